	.target	sm_90a

	.elftype	@"ET_EXEC"


//--------------------- .note.nv.tkinfo           --------------------------
	.section	.note.nv.tkinfo,"",@"SHT_NOTE"
	.sectionflags	@"SHF_NOTE_NV_TKINFO"
	.tkinfo
        /*0018*/ 	.word	0x00000002
        /*0030*/ 	.string	""
        /*0030*/ 	.string	"ptxas"
        /*0030*/ 	.string	"Cuda compilation tools, release 13.0, V13.0.88"
        /*0030*/ 	.string	"Build cuda_13.0.r13.0/compiler.36424714_0"
        /*0030*/ 	.string	"-arch sm_90a -m 64 "



//--------------------- .note.nv.cuinfo           --------------------------
	.section	.note.nv.cuinfo,"",@"SHT_NOTE"
	.sectionflags	@"SHF_NOTE_NV_CUINFO"
        /*0018*/ 	.short	0x0002
        /*001a*/ 	.short	0x005a
        /*001c*/ 	.short	0x0082
	.zero		2


//--------------------- .nv.info                  --------------------------
	.section	.nv.info,"",@"SHT_CUDA_INFO"
	.align	4


	//----- nvinfo : EIATTR_REGCOUNT
	.align		4
        /*0000*/ 	.byte	0x04, 0x2f
        /*0002*/ 	.short	(.L_29 - .L_28)
	.align		4
.L_28:
        /*0004*/ 	.word	index@(_ZN2at6native13im2col_kernelIdEEvlPKT_llllllllllllPS2_)
        /*0008*/ 	.word	0x00000038


	//----- nvinfo : EIATTR_FRAME_SIZE
	.align		4
.L_29:
        /*000c*/ 	.byte	0x04, 0x11
        /*000e*/ 	.short	(.L_31 - .L_30)
	.align		4
.L_30:
        /*0010*/ 	.word	index@($__internal_11_$__cuda_sm20_div_s64)
        /*0014*/ 	.word	0x00000000


	//----- nvinfo : EIATTR_FRAME_SIZE
	.align		4
.L_31:
        /*0018*/ 	.byte	0x04, 0x11
        /*001a*/ 	.short	(.L_33 - .L_32)
	.align		4
.L_32:
        /*001c*/ 	.word	index@(_ZN2at6native13im2col_kernelIdEEvlPKT_llllllllllllPS2_)
        /*0020*/ 	.word	0x00000000


	//----- nvinfo : EIATTR_REGCOUNT
	.align		4
.L_33:
        /*0024*/ 	.byte	0x04, 0x2f
        /*0026*/ 	.short	(.L_35 - .L_34)
	.align		4
.L_34:
        /*0028*/ 	.word	index@(_ZN2at6native13im2col_kernelIfEEvlPKT_llllllllllllPS2_)
        /*002c*/ 	.word	0x0000003a


	//----- nvinfo : EIATTR_FRAME_SIZE
	.align		4
.L_35:
        /*0030*/ 	.byte	0x04, 0x11
        /*0032*/ 	.short	(.L_37 - .L_36)
	.align		4
.L_36:
        /*0034*/ 	.word	index@($__internal_10_$__cuda_sm20_div_s64)
        /*0038*/ 	.word	0x00000000


	//----- nvinfo : EIATTR_FRAME_SIZE
	.align		4
.L_37:
        /*003c*/ 	.byte	0x04, 0x11
        /*003e*/ 	.short	(.L_39 - .L_38)
	.align		4
.L_38:
        /*0040*/ 	.word	index@(_ZN2at6native13im2col_kernelIfEEvlPKT_llllllllllllPS2_)
        /*0044*/ 	.word	0x00000000


	//----- nvinfo : EIATTR_REGCOUNT
	.align		4
.L_39:
        /*0048*/ 	.byte	0x04, 0x2f
        /*004a*/ 	.short	(.L_41 - .L_40)
	.align		4
.L_40:
        /*004c*/ 	.word	index@(_ZN2at6native13im2col_kernelIN3c104HalfEEEvlPKT_llllllllllllPS4_)
        /*0050*/ 	.word	0x0000002c


	//----- nvinfo : EIATTR_FRAME_SIZE
	.align		4
.L_41:
        /*0054*/ 	.byte	0x04, 0x11
        /*0056*/ 	.short	(.L_43 - .L_42)
	.align		4
.L_42:
        /*0058*/ 	.word	index@($__internal_9_$__cuda_sm20_div_s64)
        /*005c*/ 	.word	0x00000000


	//----- nvinfo : EIATTR_FRAME_SIZE
	.align		4
.L_43:
        /*0060*/ 	.byte	0x04, 0x11
        /*0062*/ 	.short	(.L_45 - .L_44)
	.align		4
.L_44:
        /*0064*/ 	.word	index@(_ZN2at6native13im2col_kernelIN3c104HalfEEEvlPKT_llllllllllllPS4_)
        /*0068*/ 	.word	0x00000000


	//----- nvinfo : EIATTR_REGCOUNT
	.align		4
.L_45:
        /*006c*/ 	.byte	0x04, 0x2f
        /*006e*/ 	.short	(.L_47 - .L_46)
	.align		4
.L_46:
        /*0070*/ 	.word	index@(_ZN2at6native13im2col_kernelIN3c108BFloat16EEEvlPKT_llllllllllllPS4_)
        /*0074*/ 	.word	0x0000002c


	//----- nvinfo : EIATTR_FRAME_SIZE
	.align		4
.L_47:
        /*0078*/ 	.byte	0x04, 0x11
        /*007a*/ 	.short	(.L_49 - .L_48)
	.align		4
.L_48:
        /*007c*/ 	.word	index@($__internal_8_$__cuda_sm20_div_s64)
        /*0080*/ 	.word	0x00000000


	//----- nvinfo : EIATTR_FRAME_SIZE
	.align		4
.L_49:
        /*0084*/ 	.byte	0x04, 0x11
        /*0086*/ 	.short	(.L_51 - .L_50)
	.align		4
.L_50:
        /*0088*/ 	.word	index@(_ZN2at6native13im2col_kernelIN3c108BFloat16EEEvlPKT_llllllllllllPS4_)
        /*008c*/ 	.word	0x00000000


	//----- nvinfo : EIATTR_REGCOUNT
	.align		4
.L_51:
        /*0090*/ 	.byte	0x04, 0x2f
        /*0092*/ 	.short	(.L_53 - .L_52)
	.align		4
.L_52:
        /*0094*/ 	.word	index@(_ZN2at6native13col2im_kernelIddEEvlPKT_llllllllllllPS2_)
        /*0098*/ 	.word	0x00000040


	//----- nvinfo : EIATTR_FRAME_SIZE
	.align		4
.L_53:
        /*009c*/ 	.byte	0x04, 0x11
        /*009e*/ 	.short	(.L_55 - .L_54)
	.align		4
.L_54:
        /*00a0*/ 	.word	index@($__internal_7_$__cuda_sm20_rem_s64)
        /*00a4*/ 	.word	0x00000000


	//----- nvinfo : EIATTR_FRAME_SIZE
	.align		4
.L_55:
        /*00a8*/ 	.byte	0x04, 0x11
        /*00aa*/ 	.short	(.L_57 - .L_56)
	.align		4
.L_56:
        /*00ac*/ 	.word	index@($__internal_6_$__cuda_sm20_div_s64)
        /*00b0*/ 	.word	0x00000000


	//----- nvinfo : EIATTR_FRAME_SIZE
	.align		4
.L_57:
        /*00b4*/ 	.byte	0x04, 0x11
        /*00b6*/ 	.short	(.L_59 - .L_58)
	.align		4
.L_58:
        /*00b8*/ 	.word	index@(_ZN2at6native13col2im_kernelIddEEvlPKT_llllllllllllPS2_)
        /*00bc*/ 	.word	0x00000000


	//----- nvinfo : EIATTR_REGCOUNT
	.align		4
.L_59:
        /*00c0*/ 	.byte	0x04, 0x2f
        /*00c2*/ 	.short	(.L_61 - .L_60)
	.align		4
.L_60:
        /*00c4*/ 	.word	index@(_ZN2at6native13col2im_kernelIffEEvlPKT_llllllllllllPS2_)
        /*00c8*/ 	.word	0x0000003e


	//----- nvinfo : EIATTR_FRAME_SIZE
	.align		4
.L_61:
        /*00cc*/ 	.byte	0x04, 0x11
        /*00ce*/ 	.short	(.L_63 - .L_62)
	.align		4
.L_62:
        /*00d0*/ 	.word	index@($__internal_5_$__cuda_sm20_rem_s64)
        /*00d4*/ 	.word	0x00000000


	//----- nvinfo : EIATTR_FRAME_SIZE
	.align		4
.L_63:
        /*00d8*/ 	.byte	0x04, 0x11
        /*00da*/ 	.short	(.L_65 - .L_64)
	.align		4
.L_64:
        /*00dc*/ 	.word	index@($__internal_4_$__cuda_sm20_div_s64)
        /*00e0*/ 	.word	0x00000000


	//----- nvinfo : EIATTR_FRAME_SIZE
	.align		4
.L_65:
        /*00e4*/ 	.byte	0x04, 0x11
        /*00e6*/ 	.short	(.L_67 - .L_66)
	.align		4
.L_66:
        /*00e8*/ 	.word	index@(_ZN2at6native13col2im_kernelIffEEvlPKT_llllllllllllPS2_)
        /*00ec*/ 	.word	0x00000000


	//----- nvinfo : EIATTR_REGCOUNT
	.align		4
.L_67:
        /*00f0*/ 	.byte	0x04, 0x2f
        /*00f2*/ 	.short	(.L_69 - .L_68)
	.align		4
.L_68:
        /*00f4*/ 	.word	index@(_ZN2at6native13col2im_kernelIN3c104HalfEfEEvlPKT_llllllllllllPS4_)
        /*00f8*/ 	.word	0x0000003e


	//----- nvinfo : EIATTR_FRAME_SIZE
	.align		4
.L_69:
        /*00fc*/ 	.byte	0x04, 0x11
        /*00fe*/ 	.short	(.L_71 - .L_70)
	.align		4
.L_70:
        /*0100*/ 	.word	index@($__internal_3_$__cuda_sm20_rem_s64)
        /*0104*/ 	.word	0x00000000


	//----- nvinfo : EIATTR_FRAME_SIZE
	.align		4
.L_71:
        /*0108*/ 	.byte	0x04, 0x11
        /*010a*/ 	.short	(.L_73 - .L_72)
	.align		4
.L_72:
        /*010c*/ 	.word	index@($__internal_2_$__cuda_sm20_div_s64)
        /*0110*/ 	.word	0x00000000


	//----- nvinfo : EIATTR_FRAME_SIZE
	.align		4
.L_73:
        /*0114*/ 	.byte	0x04, 0x11
        /*0116*/ 	.short	(.L_75 - .L_74)
	.align		4
.L_74:
        /*0118*/ 	.word	index@(_ZN2at6native13col2im_kernelIN3c104HalfEfEEvlPKT_llllllllllllPS4_)
        /*011c*/ 	.word	0x00000000


	//----- nvinfo : EIATTR_REGCOUNT
	.align		4
.L_75:
        /*0120*/ 	.byte	0x04, 0x2f
        /*0122*/ 	.short	(.L_77 - .L_76)
	.align		4
.L_76:
        /*0124*/ 	.word	index@(_ZN2at6native13col2im_kernelIN3c108BFloat16EfEEvlPKT_llllllllllllPS4_)
        /*0128*/ 	.word	0x0000003e


	//----- nvinfo : EIATTR_FRAME_SIZE
	.align		4
.L_77:
        /*012c*/ 	.byte	0x04, 0x11
        /*012e*/ 	.short	(.L_79 - .L_78)
	.align		4
.L_78:
        /*0130*/ 	.word	index@($__internal_1_$__cuda_sm20_rem_s64)
        /*0134*/ 	.word	0x00000000


	//----- nvinfo : EIATTR_FRAME_SIZE
	.align		4
.L_79:
        /*0138*/ 	.byte	0x04, 0x11
        /*013a*/ 	.short	(.L_81 - .L_80)
	.align		4
.L_80:
        /*013c*/ 	.word	index@($__internal_0_$__cuda_sm20_div_s64)
        /*0140*/ 	.word	0x00000000


	//----- nvinfo : EIATTR_FRAME_SIZE
	.align		4
.L_81:
        /*0144*/ 	.byte	0x04, 0x11
        /*0146*/ 	.short	(.L_83 - .L_82)
	.align		4
.L_82:
        /*0148*/ 	.word	index@(_ZN2at6native13col2im_kernelIN3c108BFloat16EfEEvlPKT_llllllllllllPS4_)
        /*014c*/ 	.word	0x00000000


	//----- nvinfo : EIATTR_MIN_STACK_SIZE
	.align		4
.L_83:
        /*0150*/ 	.byte	0x04, 0x12
        /*0152*/ 	.short	(.L_85 - .L_84)
	.align		4
.L_84:
        /*0154*/ 	.word	index@(_ZN2at6native13col2im_kernelIN3c108BFloat16EfEEvlPKT_llllllllllllPS4_)
        /*0158*/ 	.word	0x00000000


	//----- nvinfo : EIATTR_MIN_STACK_SIZE
	.align		4
.L_85:
        /*015c*/ 	.byte	0x04, 0x12
        /*015e*/ 	.short	(.L_87 - .L_86)
	.align		4
.L_86:
        /*0160*/ 	.word	index@(_ZN2at6native13col2im_kernelIN3c104HalfEfEEvlPKT_llllllllllllPS4_)
        /*0164*/ 	.word	0x00000000


	//----- nvinfo : EIATTR_MIN_STACK_SIZE
	.align		4
.L_87:
        /*0168*/ 	.byte	0x04, 0x12
        /*016a*/ 	.short	(.L_89 - .L_88)
	.align		4
.L_88:
        /*016c*/ 	.word	index@(_ZN2at6native13col2im_kernelIffEEvlPKT_llllllllllllPS2_)
        /*0170*/ 	.word	0x00000000


	//----- nvinfo : EIATTR_MIN_STACK_SIZE
	.align		4
.L_89:
        /*0174*/ 	.byte	0x04, 0x12
        /*0176*/ 	.short	(.L_91 - .L_90)
	.align		4
.L_90:
        /*0178*/ 	.word	index@(_ZN2at6native13col2im_kernelIddEEvlPKT_llllllllllllPS2_)
        /*017c*/ 	.word	0x00000000


	//----- nvinfo : EIATTR_MIN_STACK_SIZE
	.align		4
.L_91:
        /*0180*/ 	.byte	0x04, 0x12
        /*0182*/ 	.short	(.L_93 - .L_92)
	.align		4
.L_92:
        /*0184*/ 	.word	index@(_ZN2at6native13im2col_kernelIN3c108BFloat16EEEvlPKT_llllllllllllPS4_)
        /*0188*/ 	.word	0x00000000


	//----- nvinfo : EIATTR_MIN_STACK_SIZE
	.align		4
.L_93:
        /*018c*/ 	.byte	0x04, 0x12
        /*018e*/ 	.short	(.L_95 - .L_94)
	.align		4
.L_94:
        /*0190*/ 	.word	index@(_ZN2at6native13im2col_kernelIN3c104HalfEEEvlPKT_llllllllllllPS4_)
        /*0194*/ 	.word	0x00000000


	//----- nvinfo : EIATTR_MIN_STACK_SIZE
	.align		4
.L_95:
        /*0198*/ 	.byte	0x04, 0x12
        /*019a*/ 	.short	(.L_97 - .L_96)
	.align		4
.L_96:
        /*019c*/ 	.word	index@(_ZN2at6native13im2col_kernelIfEEvlPKT_llllllllllllPS2_)
        /*01a0*/ 	.word	0x00000000


	//----- nvinfo : EIATTR_MIN_STACK_SIZE
	.align		4
.L_97:
        /*01a4*/ 	.byte	0x04, 0x12
        /*01a6*/ 	.short	(.L_99 - .L_98)
	.align		4
.L_98:
        /*01a8*/ 	.word	index@(_ZN2at6native13im2col_kernelIdEEvlPKT_llllllllllllPS2_)
        /*01ac*/ 	.word	0x00000000
.L_99:


//--------------------- .nv.compat                --------------------------
	.section	.nv.compat,"",@"SHT_CUDA_COMPAT_INFO"
	.align	4
        /*0000*/ 	.byte	0x02, 0x09, 0x01, 0x00, 0x02, 0x02, 0x01, 0x00, 0x02, 0x05, 0x05, 0x00, 0x03, 0x07, 0x01, 0x01
        /*0010*/ 	.byte	0x02, 0x03, 0x00, 0x00, 0x02, 0x06, 0x01, 0x00, 0x04, 0x0b, 0x08, 0x00, 0x00, 0x00, 0x00, 0x00
        /*0020*/ 	.byte	0x00, 0x00, 0x00, 0x00


//--------------------- .nv.info._ZN2at6native13col2im_kernelIN3c108BFloat16EfEEvlPKT_llllllllllllPS4_ --------------------------
	.section	.nv.info._ZN2at6native13col2im_kernelIN3c108BFloat16EfEEvlPKT_llllllllllllPS4_,"",@"SHT_CUDA_INFO"
	.sectionflags	@""
	.align	4


	//----- nvinfo : EIATTR_CUDA_API_VERSION
	.align		4
        /*0000*/ 	.byte	0x04, 0x37
        /*0002*/ 	.short	(.L_101 - .L_100)
.L_100:
        /*0004*/ 	.word	0x00000082


	//----- nvinfo : EIATTR_KPARAM_INFO
	.align		4
.L_101:
        /*0008*/ 	.byte	0x04, 0x17
        /*000a*/ 	.short	(.L_103 - .L_102)
.L_102:
        /*000c*/ 	.word	0x00000000
        /*0010*/ 	.short	0x000e
        /*0012*/ 	.short	0x0070
        /*0014*/ 	.byte	0x00, 0xf0, 0x21, 0x00


	//----- nvinfo : EIATTR_KPARAM_INFO
	.align		4
.L_103:
        /*0018*/ 	.byte	0x04, 0x17
        /*001a*/ 	.short	(.L_105 - .L_104)
.L_104:
        /*001c*/ 	.word	0x00000000
        /*0020*/ 	.short	0x000d
        /*0022*/ 	.short	0x0068
        /*0024*/ 	.byte	0x00, 0xf0, 0x21, 0x00


	//----- nvinfo : EIATTR_KPARAM_INFO
	.align		4
.L_105:
        /*0028*/ 	.byte	0x04, 0x17
        /*002a*/ 	.short	(.L_107 - .L_106)
.L_106:
        /*002c*/ 	.word	0x00000000
        /*0030*/ 	.short	0x000c
        /*0032*/ 	.short	0x0060
        /*0034*/ 	.byte	0x00, 0xf0, 0x21, 0x00


	//----- nvinfo : EIATTR_KPARAM_INFO
	.align		4
.L_107:
        /*0038*/ 	.byte	0x04, 0x17
        /*003a*/ 	.short	(.L_109 - .L_108)
.L_108:
        /*003c*/ 	.word	0x00000000
        /*0040*/ 	.short	0x000b
        /*0042*/ 	.short	0x0058
        /*0044*/ 	.byte	0x00, 0xf0, 0x21, 0x00


	//----- nvinfo : EIATTR_KPARAM_INFO
	.align		4
.L_109:
        /*0048*/ 	.byte	0x04, 0x17
        /*004a*/ 	.short	(.L_111 - .L_110)
.L_110:
        /*004c*/ 	.word	0x00000000
        /*0050*/ 	.short	0x000a
        /*0052*/ 	.short	0x0050
        /*0054*/ 	.byte	0x00, 0xf0, 0x21, 0x00


	//----- nvinfo : EIATTR_KPARAM_INFO
	.align		4
.L_111:
        /*0058*/ 	.byte	0x04, 0x17
        /*005a*/ 	.short	(.L_113 - .L_112)
.L_112:
        /*005c*/ 	.word	0x00000000
        /*0060*/ 	.short	0x0009
        /*0062*/ 	.short	0x0048
        /*0064*/ 	.byte	0x00, 0xf0, 0x21, 0x00


	//----- nvinfo : EIATTR_KPARAM_INFO
	.align		4
.L_113:
        /*0068*/ 	.byte	0x04, 0x17
        /*006a*/ 	.short	(.L_115 - .L_114)
.L_114:
        /*006c*/ 	.word	0x00000000
        /*0070*/ 	.short	0x0008
        /*0072*/ 	.short	0x0040
        /*0074*/ 	.byte	0x00, 0xf0, 0x21, 0x00


	//----- nvinfo : EIATTR_KPARAM_INFO
	.align		4
.L_115:
        /*0078*/ 	.byte	0x04, 0x17
        /*007a*/ 	.short	(.L_117 - .L_116)
.L_116:
        /*007c*/ 	.word	0x00000000
        /*0080*/ 	.short	0x0007
        /*0082*/ 	.short	0x0038
        /*0084*/ 	.byte	0x00, 0xf0, 0x21, 0x00


	//----- nvinfo : EIATTR_KPARAM_INFO
	.align		4
.L_117:
        /*0088*/ 	.byte	0x04, 0x17
        /*008a*/ 	.short	(.L_119 - .L_118)
.L_118:
        /*008c*/ 	.word	0x00000000
        /*0090*/ 	.short	0x0006
        /*0092*/ 	.short	0x0030
        /*0094*/ 	.byte	0x00, 0xf0, 0x21, 0x00


	//----- nvinfo : EIATTR_KPARAM_INFO
	.align		4
.L_119:
        /*0098*/ 	.byte	0x04, 0x17
        /*009a*/ 	.short	(.L_121 - .L_120)
.L_120:
        /*009c*/ 	.word	0x00000000
        /*00a0*/ 	.short	0x0005
        /*00a2*/ 	.short	0x0028
        /*00a4*/ 	.byte	0x00, 0xf0, 0x21, 0x00


	//----- nvinfo : EIATTR_KPARAM_INFO
	.align		4
.L_121:
        /*00a8*/ 	.byte	0x04, 0x17
        /*00aa*/ 	.short	(.L_123 - .L_122)
.L_122:
        /*00ac*/ 	.word	0x00000000
        /*00b0*/ 	.short	0x0004
        /*00b2*/ 	.short	0x0020
        /*00b4*/ 	.byte	0x00, 0xf0, 0x21, 0x00


	//----- nvinfo : EIATTR_KPARAM_INFO
	.align		4
.L_123:
        /*00b8*/ 	.byte	0x04, 0x17
        /*00ba*/ 	.short	(.L_125 - .L_124)
.L_124:
        /*00bc*/ 	.word	0x00000000
        /*00c0*/ 	.short	0x0003
        /*00c2*/ 	.short	0x0018
        /*00c4*/ 	.byte	0x00, 0xf0, 0x21, 0x00


	//----- nvinfo : EIATTR_KPARAM_INFO
	.align		4
.L_125:
        /*00c8*/ 	.byte	0x04, 0x17
        /*00ca*/ 	.short	(.L_127 - .L_126)
.L_126:
        /*00cc*/ 	.word	0x00000000
        /*00d0*/ 	.short	0x0002
        /*00d2*/ 	.short	0x0010
        /*00d4*/ 	.byte	0x00, 0xf0, 0x21, 0x00


	//----- nvinfo : EIATTR_KPARAM_INFO
	.align		4
.L_127:
        /*00d8*/ 	.byte	0x04, 0x17
        /*00da*/ 	.short	(.L_129 - .L_128)
.L_128:
        /*00dc*/ 	.word	0x00000000
        /*00e0*/ 	.short	0x0001
        /*00e2*/ 	.short	0x0008
        /*00e4*/ 	.byte	0x00, 0xf0, 0x21, 0x00


	//----- nvinfo : EIATTR_KPARAM_INFO
	.align		4
.L_129:
        /*00e8*/ 	.byte	0x04, 0x17
        /*00ea*/ 	.short	(.L_131 - .L_130)
.L_130:
        /*00ec*/ 	.word	0x00000000
        /*00f0*/ 	.short	0x0000
        /*00f2*/ 	.short	0x0000
        /*00f4*/ 	.byte	0x00, 0xf0, 0x21, 0x00


	//----- nvinfo : EIATTR_SPARSE_MMA_MASK
	.align		4
.L_131:
        /*00f8*/ 	.byte	0x03, 0x50
        /*00fa*/ 	.short	0x0000


	//----- nvinfo : EIATTR_MAXREG_COUNT
	.align		4
        /*00fc*/ 	.byte	0x03, 0x1b
        /*00fe*/ 	.short	0x0080


	//----- nvinfo : EIATTR_MERCURY_ISA_VERSION
	.align		4
        /*0100*/ 	.byte	0x03, 0x5f
        /*0102*/ 	.short	0x0101


	//----- nvinfo : EIATTR_EXIT_INSTR_OFFSETS
	.align		4
        /*0104*/ 	.byte	0x04, 0x1c
        /*0106*/ 	.short	(.L_133 - .L_132)


	//   ....[0]....
.L_132:
        /*0108*/ 	.word	0x00000090


	//   ....[1]....
        /*010c*/ 	.word	0x00005b50


	//----- nvinfo : EIATTR_MAX_THREADS
	.align		4
.L_133:
        /*0110*/ 	.byte	0x04, 0x05
        /*0112*/ 	.short	(.L_135 - .L_134)
.L_134:
        /*0114*/ 	.word	0x00000200
        /*0118*/ 	.word	0x00000001
        /*011c*/ 	.word	0x00000001


	//----- nvinfo : EIATTR_CRS_STACK_SIZE
	.align		4
.L_135:
        /*0120*/ 	.byte	0x04, 0x1e
        /*0122*/ 	.short	(.L_137 - .L_136)
.L_136:
        /*0124*/ 	.word	0x00000000


	//----- nvinfo : EIATTR_CBANK_PARAM_SIZE
	.align		4
.L_137:
        /*0128*/ 	.byte	0x03, 0x19
        /*012a*/ 	.short	0x0078


	//----- nvinfo : EIATTR_PARAM_CBANK
	.align		4
        /*012c*/ 	.byte	0x04, 0x0a
        /*012e*/ 	.short	(.L_139 - .L_138)
	.align		4
.L_138:
        /*0130*/ 	.word	index@(.nv.constant0._ZN2at6native13col2im_kernelIN3c108BFloat16EfEEvlPKT_llllllllllllPS4_)
        /*0134*/ 	.short	0x0210
        /*0136*/ 	.short	0x0078


	//----- nvinfo : EIATTR_SW_WAR
	.align		4
.L_139:
        /*0138*/ 	.byte	0x04, 0x36
        /*013a*/ 	.short	(.L_141 - .L_140)
.L_140:
        /*013c*/ 	.word	0x00000008
.L_141:


//--------------------- .nv.info._ZN2at6native13col2im_kernelIN3c104HalfEfEEvlPKT_llllllllllllPS4_ --------------------------
	.section	.nv.info._ZN2at6native13col2im_kernelIN3c104HalfEfEEvlPKT_llllllllllllPS4_,"",@"SHT_CUDA_INFO"
	.sectionflags	@""
	.align	4


	//----- nvinfo : EIATTR_CUDA_API_VERSION
	.align		4
        /*0000*/ 	.byte	0x04, 0x37
        /*0002*/ 	.short	(.L_143 - .L_142)
.L_142:
        /*0004*/ 	.word	0x00000082


	//----- nvinfo : EIATTR_KPARAM_INFO
	.align		4
.L_143:
        /*0008*/ 	.byte	0x04, 0x17
        /*000a*/ 	.short	(.L_145 - .L_144)
.L_144:
        /*000c*/ 	.word	0x00000000
        /*0010*/ 	.short	0x000e
        /*0012*/ 	.short	0x0070
        /*0014*/ 	.byte	0x00, 0xf0, 0x21, 0x00


	//----- nvinfo : EIATTR_KPARAM_INFO
	.align		4
.L_145:
        /*0018*/ 	.byte	0x04, 0x17
        /*001a*/ 	.short	(.L_147 - .L_146)
.L_146:
        /*001c*/ 	.word	0x00000000
        /*0020*/ 	.short	0x000d
        /*0022*/ 	.short	0x0068
        /*0024*/ 	.byte	0x00, 0xf0, 0x21, 0x00


	//----- nvinfo : EIATTR_KPARAM_INFO
	.align		4
.L_147:
        /*0028*/ 	.byte	0x04, 0x17
        /*002a*/ 	.short	(.L_149 - .L_148)
.L_148:
        /*002c*/ 	.word	0x00000000
        /*0030*/ 	.short	0x000c
        /*0032*/ 	.short	0x0060
        /*0034*/ 	.byte	0x00, 0xf0, 0x21, 0x00


	//----- nvinfo : EIATTR_KPARAM_INFO
	.align		4
.L_149:
        /*0038*/ 	.byte	0x04, 0x17
        /*003a*/ 	.short	(.L_151 - .L_150)
.L_150:
        /*003c*/ 	.word	0x00000000
        /*0040*/ 	.short	0x000b
        /*0042*/ 	.short	0x0058
        /*0044*/ 	.byte	0x00, 0xf0, 0x21, 0x00


	//----- nvinfo : EIATTR_KPARAM_INFO
	.align		4
.L_151:
        /*0048*/ 	.byte	0x04, 0x17
        /*004a*/ 	.short	(.L_153 - .L_152)
.L_152:
        /*004c*/ 	.word	0x00000000
        /*0050*/ 	.short	0x000a
        /*0052*/ 	.short	0x0050
        /*0054*/ 	.byte	0x00, 0xf0, 0x21, 0x00


	//----- nvinfo : EIATTR_KPARAM_INFO
	.align		4
.L_153:
        /*0058*/ 	.byte	0x04, 0x17
        /*005a*/ 	.short	(.L_155 - .L_154)
.L_154:
        /*005c*/ 	.word	0x00000000
        /*0060*/ 	.short	0x0009
        /*0062*/ 	.short	0x0048
        /*0064*/ 	.byte	0x00, 0xf0, 0x21, 0x00


	//----- nvinfo : EIATTR_KPARAM_INFO
	.align		4
.L_155:
        /*0068*/ 	.byte	0x04, 0x17
        /*006a*/ 	.short	(.L_157 - .L_156)
.L_156:
        /*006c*/ 	.word	0x00000000
        /*0070*/ 	.short	0x0008
        /*0072*/ 	.short	0x0040
        /*0074*/ 	.byte	0x00, 0xf0, 0x21, 0x00


	//----- nvinfo : EIATTR_KPARAM_INFO
	.align		4
.L_157:
        /*0078*/ 	.byte	0x04, 0x17
        /*007a*/ 	.short	(.L_159 - .L_158)
.L_158:
        /*007c*/ 	.word	0x00000000
        /*0080*/ 	.short	0x0007
        /*0082*/ 	.short	0x0038
        /*0084*/ 	.byte	0x00, 0xf0, 0x21, 0x00


	//----- nvinfo : EIATTR_KPARAM_INFO
	.align		4
.L_159:
        /*0088*/ 	.byte	0x04, 0x17
        /*008a*/ 	.short	(.L_161 - .L_160)
.L_160:
        /*008c*/ 	.word	0x00000000
        /*0090*/ 	.short	0x0006
        /*0092*/ 	.short	0x0030
        /*0094*/ 	.byte	0x00, 0xf0, 0x21, 0x00


	//----- nvinfo : EIATTR_KPARAM_INFO
	.align		4
.L_161:
        /*0098*/ 	.byte	0x04, 0x17
        /*009a*/ 	.short	(.L_163 - .L_162)
.L_162:
        /*009c*/ 	.word	0x00000000
        /*00a0*/ 	.short	0x0005
        /*00a2*/ 	.short	0x0028
        /*00a4*/ 	.byte	0x00, 0xf0, 0x21, 0x00


	//----- nvinfo : EIATTR_KPARAM_INFO
	.align		4
.L_163:
        /*00a8*/ 	.byte	0x04, 0x17
        /*00aa*/ 	.short	(.L_165 - .L_164)
.L_164:
        /*00ac*/ 	.word	0x00000000
        /*00b0*/ 	.short	0x0004
        /*00b2*/ 	.short	0x0020
        /*00b4*/ 	.byte	0x00, 0xf0, 0x21, 0x00


	//----- nvinfo : EIATTR_KPARAM_INFO
	.align		4
.L_165:
        /*00b8*/ 	.byte	0x04, 0x17
        /*00ba*/ 	.short	(.L_167 - .L_166)
.L_166:
        /*00bc*/ 	.word	0x00000000
        /*00c0*/ 	.short	0x0003
        /*00c2*/ 	.short	0x0018
        /*00c4*/ 	.byte	0x00, 0xf0, 0x21, 0x00


	//----- nvinfo : EIATTR_KPARAM_INFO
	.align		4
.L_167:
        /*00c8*/ 	.byte	0x04, 0x17
        /*00ca*/ 	.short	(.L_169 - .L_168)
.L_168:
        /*00cc*/ 	.word	0x00000000
        /*00d0*/ 	.short	0x0002
        /*00d2*/ 	.short	0x0010
        /*00d4*/ 	.byte	0x00, 0xf0, 0x21, 0x00


	//----- nvinfo : EIATTR_KPARAM_INFO
	.align		4
.L_169:
        /*00d8*/ 	.byte	0x04, 0x17
        /*00da*/ 	.short	(.L_171 - .L_170)
.L_170:
        /*00dc*/ 	.word	0x00000000
        /*00e0*/ 	.short	0x0001
        /*00e2*/ 	.short	0x0008
        /*00e4*/ 	.byte	0x00, 0xf0, 0x21, 0x00


	//----- nvinfo : EIATTR_KPARAM_INFO
	.align		4
.L_171:
        /*00e8*/ 	.byte	0x04, 0x17
        /*00ea*/ 	.short	(.L_173 - .L_172)
.L_172:
        /*00ec*/ 	.word	0x00000000
        /*00f0*/ 	.short	0x0000
        /*00f2*/ 	.short	0x0000
        /*00f4*/ 	.byte	0x00, 0xf0, 0x21, 0x00


	//----- nvinfo : EIATTR_SPARSE_MMA_MASK
	.align		4
.L_173:
        /*00f8*/ 	.byte	0x03, 0x50
        /*00fa*/ 	.short	0x0000


	//----- nvinfo : EIATTR_MAXREG_COUNT
	.align		4
        /*00fc*/ 	.byte	0x03, 0x1b
        /*00fe*/ 	.short	0x0080


	//----- nvinfo : EIATTR_MERCURY_ISA_VERSION
	.align		4
        /*0100*/ 	.byte	0x03, 0x5f
        /*0102*/ 	.short	0x0101


	//----- nvinfo : EIATTR_EXIT_INSTR_OFFSETS
	.align		4
        /*0104*/ 	.byte	0x04, 0x1c
        /*0106*/ 	.short	(.L_175 - .L_174)


	//   ....[0]....
.L_174:
        /*0108*/ 	.word	0x00000090


	//   ....[1]....
        /*010c*/ 	.word	0x00005b50


	//----- nvinfo : EIATTR_MAX_THREADS
	.align		4
.L_175:
        /*0110*/ 	.byte	0x04, 0x05
        /*0112*/ 	.short	(.L_177 - .L_176)
.L_176:
        /*0114*/ 	.word	0x00000200
        /*0118*/ 	.word	0x00000001
        /*011c*/ 	.word	0x00000001


	//----- nvinfo : EIATTR_CRS_STACK_SIZE
	.align		4
.L_177:
        /*0120*/ 	.byte	0x04, 0x1e
        /*0122*/ 	.short	(.L_179 - .L_178)
.L_178:
        /*0124*/ 	.word	0x00000000


	//----- nvinfo : EIATTR_CBANK_PARAM_SIZE
	.align		4
.L_179:
        /*0128*/ 	.byte	0x03, 0x19
        /*012a*/ 	.short	0x0078


	//----- nvinfo : EIATTR_PARAM_CBANK
	.align		4
        /*012c*/ 	.byte	0x04, 0x0a
        /*012e*/ 	.short	(.L_181 - .L_180)
	.align		4
.L_180:
        /*0130*/ 	.word	index@(.nv.constant0._ZN2at6native13col2im_kernelIN3c104HalfEfEEvlPKT_llllllllllllPS4_)
        /*0134*/ 	.short	0x0210
        /*0136*/ 	.short	0x0078


	//----- nvinfo : EIATTR_SW_WAR
	.align		4
.L_181:
        /*0138*/ 	.byte	0x04, 0x36
        /*013a*/ 	.short	(.L_183 - .L_182)
.L_182:
        /*013c*/ 	.word	0x00000008
.L_183:


//--------------------- .nv.info._ZN2at6native13col2im_kernelIffEEvlPKT_llllllllllllPS2_ --------------------------
	.section	.nv.info._ZN2at6native13col2im_kernelIffEEvlPKT_llllllllllllPS2_,"",@"SHT_CUDA_INFO"
	.sectionflags	@""
	.align	4


	//----- nvinfo : EIATTR_CUDA_API_VERSION
	.align		4
        /*0000*/ 	.byte	0x04, 0x37
        /*0002*/ 	.short	(.L_185 - .L_184)
.L_184:
        /*0004*/ 	.word	0x00000082


	//----- nvinfo : EIATTR_KPARAM_INFO
	.align		4
.L_185:
        /*0008*/ 	.byte	0x04, 0x17
        /*000a*/ 	.short	(.L_187 - .L_186)
.L_186:
        /*000c*/ 	.word	0x00000000
        /*0010*/ 	.short	0x000e
        /*0012*/ 	.short	0x0070
        /*0014*/ 	.byte	0x00, 0xf0, 0x21, 0x00


	//----- nvinfo : EIATTR_KPARAM_INFO
	.align		4
.L_187:
        /*0018*/ 	.byte	0x04, 0x17
        /*001a*/ 	.short	(.L_189 - .L_188)
.L_188:
        /*001c*/ 	.word	0x00000000
        /*0020*/ 	.short	0x000d
        /*0022*/ 	.short	0x0068
        /*0024*/ 	.byte	0x00, 0xf0, 0x21, 0x00


	//----- nvinfo : EIATTR_KPARAM_INFO
	.align		4
.L_189:
        /*0028*/ 	.byte	0x04, 0x17
        /*002a*/ 	.short	(.L_191 - .L_190)
.L_190:
        /*002c*/ 	.word	0x00000000
        /*0030*/ 	.short	0x000c
        /*0032*/ 	.short	0x0060
        /*0034*/ 	.byte	0x00, 0xf0, 0x21, 0x00


	//----- nvinfo : EIATTR_KPARAM_INFO
	.align		4
.L_191:
        /*0038*/ 	.byte	0x04, 0x17
        /*003a*/ 	.short	(.L_193 - .L_192)
.L_192:
        /*003c*/ 	.word	0x00000000
        /*0040*/ 	.short	0x000b
        /*0042*/ 	.short	0x0058
        /*0044*/ 	.byte	0x00, 0xf0, 0x21, 0x00


	//----- nvinfo : EIATTR_KPARAM_INFO
	.align		4
.L_193:
        /*0048*/ 	.byte	0x04, 0x17
        /*004a*/ 	.short	(.L_195 - .L_194)
.L_194:
        /*004c*/ 	.word	0x00000000
        /*0050*/ 	.short	0x000a
        /*0052*/ 	.short	0x0050
        /*0054*/ 	.byte	0x00, 0xf0, 0x21, 0x00


	//----- nvinfo : EIATTR_KPARAM_INFO
	.align		4
.L_195:
        /*0058*/ 	.byte	0x04, 0x17
        /*005a*/ 	.short	(.L_197 - .L_196)
.L_196:
        /*005c*/ 	.word	0x00000000
        /*0060*/ 	.short	0x0009
        /*0062*/ 	.short	0x0048
        /*0064*/ 	.byte	0x00, 0xf0, 0x21, 0x00


	//----- nvinfo : EIATTR_KPARAM_INFO
	.align		4
.L_197:
        /*0068*/ 	.byte	0x04, 0x17
        /*006a*/ 	.short	(.L_199 - .L_198)
.L_198:
        /*006c*/ 	.word	0x00000000
        /*0070*/ 	.short	0x0008
        /*0072*/ 	.short	0x0040
        /*0074*/ 	.byte	0x00, 0xf0, 0x21, 0x00


	//----- nvinfo : EIATTR_KPARAM_INFO
	.align		4
.L_199:
        /*0078*/ 	.byte	0x04, 0x17
        /*007a*/ 	.short	(.L_201 - .L_200)
.L_200:
        /*007c*/ 	.word	0x00000000
        /*0080*/ 	.short	0x0007
        /*0082*/ 	.short	0x0038
        /*0084*/ 	.byte	0x00, 0xf0, 0x21, 0x00


	//----- nvinfo : EIATTR_KPARAM_INFO
	.align		4
.L_201:
        /*0088*/ 	.byte	0x04, 0x17
        /*008a*/ 	.short	(.L_203 - .L_202)
.L_202:
        /*008c*/ 	.word	0x00000000
        /*0090*/ 	.short	0x0006
        /*0092*/ 	.short	0x0030
        /*0094*/ 	.byte	0x00, 0xf0, 0x21, 0x00


	//----- nvinfo : EIATTR_KPARAM_INFO
	.align		4
.L_203:
        /*0098*/ 	.byte	0x04, 0x17
        /*009a*/ 	.short	(.L_205 - .L_204)
.L_204:
        /*009c*/ 	.word	0x00000000
        /*00a0*/ 	.short	0x0005
        /*00a2*/ 	.short	0x0028
        /*00a4*/ 	.byte	0x00, 0xf0, 0x21, 0x00


	//----- nvinfo : EIATTR_KPARAM_INFO
	.align		4
.L_205:
        /*00a8*/ 	.byte	0x04, 0x17
        /*00aa*/ 	.short	(.L_207 - .L_206)
.L_206:
        /*00ac*/ 	.word	0x00000000
        /*00b0*/ 	.short	0x0004
        /*00b2*/ 	.short	0x0020
        /*00b4*/ 	.byte	0x00, 0xf0, 0x21, 0x00


	//----- nvinfo : EIATTR_KPARAM_INFO
	.align		4
.L_207:
        /*00b8*/ 	.byte	0x04, 0x17
        /*00ba*/ 	.short	(.L_209 - .L_208)
.L_208:
        /*00bc*/ 	.word	0x00000000
        /*00c0*/ 	.short	0x0003
        /*00c2*/ 	.short	0x0018
        /*00c4*/ 	.byte	0x00, 0xf0, 0x21, 0x00


	//----- nvinfo : EIATTR_KPARAM_INFO
	.align		4
.L_209:
        /*00c8*/ 	.byte	0x04, 0x17
        /*00ca*/ 	.short	(.L_211 - .L_210)
.L_210:
        /*00cc*/ 	.word	0x00000000
        /*00d0*/ 	.short	0x0002
        /*00d2*/ 	.short	0x0010
        /*00d4*/ 	.byte	0x00, 0xf0, 0x21, 0x00


	//----- nvinfo : EIATTR_KPARAM_INFO
	.align		4
.L_211:
        /*00d8*/ 	.byte	0x04, 0x17
        /*00da*/ 	.short	(.L_213 - .L_212)
.L_212:
        /*00dc*/ 	.word	0x00000000
        /*00e0*/ 	.short	0x0001
        /*00e2*/ 	.short	0x0008
        /*00e4*/ 	.byte	0x00, 0xf0, 0x21, 0x00


	//----- nvinfo : EIATTR_KPARAM_INFO
	.align		4
.L_213:
        /*00e8*/ 	.byte	0x04, 0x17
        /*00ea*/ 	.short	(.L_215 - .L_214)
.L_214:
        /*00ec*/ 	.word	0x00000000
        /*00f0*/ 	.short	0x0000
        /*00f2*/ 	.short	0x0000
        /*00f4*/ 	.byte	0x00, 0xf0, 0x21, 0x00


	//----- nvinfo : EIATTR_SPARSE_MMA_MASK
	.align		4
.L_215:
        /*00f8*/ 	.byte	0x03, 0x50
        /*00fa*/ 	.short	0x0000


	//----- nvinfo : EIATTR_MAXREG_COUNT
	.align		4
        /*00fc*/ 	.byte	0x03, 0x1b
        /*00fe*/ 	.short	0x0080


	//----- nvinfo : EIATTR_MERCURY_ISA_VERSION
	.align		4
        /*0100*/ 	.byte	0x03, 0x5f
        /*0102*/ 	.short	0x0101


	//----- nvinfo : EIATTR_EXIT_INSTR_OFFSETS
	.align		4
        /*0104*/ 	.byte	0x04, 0x1c
        /*0106*/ 	.short	(.L_217 - .L_216)


	//   ....[0]....
.L_216:
        /*0108*/ 	.word	0x00000090


	//   ....[1]....
        /*010c*/ 	.word	0x00005ad0


	//----- nvinfo : EIATTR_MAX_THREADS
	.align		4
.L_217:
        /*0110*/ 	.byte	0x04, 0x05
        /*0112*/ 	.short	(.L_219 - .L_218)
.L_218:
        /*0114*/ 	.word	0x00000200
        /*0118*/ 	.word	0x00000001
        /*011c*/ 	.word	0x00000001


	//----- nvinfo : EIATTR_CRS_STACK_SIZE
	.align		4
.L_219:
        /*0120*/ 	.byte	0x04, 0x1e
        /*0122*/ 	.short	(.L_221 - .L_220)
.L_220:
        /*0124*/ 	.word	0x00000000


	//----- nvinfo : EIATTR_CBANK_PARAM_SIZE
	.align		4
.L_221:
        /*0128*/ 	.byte	0x03, 0x19
        /*012a*/ 	.short	0x0078


	//----- nvinfo : EIATTR_PARAM_CBANK
	.align		4
        /*012c*/ 	.byte	0x04, 0x0a
        /*012e*/ 	.short	(.L_223 - .L_222)
	.align		4
.L_222:
        /*0130*/ 	.word	index@(.nv.constant0._ZN2at6native13col2im_kernelIffEEvlPKT_llllllllllllPS2_)
        /*0134*/ 	.short	0x0210
        /*0136*/ 	.short	0x0078


	//----- nvinfo : EIATTR_SW_WAR
	.align		4
.L_223:
        /*0138*/ 	.byte	0x04, 0x36
        /*013a*/ 	.short	(.L_225 - .L_224)
.L_224:
        /*013c*/ 	.word	0x00000008
.L_225:


//--------------------- .nv.info._ZN2at6native13col2im_kernelIddEEvlPKT_llllllllllllPS2_ --------------------------
	.section	.nv.info._ZN2at6native13col2im_kernelIddEEvlPKT_llllllllllllPS2_,"",@"SHT_CUDA_INFO"
	.sectionflags	@""
	.align	4


	//----- nvinfo : EIATTR_CUDA_API_VERSION
	.align		4
        /*0000*/ 	.byte	0x04, 0x37
        /*0002*/ 	.short	(.L_227 - .L_226)
.L_226:
        /*0004*/ 	.word	0x00000082


	//----- nvinfo : EIATTR_KPARAM_INFO
	.align		4
.L_227:
        /*0008*/ 	.byte	0x04, 0x17
        /*000a*/ 	.short	(.L_229 - .L_228)
.L_228:
        /*000c*/ 	.word	0x00000000
        /*0010*/ 	.short	0x000e
        /*0012*/ 	.short	0x0070
        /*0014*/ 	.byte	0x00, 0xf0, 0x21, 0x00


	//----- nvinfo : EIATTR_KPARAM_INFO
	.align		4
.L_229:
        /*0018*/ 	.byte	0x04, 0x17
        /*001a*/ 	.short	(.L_231 - .L_230)
.L_230:
        /*001c*/ 	.word	0x00000000
        /*0020*/ 	.short	0x000d
        /*0022*/ 	.short	0x0068
        /*0024*/ 	.byte	0x00, 0xf0, 0x21, 0x00


	//----- nvinfo : EIATTR_KPARAM_INFO
	.align		4
.L_231:
        /*0028*/ 	.byte	0x04, 0x17
        /*002a*/ 	.short	(.L_233 - .L_232)
.L_232:
        /*002c*/ 	.word	0x00000000
        /*0030*/ 	.short	0x000c
        /*0032*/ 	.short	0x0060
        /*0034*/ 	.byte	0x00, 0xf0, 0x21, 0x00


	//----- nvinfo : EIATTR_KPARAM_INFO
	.align		4
.L_233:
        /*0038*/ 	.byte	0x04, 0x17
        /*003a*/ 	.short	(.L_235 - .L_234)
.L_234:
        /*003c*/ 	.word	0x00000000
        /*0040*/ 	.short	0x000b
        /*0042*/ 	.short	0x0058
        /*0044*/ 	.byte	0x00, 0xf0, 0x21, 0x00


	//----- nvinfo : EIATTR_KPARAM_INFO
	.align		4
.L_235:
        /*0048*/ 	.byte	0x04, 0x17
        /*004a*/ 	.short	(.L_237 - .L_236)
.L_236:
        /*004c*/ 	.word	0x00000000
        /*0050*/ 	.short	0x000a
        /*0052*/ 	.short	0x0050
        /*0054*/ 	.byte	0x00, 0xf0, 0x21, 0x00


	//----- nvinfo : EIATTR_KPARAM_INFO
	.align		4
.L_237:
        /*0058*/ 	.byte	0x04, 0x17
        /*005a*/ 	.short	(.L_239 - .L_238)
.L_238:
        /*005c*/ 	.word	0x00000000
        /*0060*/ 	.short	0x0009
        /*0062*/ 	.short	0x0048
        /*0064*/ 	.byte	0x00, 0xf0, 0x21, 0x00


	//----- nvinfo : EIATTR_KPARAM_INFO
	.align		4
.L_239:
        /*0068*/ 	.byte	0x04, 0x17
        /*006a*/ 	.short	(.L_241 - .L_240)
.L_240:
        /*006c*/ 	.word	0x00000000
        /*0070*/ 	.short	0x0008
        /*0072*/ 	.short	0x0040
        /*0074*/ 	.byte	0x00, 0xf0, 0x21, 0x00


	//----- nvinfo : EIATTR_KPARAM_INFO
	.align		4
.L_241:
        /*0078*/ 	.byte	0x04, 0x17
        /*007a*/ 	.short	(.L_243 - .L_242)
.L_242:
        /*007c*/ 	.word	0x00000000
        /*0080*/ 	.short	0x0007
        /*0082*/ 	.short	0x0038
        /*0084*/ 	.byte	0x00, 0xf0, 0x21, 0x00


	//----- nvinfo : EIATTR_KPARAM_INFO
	.align		4
.L_243:
        /*0088*/ 	.byte	0x04, 0x17
        /*008a*/ 	.short	(.L_245 - .L_244)
.L_244:
        /*008c*/ 	.word	0x00000000
        /*0090*/ 	.short	0x0006
        /*0092*/ 	.short	0x0030
        /*0094*/ 	.byte	0x00, 0xf0, 0x21, 0x00


	//----- nvinfo : EIATTR_KPARAM_INFO
	.align		4
.L_245:
        /*0098*/ 	.byte	0x04, 0x17
        /*009a*/ 	.short	(.L_247 - .L_246)
.L_246:
        /*009c*/ 	.word	0x00000000
        /*00a0*/ 	.short	0x0005
        /*00a2*/ 	.short	0x0028
        /*00a4*/ 	.byte	0x00, 0xf0, 0x21, 0x00


	//----- nvinfo : EIATTR_KPARAM_INFO
	.align		4
.L_247:
        /*00a8*/ 	.byte	0x04, 0x17
        /*00aa*/ 	.short	(.L_249 - .L_248)
.L_248:
        /*00ac*/ 	.word	0x00000000
        /*00b0*/ 	.short	0x0004
        /*00b2*/ 	.short	0x0020
        /*00b4*/ 	.byte	0x00, 0xf0, 0x21, 0x00


	//----- nvinfo : EIATTR_KPARAM_INFO
	.align		4
.L_249:
        /*00b8*/ 	.byte	0x04, 0x17
        /*00ba*/ 	.short	(.L_251 - .L_250)
.L_250:
        /*00bc*/ 	.word	0x00000000
        /*00c0*/ 	.short	0x0003
        /*00c2*/ 	.short	0x0018
        /*00c4*/ 	.byte	0x00, 0xf0, 0x21, 0x00


	//----- nvinfo : EIATTR_KPARAM_INFO
	.align		4
.L_251:
        /*00c8*/ 	.byte	0x04, 0x17
        /*00ca*/ 	.short	(.L_253 - .L_252)
.L_252:
        /*00cc*/ 	.word	0x00000000
        /*00d0*/ 	.short	0x0002
        /*00d2*/ 	.short	0x0010
        /*00d4*/ 	.byte	0x00, 0xf0, 0x21, 0x00


	//----- nvinfo : EIATTR_KPARAM_INFO
	.align		4
.L_253:
        /*00d8*/ 	.byte	0x04, 0x17
        /*00da*/ 	.short	(.L_255 - .L_254)
.L_254:
        /*00dc*/ 	.word	0x00000000
        /*00e0*/ 	.short	0x0001
        /*00e2*/ 	.short	0x0008
        /*00e4*/ 	.byte	0x00, 0xf0, 0x21, 0x00


	//----- nvinfo : EIATTR_KPARAM_INFO
	.align		4
.L_255:
        /*00e8*/ 	.byte	0x04, 0x17
        /*00ea*/ 	.short	(.L_257 - .L_256)
.L_256:
        /*00ec*/ 	.word	0x00000000
        /*00f0*/ 	.short	0x0000
        /*00f2*/ 	.short	0x0000
        /*00f4*/ 	.byte	0x00, 0xf0, 0x21, 0x00


	//----- nvinfo : EIATTR_SPARSE_MMA_MASK
	.align		4
.L_257:
        /*00f8*/ 	.byte	0x03, 0x50
        /*00fa*/ 	.short	0x0000


	//----- nvinfo : EIATTR_MAXREG_COUNT
	.align		4
        /*00fc*/ 	.byte	0x03, 0x1b
        /*00fe*/ 	.short	0x0080


	//----- nvinfo : EIATTR_MERCURY_ISA_VERSION
	.align		4
        /*0100*/ 	.byte	0x03, 0x5f
        /*0102*/ 	.short	0x0101


	//----- nvinfo : EIATTR_EXIT_INSTR_OFFSETS
	.align		4
        /*0104*/ 	.byte	0x04, 0x1c
        /*0106*/ 	.short	(.L_259 - .L_258)


	//   ....[0]....
.L_258:
        /*0108*/ 	.word	0x00000090


	//   ....[1]....
        /*010c*/ 	.word	0x00005c40


	//----- nvinfo : EIATTR_MAX_THREADS
	.align		4
.L_259:
        /*0110*/ 	.byte	0x04, 0x05
        /*0112*/ 	.short	(.L_261 - .L_260)
.L_260:
        /*0114*/ 	.word	0x00000200
        /*0118*/ 	.word	0x00000001
        /*011c*/ 	.word	0x00000001


	//----- nvinfo : EIATTR_CRS_STACK_SIZE
	.align		4
.L_261:
        /*0120*/ 	.byte	0x04, 0x1e
        /*0122*/ 	.short	(.L_263 - .L_262)
.L_262:
        /*0124*/ 	.word	0x00000000


	//----- nvinfo : EIATTR_CBANK_PARAM_SIZE
	.align		4
.L_263:
        /*0128*/ 	.byte	0x03, 0x19
        /*012a*/ 	.short	0x0078


	//----- nvinfo : EIATTR_PARAM_CBANK
	.align		4
        /*012c*/ 	.byte	0x04, 0x0a
        /*012e*/ 	.short	(.L_265 - .L_264)
	.align		4
.L_264:
        /*0130*/ 	.word	index@(.nv.constant0._ZN2at6native13col2im_kernelIddEEvlPKT_llllllllllllPS2_)
        /*0134*/ 	.short	0x0210
        /*0136*/ 	.short	0x0078


	//----- nvinfo : EIATTR_SW_WAR
	.align		4
.L_265:
        /*0138*/ 	.byte	0x04, 0x36
        /*013a*/ 	.short	(.L_267 - .L_266)
.L_266:
        /*013c*/ 	.word	0x00000008
.L_267:


//--------------------- .nv.info._ZN2at6native13im2col_kernelIN3c108BFloat16EEEvlPKT_llllllllllllPS4_ --------------------------
	.section	.nv.info._ZN2at6native13im2col_kernelIN3c108BFloat16EEEvlPKT_llllllllllllPS4_,"",@"SHT_CUDA_INFO"
	.sectionflags	@""
	.align	4


	//----- nvinfo : EIATTR_CUDA_API_VERSION
	.align		4
        /*0000*/ 	.byte	0x04, 0x37
        /*0002*/ 	.short	(.L_269 - .L_268)
.L_268:
        /*0004*/ 	.word	0x00000082


	//----- nvinfo : EIATTR_KPARAM_INFO
	.align		4
.L_269:
        /*0008*/ 	.byte	0x04, 0x17
        /*000a*/ 	.short	(.L_271 - .L_270)
.L_270:
        /*000c*/ 	.word	0x00000000
        /*0010*/ 	.short	0x000e
        /*0012*/ 	.short	0x0070
        /*0014*/ 	.byte	0x00, 0xf0, 0x21, 0x00


	//----- nvinfo : EIATTR_KPARAM_INFO
	.align		4
.L_271:
        /*0018*/ 	.byte	0x04, 0x17
        /*001a*/ 	.short	(.L_273 - .L_272)
.L_272:
        /*001c*/ 	.word	0x00000000
        /*0020*/ 	.short	0x000d
        /*0022*/ 	.short	0x0068
        /*0024*/ 	.byte	0x00, 0xf0, 0x21, 0x00


	//----- nvinfo : EIATTR_KPARAM_INFO
	.align		4
.L_273:
        /*0028*/ 	.byte	0x04, 0x17
        /*002a*/ 	.short	(.L_275 - .L_274)
.L_274:
        /*002c*/ 	.word	0x00000000
        /*0030*/ 	.short	0x000c
        /*0032*/ 	.short	0x0060
        /*0034*/ 	.byte	0x00, 0xf0, 0x21, 0x00


	//----- nvinfo : EIATTR_KPARAM_INFO
	.align		4
.L_275:
        /*0038*/ 	.byte	0x04, 0x17
        /*003a*/ 	.short	(.L_277 - .L_276)
.L_276:
        /*003c*/ 	.word	0x00000000
        /*0040*/ 	.short	0x000b
        /*0042*/ 	.short	0x0058
        /*0044*/ 	.byte	0x00, 0xf0, 0x21, 0x00


	//----- nvinfo : EIATTR_KPARAM_INFO
	.align		4
.L_277:
        /*0048*/ 	.byte	0x04, 0x17
        /*004a*/ 	.short	(.L_279 - .L_278)
.L_278:
        /*004c*/ 	.word	0x00000000
        /*0050*/ 	.short	0x000a
        /*0052*/ 	.short	0x0050
        /*0054*/ 	.byte	0x00, 0xf0, 0x21, 0x00


	//----- nvinfo : EIATTR_KPARAM_INFO
	.align		4
.L_279:
        /*0058*/ 	.byte	0x04, 0x17
        /*005a*/ 	.short	(.L_281 - .L_280)
.L_280:
        /*005c*/ 	.word	0x00000000
        /*0060*/ 	.short	0x0009
        /*0062*/ 	.short	0x0048
        /*0064*/ 	.byte	0x00, 0xf0, 0x21, 0x00


	//----- nvinfo : EIATTR_KPARAM_INFO
	.align		4
.L_281:
        /*0068*/ 	.byte	0x04, 0x17
        /*006a*/ 	.short	(.L_283 - .L_282)
.L_282:
        /*006c*/ 	.word	0x00000000
        /*0070*/ 	.short	0x0008
        /*0072*/ 	.short	0x0040
        /*0074*/ 	.byte	0x00, 0xf0, 0x21, 0x00


	//----- nvinfo : EIATTR_KPARAM_INFO
	.align		4
.L_283:
        /*0078*/ 	.byte	0x04, 0x17
        /*007a*/ 	.short	(.L_285 - .L_284)
.L_284:
        /*007c*/ 	.word	0x00000000
        /*0080*/ 	.short	0x0007
        /*0082*/ 	.short	0x0038
        /*0084*/ 	.byte	0x00, 0xf0, 0x21, 0x00


	//----- nvinfo : EIATTR_KPARAM_INFO
	.align		4
.L_285:
        /*0088*/ 	.byte	0x04, 0x17
        /*008a*/ 	.short	(.L_287 - .L_286)
.L_286:
        /*008c*/ 	.word	0x00000000
        /*0090*/ 	.short	0x0006
        /*0092*/ 	.short	0x0030
        /*0094*/ 	.byte	0x00, 0xf0, 0x21, 0x00


	//----- nvinfo : EIATTR_KPARAM_INFO
	.align		4
.L_287:
        /*0098*/ 	.byte	0x04, 0x17
        /*009a*/ 	.short	(.L_289 - .L_288)
.L_288:
        /*009c*/ 	.word	0x00000000
        /*00a0*/ 	.short	0x0005
        /*00a2*/ 	.short	0x0028
        /*00a4*/ 	.byte	0x00, 0xf0, 0x21, 0x00


	//----- nvinfo : EIATTR_KPARAM_INFO
	.align		4
.L_289:
        /*00a8*/ 	.byte	0x04, 0x17
        /*00aa*/ 	.short	(.L_291 - .L_290)
.L_290:
        /*00ac*/ 	.word	0x00000000
        /*00b0*/ 	.short	0x0004
        /*00b2*/ 	.short	0x0020
        /*00b4*/ 	.byte	0x00, 0xf0, 0x21, 0x00


	//----- nvinfo : EIATTR_KPARAM_INFO
	.align		4
.L_291:
        /*00b8*/ 	.byte	0x04, 0x17
        /*00ba*/ 	.short	(.L_293 - .L_292)
.L_292:
        /*00bc*/ 	.word	0x00000000
        /*00c0*/ 	.short	0x0003
        /*00c2*/ 	.short	0x0018
        /*00c4*/ 	.byte	0x00, 0xf0, 0x21, 0x00


	//----- nvinfo : EIATTR_KPARAM_INFO
	.align		4
.L_293:
        /*00c8*/ 	.byte	0x04, 0x17
        /*00ca*/ 	.short	(.L_295 - .L_294)
.L_294:
        /*00cc*/ 	.word	0x00000000
        /*00d0*/ 	.short	0x0002
        /*00d2*/ 	.short	0x0010
        /*00d4*/ 	.byte	0x00, 0xf0, 0x21, 0x00


	//----- nvinfo : EIATTR_KPARAM_INFO
	.align		4
.L_295:
        /*00d8*/ 	.byte	0x04, 0x17
        /*00da*/ 	.short	(.L_297 - .L_296)
.L_296:
        /*00dc*/ 	.word	0x00000000
        /*00e0*/ 	.short	0x0001
        /*00e2*/ 	.short	0x0008
        /*00e4*/ 	.byte	0x00, 0xf0, 0x21, 0x00


	//----- nvinfo : EIATTR_KPARAM_INFO
	.align		4
.L_297:
        /*00e8*/ 	.byte	0x04, 0x17
        /*00ea*/ 	.short	(.L_299 - .L_298)
.L_298:
        /*00ec*/ 	.word	0x00000000
        /*00f0*/ 	.short	0x0000
        /*00f2*/ 	.short	0x0000
        /*00f4*/ 	.byte	0x00, 0xf0, 0x21, 0x00


	//----- nvinfo : EIATTR_SPARSE_MMA_MASK
	.align		4
.L_299:
        /*00f8*/ 	.byte	0x03, 0x50
        /*00fa*/ 	.short	0x0000


	//----- nvinfo : EIATTR_MAXREG_COUNT
	.align		4
        /*00fc*/ 	.byte	0x03, 0x1b
        /*00fe*/ 	.short	0x0040


	//----- nvinfo : EIATTR_MERCURY_ISA_VERSION
	.align		4
        /*0100*/ 	.byte	0x03, 0x5f
        /*0102*/ 	.short	0x0101


	//----- nvinfo : EIATTR_EXIT_INSTR_OFFSETS
	.align		4
        /*0104*/ 	.byte	0x04, 0x1c
        /*0106*/ 	.short	(.L_301 - .L_300)


	//   ....[0]....
.L_300:
        /*0108*/ 	.word	0x00000090


	//   ....[1]....
        /*010c*/ 	.word	0x000000d0


	//   ....[2]....
        /*0110*/ 	.word	0x00001b90


	//----- nvinfo : EIATTR_MAX_THREADS
	.align		4
.L_301:
        /*0114*/ 	.byte	0x04, 0x05
        /*0116*/ 	.short	(.L_303 - .L_302)
.L_302:
        /*0118*/ 	.word	0x00000400
        /*011c*/ 	.word	0x00000001
        /*0120*/ 	.word	0x00000001


	//----- nvinfo : EIATTR_CRS_STACK_SIZE
	.align		4
.L_303:
        /*0124*/ 	.byte	0x04, 0x1e
        /*0126*/ 	.short	(.L_305 - .L_304)
.L_304:
        /*0128*/ 	.word	0x00000000


	//----- nvinfo : EIATTR_CBANK_PARAM_SIZE
	.align		4
.L_305:
        /*012c*/ 	.byte	0x03, 0x19
        /*012e*/ 	.short	0x0078


	//----- nvinfo : EIATTR_PARAM_CBANK
	.align		4
        /*0130*/ 	.byte	0x04, 0x0a
        /*0132*/ 	.short	(.L_307 - .L_306)
	.align		4
.L_306:
        /*0134*/ 	.word	index@(.nv.constant0._ZN2at6native13im2col_kernelIN3c108BFloat16EEEvlPKT_llllllllllllPS4_)
        /*0138*/ 	.short	0x0210
        /*013a*/ 	.short	0x0078


	//----- nvinfo : EIATTR_SW_WAR
	.align		4
.L_307:
        /*013c*/ 	.byte	0x04, 0x36
        /*013e*/ 	.short	(.L_309 - .L_308)
.L_308:
        /*0140*/ 	.word	0x00000008
.L_309:


//--------------------- .nv.info._ZN2at6native13im2col_kernelIN3c104HalfEEEvlPKT_llllllllllllPS4_ --------------------------
	.section	.nv.info._ZN2at6native13im2col_kernelIN3c104HalfEEEvlPKT_llllllllllllPS4_,"",@"SHT_CUDA_INFO"
	.sectionflags	@""
	.align	4


	//----- nvinfo : EIATTR_CUDA_API_VERSION
	.align		4
        /*0000*/ 	.byte	0x04, 0x37
        /*0002*/ 	.short	(.L_311 - .L_310)
.L_310:
        /*0004*/ 	.word	0x00000082


	//----- nvinfo : EIATTR_KPARAM_INFO
	.align		4
.L_311:
        /*0008*/ 	.byte	0x04, 0x17
        /*000a*/ 	.short	(.L_313 - .L_312)
.L_312:
        /*000c*/ 	.word	0x00000000
        /*0010*/ 	.short	0x000e
        /*0012*/ 	.short	0x0070
        /*0014*/ 	.byte	0x00, 0xf0, 0x21, 0x00


	//----- nvinfo : EIATTR_KPARAM_INFO
	.align		4
.L_313:
        /*0018*/ 	.byte	0x04, 0x17
        /*001a*/ 	.short	(.L_315 - .L_314)
.L_314:
        /*001c*/ 	.word	0x00000000
        /*0020*/ 	.short	0x000d
        /*0022*/ 	.short	0x0068
        /*0024*/ 	.byte	0x00, 0xf0, 0x21, 0x00


	//----- nvinfo : EIATTR_KPARAM_INFO
	.align		4
.L_315:
        /*0028*/ 	.byte	0x04, 0x17
        /*002a*/ 	.short	(.L_317 - .L_316)
.L_316:
        /*002c*/ 	.word	0x00000000
        /*0030*/ 	.short	0x000c
        /*0032*/ 	.short	0x0060
        /*0034*/ 	.byte	0x00, 0xf0, 0x21, 0x00


	//----- nvinfo : EIATTR_KPARAM_INFO
	.align		4
.L_317:
        /*0038*/ 	.byte	0x04, 0x17
        /*003a*/ 	.short	(.L_319 - .L_318)
.L_318:
        /*003c*/ 	.word	0x00000000
        /*0040*/ 	.short	0x000b
        /*0042*/ 	.short	0x0058
        /*0044*/ 	.byte	0x00, 0xf0, 0x21, 0x00


	//----- nvinfo : EIATTR_KPARAM_INFO
	.align		4
.L_319:
        /*0048*/ 	.byte	0x04, 0x17
        /*004a*/ 	.short	(.L_321 - .L_320)
.L_320:
        /*004c*/ 	.word	0x00000000
        /*0050*/ 	.short	0x000a
        /*0052*/ 	.short	0x0050
        /*0054*/ 	.byte	0x00, 0xf0, 0x21, 0x00


	//----- nvinfo : EIATTR_KPARAM_INFO
	.align		4
.L_321:
        /*0058*/ 	.byte	0x04, 0x17
        /*005a*/ 	.short	(.L_323 - .L_322)
.L_322:
        /*005c*/ 	.word	0x00000000
        /*0060*/ 	.short	0x0009
        /*0062*/ 	.short	0x0048
        /*0064*/ 	.byte	0x00, 0xf0, 0x21, 0x00


	//----- nvinfo : EIATTR_KPARAM_INFO
	.align		4
.L_323:
        /*0068*/ 	.byte	0x04, 0x17
        /*006a*/ 	.short	(.L_325 - .L_324)
.L_324:
        /*006c*/ 	.word	0x00000000
        /*0070*/ 	.short	0x0008
        /*0072*/ 	.short	0x0040
        /*0074*/ 	.byte	0x00, 0xf0, 0x21, 0x00


	//----- nvinfo : EIATTR_KPARAM_INFO
	.align		4
.L_325:
        /*0078*/ 	.byte	0x04, 0x17
        /*007a*/ 	.short	(.L_327 - .L_326)
.L_326:
        /*007c*/ 	.word	0x00000000
        /*0080*/ 	.short	0x0007
        /*0082*/ 	.short	0x0038
        /*0084*/ 	.byte	0x00, 0xf0, 0x21, 0x00


	//----- nvinfo : EIATTR_KPARAM_INFO
	.align		4
.L_327:
        /*0088*/ 	.byte	0x04, 0x17
        /*008a*/ 	.short	(.L_329 - .L_328)
.L_328:
        /*008c*/ 	.word	0x00000000
        /*0090*/ 	.short	0x0006
        /*0092*/ 	.short	0x0030
        /*0094*/ 	.byte	0x00, 0xf0, 0x21, 0x00


	//----- nvinfo : EIATTR_KPARAM_INFO
	.align		4
.L_329:
        /*0098*/ 	.byte	0x04, 0x17
        /*009a*/ 	.short	(.L_331 - .L_330)
.L_330:
        /*009c*/ 	.word	0x00000000
        /*00a0*/ 	.short	0x0005
        /*00a2*/ 	.short	0x0028
        /*00a4*/ 	.byte	0x00, 0xf0, 0x21, 0x00


	//----- nvinfo : EIATTR_KPARAM_INFO
	.align		4
.L_331:
        /*00a8*/ 	.byte	0x04, 0x17
        /*00aa*/ 	.short	(.L_333 - .L_332)
.L_332:
        /*00ac*/ 	.word	0x00000000
        /*00b0*/ 	.short	0x0004
        /*00b2*/ 	.short	0x0020
        /*00b4*/ 	.byte	0x00, 0xf0, 0x21, 0x00


	//----- nvinfo : EIATTR_KPARAM_INFO
	.align		4
.L_333:
        /*00b8*/ 	.byte	0x04, 0x17
        /*00ba*/ 	.short	(.L_335 - .L_334)
.L_334:
        /*00bc*/ 	.word	0x00000000
        /*00c0*/ 	.short	0x0003
        /*00c2*/ 	.short	0x0018
        /*00c4*/ 	.byte	0x00, 0xf0, 0x21, 0x00


	//----- nvinfo : EIATTR_KPARAM_INFO
	.align		4
.L_335:
        /*00c8*/ 	.byte	0x04, 0x17
        /*00ca*/ 	.short	(.L_337 - .L_336)
.L_336:
        /*00cc*/ 	.word	0x00000000
        /*00d0*/ 	.short	0x0002
        /*00d2*/ 	.short	0x0010
        /*00d4*/ 	.byte	0x00, 0xf0, 0x21, 0x00


	//----- nvinfo : EIATTR_KPARAM_INFO
	.align		4
.L_337:
        /*00d8*/ 	.byte	0x04, 0x17
        /*00da*/ 	.short	(.L_339 - .L_338)
.L_338:
        /*00dc*/ 	.word	0x00000000
        /*00e0*/ 	.short	0x0001
        /*00e2*/ 	.short	0x0008
        /*00e4*/ 	.byte	0x00, 0xf0, 0x21, 0x00


	//----- nvinfo : EIATTR_KPARAM_INFO
	.align		4
.L_339:
        /*00e8*/ 	.byte	0x04, 0x17
        /*00ea*/ 	.short	(.L_341 - .L_340)
.L_340:
        /*00ec*/ 	.word	0x00000000
        /*00f0*/ 	.short	0x0000
        /*00f2*/ 	.short	0x0000
        /*00f4*/ 	.byte	0x00, 0xf0, 0x21, 0x00


	//----- nvinfo : EIATTR_SPARSE_MMA_MASK
	.align		4
.L_341:
        /*00f8*/ 	.byte	0x03, 0x50
        /*00fa*/ 	.short	0x0000


	//----- nvinfo : EIATTR_MAXREG_COUNT
	.align		4
        /*00fc*/ 	.byte	0x03, 0x1b
        /*00fe*/ 	.short	0x0040


	//----- nvinfo : EIATTR_MERCURY_ISA_VERSION
	.align		4
        /*0100*/ 	.byte	0x03, 0x5f
        /*0102*/ 	.short	0x0101


	//----- nvinfo : EIATTR_EXIT_INSTR_OFFSETS
	.align		4
        /*0104*/ 	.byte	0x04, 0x1c
        /*0106*/ 	.short	(.L_343 - .L_342)


	//   ....[0]....
.L_342:
        /*0108*/ 	.word	0x00000090


	//   ....[1]....
        /*010c*/ 	.word	0x000000d0


	//   ....[2]....
        /*0110*/ 	.word	0x00001b90


	//----- nvinfo : EIATTR_MAX_THREADS
	.align		4
.L_343:
        /*0114*/ 	.byte	0x04, 0x05
        /*0116*/ 	.short	(.L_345 - .L_344)
.L_344:
        /*0118*/ 	.word	0x00000400
        /*011c*/ 	.word	0x00000001
        /*0120*/ 	.word	0x00000001


	//----- nvinfo : EIATTR_CRS_STACK_SIZE
	.align		4
.L_345:
        /*0124*/ 	.byte	0x04, 0x1e
        /*0126*/ 	.short	(.L_347 - .L_346)
.L_346:
        /*0128*/ 	.word	0x00000000


	//----- nvinfo : EIATTR_CBANK_PARAM_SIZE
	.align		4
.L_347:
        /*012c*/ 	.byte	0x03, 0x19
        /*012e*/ 	.short	0x0078


	//----- nvinfo : EIATTR_PARAM_CBANK
	.align		4
        /*0130*/ 	.byte	0x04, 0x0a
        /*0132*/ 	.short	(.L_349 - .L_348)
	.align		4
.L_348:
        /*0134*/ 	.word	index@(.nv.constant0._ZN2at6native13im2col_kernelIN3c104HalfEEEvlPKT_llllllllllllPS4_)
        /*0138*/ 	.short	0x0210
        /*013a*/ 	.short	0x0078


	//----- nvinfo : EIATTR_SW_WAR
	.align		4
.L_349:
        /*013c*/ 	.byte	0x04, 0x36
        /*013e*/ 	.short	(.L_351 - .L_350)
.L_350:
        /*0140*/ 	.word	0x00000008
.L_351:


//--------------------- .nv.info._ZN2at6native13im2col_kernelIfEEvlPKT_llllllllllllPS2_ --------------------------
	.section	.nv.info._ZN2at6native13im2col_kernelIfEEvlPKT_llllllllllllPS2_,"",@"SHT_CUDA_INFO"
	.sectionflags	@""
	.align	4


	//----- nvinfo : EIATTR_CUDA_API_VERSION
	.align		4
        /*0000*/ 	.byte	0x04, 0x37
        /*0002*/ 	.short	(.L_353 - .L_352)
.L_352:
        /*0004*/ 	.word	0x00000082


	//----- nvinfo : EIATTR_KPARAM_INFO
	.align		4
.L_353:
        /*0008*/ 	.byte	0x04, 0x17
        /*000a*/ 	.short	(.L_355 - .L_354)
.L_354:
        /*000c*/ 	.word	0x00000000
        /*0010*/ 	.short	0x000e
        /*0012*/ 	.short	0x0070
        /*0014*/ 	.byte	0x00, 0xf0, 0x21, 0x00


	//----- nvinfo : EIATTR_KPARAM_INFO
	.align		4
.L_355:
        /*0018*/ 	.byte	0x04, 0x17
        /*001a*/ 	.short	(.L_357 - .L_356)
.L_356:
        /*001c*/ 	.word	0x00000000
        /*0020*/ 	.short	0x000d
        /*0022*/ 	.short	0x0068
        /*0024*/ 	.byte	0x00, 0xf0, 0x21, 0x00


	//----- nvinfo : EIATTR_KPARAM_INFO
	.align		4
.L_357:
        /*0028*/ 	.byte	0x04, 0x17
        /*002a*/ 	.short	(.L_359 - .L_358)
.L_358:
        /*002c*/ 	.word	0x00000000
        /*0030*/ 	.short	0x000c
        /*0032*/ 	.short	0x0060
        /*0034*/ 	.byte	0x00, 0xf0, 0x21, 0x00


	//----- nvinfo : EIATTR_KPARAM_INFO
	.align		4
.L_359:
        /*0038*/ 	.byte	0x04, 0x17
        /*003a*/ 	.short	(.L_361 - .L_360)
.L_360:
        /*003c*/ 	.word	0x00000000
        /*0040*/ 	.short	0x000b
        /*0042*/ 	.short	0x0058
        /*0044*/ 	.byte	0x00, 0xf0, 0x21, 0x00


	//----- nvinfo : EIATTR_KPARAM_INFO
	.align		4
.L_361:
        /*0048*/ 	.byte	0x04, 0x17
        /*004a*/ 	.short	(.L_363 - .L_362)
.L_362:
        /*004c*/ 	.word	0x00000000
        /*0050*/ 	.short	0x000a
        /*0052*/ 	.short	0x0050
        /*0054*/ 	.byte	0x00, 0xf0, 0x21, 0x00


	//----- nvinfo : EIATTR_KPARAM_INFO
	.align		4
.L_363:
        /*0058*/ 	.byte	0x04, 0x17
        /*005a*/ 	.short	(.L_365 - .L_364)
.L_364:
        /*005c*/ 	.word	0x00000000
        /*0060*/ 	.short	0x0009
        /*0062*/ 	.short	0x0048
        /*0064*/ 	.byte	0x00, 0xf0, 0x21, 0x00


	//----- nvinfo : EIATTR_KPARAM_INFO
	.align		4
.L_365:
        /*0068*/ 	.byte	0x04, 0x17
        /*006a*/ 	.short	(.L_367 - .L_366)
.L_366:
        /*006c*/ 	.word	0x00000000
        /*0070*/ 	.short	0x0008
        /*0072*/ 	.short	0x0040
        /*0074*/ 	.byte	0x00, 0xf0, 0x21, 0x00


	//----- nvinfo : EIATTR_KPARAM_INFO
	.align		4
.L_367:
        /*0078*/ 	.byte	0x04, 0x17
        /*007a*/ 	.short	(.L_369 - .L_368)
.L_368:
        /*007c*/ 	.word	0x00000000
        /*0080*/ 	.short	0x0007
        /*0082*/ 	.short	0x0038
        /*0084*/ 	.byte	0x00, 0xf0, 0x21, 0x00


	//----- nvinfo : EIATTR_KPARAM_INFO
	.align		4
.L_369:
        /*0088*/ 	.byte	0x04, 0x17
        /*008a*/ 	.short	(.L_371 - .L_370)
.L_370:
        /*008c*/ 	.word	0x00000000
        /*0090*/ 	.short	0x0006
        /*0092*/ 	.short	0x0030
        /*0094*/ 	.byte	0x00, 0xf0, 0x21, 0x00


	//----- nvinfo : EIATTR_KPARAM_INFO
	.align		4
.L_371:
        /*0098*/ 	.byte	0x04, 0x17
        /*009a*/ 	.short	(.L_373 - .L_372)
.L_372:
        /*009c*/ 	.word	0x00000000
        /*00a0*/ 	.short	0x0005
        /*00a2*/ 	.short	0x0028
        /*00a4*/ 	.byte	0x00, 0xf0, 0x21, 0x00


	//----- nvinfo : EIATTR_KPARAM_INFO
	.align		4
.L_373:
        /*00a8*/ 	.byte	0x04, 0x17
        /*00aa*/ 	.short	(.L_375 - .L_374)
.L_374:
        /*00ac*/ 	.word	0x00000000
        /*00b0*/ 	.short	0x0004
        /*00b2*/ 	.short	0x0020
        /*00b4*/ 	.byte	0x00, 0xf0, 0x21, 0x00


	//----- nvinfo : EIATTR_KPARAM_INFO
	.align		4
.L_375:
        /*00b8*/ 	.byte	0x04, 0x17
        /*00ba*/ 	.short	(.L_377 - .L_376)
.L_376:
        /*00bc*/ 	.word	0x00000000
        /*00c0*/ 	.short	0x0003
        /*00c2*/ 	.short	0x0018
        /*00c4*/ 	.byte	0x00, 0xf0, 0x21, 0x00


	//----- nvinfo : EIATTR_KPARAM_INFO
	.align		4
.L_377:
        /*00c8*/ 	.byte	0x04, 0x17
        /*00ca*/ 	.short	(.L_379 - .L_378)
.L_378:
        /*00cc*/ 	.word	0x00000000
        /*00d0*/ 	.short	0x0002
        /*00d2*/ 	.short	0x0010
        /*00d4*/ 	.byte	0x00, 0xf0, 0x21, 0x00


	//----- nvinfo : EIATTR_KPARAM_INFO
	.align		4
.L_379:
        /*00d8*/ 	.byte	0x04, 0x17
        /*00da*/ 	.short	(.L_381 - .L_380)
.L_380:
        /*00dc*/ 	.word	0x00000000
        /*00e0*/ 	.short	0x0001
        /*00e2*/ 	.short	0x0008
        /*00e4*/ 	.byte	0x00, 0xf0, 0x21, 0x00


	//----- nvinfo : EIATTR_KPARAM_INFO
	.align		4
.L_381:
        /*00e8*/ 	.byte	0x04, 0x17
        /*00ea*/ 	.short	(.L_383 - .L_382)
.L_382:
        /*00ec*/ 	.word	0x00000000
        /*00f0*/ 	.short	0x0000
        /*00f2*/ 	.short	0x0000
        /*00f4*/ 	.byte	0x00, 0xf0, 0x21, 0x00


	//----- nvinfo : EIATTR_SPARSE_MMA_MASK
	.align		4
.L_383:
        /*00f8*/ 	.byte	0x03, 0x50
        /*00fa*/ 	.short	0x0000


	//----- nvinfo : EIATTR_MAXREG_COUNT
	.align		4
        /*00fc*/ 	.byte	0x03, 0x1b
        /*00fe*/ 	.short	0x0040


	//----- nvinfo : EIATTR_MERCURY_ISA_VERSION
	.align		4
        /*0100*/ 	.byte	0x03, 0x5f
        /*0102*/ 	.short	0x0101


	//----- nvinfo : EIATTR_EXIT_INSTR_OFFSETS
	.align		4
        /*0104*/ 	.byte	0x04, 0x1c
        /*0106*/ 	.short	(.L_385 - .L_384)


	//   ....[0]....
.L_384:
        /*0108*/ 	.word	0x00000090


	//   ....[1]....
        /*010c*/ 	.word	0x000000d0


	//   ....[2]....
        /*0110*/ 	.word	0x000019c0


	//----- nvinfo : EIATTR_MAX_THREADS
	.align		4
.L_385:
        /*0114*/ 	.byte	0x04, 0x05
        /*0116*/ 	.short	(.L_387 - .L_386)
.L_386:
        /*0118*/ 	.word	0x00000400
        /*011c*/ 	.word	0x00000001
        /*0120*/ 	.word	0x00000001


	//----- nvinfo : EIATTR_CRS_STACK_SIZE
	.align		4
.L_387:
        /*0124*/ 	.byte	0x04, 0x1e
        /*0126*/ 	.short	(.L_389 - .L_388)
.L_388:
        /*0128*/ 	.word	0x00000000


	//----- nvinfo : EIATTR_CBANK_PARAM_SIZE
	.align		4
.L_389:
        /*012c*/ 	.byte	0x03, 0x19
        /*012e*/ 	.short	0x0078


	//----- nvinfo : EIATTR_PARAM_CBANK
	.align		4
        /*0130*/ 	.byte	0x04, 0x0a
        /*0132*/ 	.short	(.L_391 - .L_390)
	.align		4
.L_390:
        /*0134*/ 	.word	index@(.nv.constant0._ZN2at6native13im2col_kernelIfEEvlPKT_llllllllllllPS2_)
        /*0138*/ 	.short	0x0210
        /*013a*/ 	.short	0x0078


	//----- nvinfo : EIATTR_SW_WAR
	.align		4
.L_391:
        /*013c*/ 	.byte	0x04, 0x36
        /*013e*/ 	.short	(.L_393 - .L_392)
.L_392:
        /*0140*/ 	.word	0x00000008
.L_393:


//--------------------- .nv.info._ZN2at6native13im2col_kernelIdEEvlPKT_llllllllllllPS2_ --------------------------
	.section	.nv.info._ZN2at6native13im2col_kernelIdEEvlPKT_llllllllllllPS2_,"",@"SHT_CUDA_INFO"
	.sectionflags	@""
	.align	4


	//----- nvinfo : EIATTR_CUDA_API_VERSION
	.align		4
        /*0000*/ 	.byte	0x04, 0x37
        /*0002*/ 	.short	(.L_395 - .L_394)
.L_394:
        /*0004*/ 	.word	0x00000082


	//----- nvinfo : EIATTR_KPARAM_INFO
	.align		4
.L_395:
        /*0008*/ 	.byte	0x04, 0x17
        /*000a*/ 	.short	(.L_397 - .L_396)
.L_396:
        /*000c*/ 	.word	0x00000000
        /*0010*/ 	.short	0x000e
        /*0012*/ 	.short	0x0070
        /*0014*/ 	.byte	0x00, 0xf0, 0x21, 0x00


	//----- nvinfo : EIATTR_KPARAM_INFO
	.align		4
.L_397:
        /*0018*/ 	.byte	0x04, 0x17
        /*001a*/ 	.short	(.L_399 - .L_398)
.L_398:
        /*001c*/ 	.word	0x00000000
        /*0020*/ 	.short	0x000d
        /*0022*/ 	.short	0x0068
        /*0024*/ 	.byte	0x00, 0xf0, 0x21, 0x00


	//----- nvinfo : EIATTR_KPARAM_INFO
	.align		4
.L_399:
        /*0028*/ 	.byte	0x04, 0x17
        /*002a*/ 	.short	(.L_401 - .L_400)
.L_400:
        /*002c*/ 	.word	0x00000000
        /*0030*/ 	.short	0x000c
        /*0032*/ 	.short	0x0060
        /*0034*/ 	.byte	0x00, 0xf0, 0x21, 0x00


	//----- nvinfo : EIATTR_KPARAM_INFO
	.align		4
.L_401:
        /*0038*/ 	.byte	0x04, 0x17
        /*003a*/ 	.short	(.L_403 - .L_402)
.L_402:
        /*003c*/ 	.word	0x00000000
        /*0040*/ 	.short	0x000b
        /*0042*/ 	.short	0x0058
        /*0044*/ 	.byte	0x00, 0xf0, 0x21, 0x00


	//----- nvinfo : EIATTR_KPARAM_INFO
	.align		4
.L_403:
        /*0048*/ 	.byte	0x04, 0x17
        /*004a*/ 	.short	(.L_405 - .L_404)
.L_404:
        /*004c*/ 	.word	0x00000000
        /*0050*/ 	.short	0x000a
        /*0052*/ 	.short	0x0050
        /*0054*/ 	.byte	0x00, 0xf0, 0x21, 0x00


	//----- nvinfo : EIATTR_KPARAM_INFO
	.align		4
.L_405:
        /*0058*/ 	.byte	0x04, 0x17
        /*005a*/ 	.short	(.L_407 - .L_406)
.L_406:
        /*005c*/ 	.word	0x00000000
        /*0060*/ 	.short	0x0009
        /*0062*/ 	.short	0x0048
        /*0064*/ 	.byte	0x00, 0xf0, 0x21, 0x00


	//----- nvinfo : EIATTR_KPARAM_INFO
	.align		4
.L_407:
        /*0068*/ 	.byte	0x04, 0x17
        /*006a*/ 	.short	(.L_409 - .L_408)
.L_408:
        /*006c*/ 	.word	0x00000000
        /*0070*/ 	.short	0x0008
        /*0072*/ 	.short	0x0040
        /*0074*/ 	.byte	0x00, 0xf0, 0x21, 0x00


	//----- nvinfo : EIATTR_KPARAM_INFO
	.align		4
.L_409:
        /*0078*/ 	.byte	0x04, 0x17
        /*007a*/ 	.short	(.L_411 - .L_410)
.L_410:
        /*007c*/ 	.word	0x00000000
        /*0080*/ 	.short	0x0007
        /*0082*/ 	.short	0x0038
        /*0084*/ 	.byte	0x00, 0xf0, 0x21, 0x00


	//----- nvinfo : EIATTR_KPARAM_INFO
	.align		4
.L_411:
        /*0088*/ 	.byte	0x04, 0x17
        /*008a*/ 	.short	(.L_413 - .L_412)
.L_412:
        /*008c*/ 	.word	0x00000000
        /*0090*/ 	.short	0x0006
        /*0092*/ 	.short	0x0030
        /*0094*/ 	.byte	0x00, 0xf0, 0x21, 0x00


	//----- nvinfo : EIATTR_KPARAM_INFO
	.align		4
.L_413:
        /*0098*/ 	.byte	0x04, 0x17
        /*009a*/ 	.short	(.L_415 - .L_414)
.L_414:
        /*009c*/ 	.word	0x00000000
        /*00a0*/ 	.short	0x0005
        /*00a2*/ 	.short	0x0028
        /*00a4*/ 	.byte	0x00, 0xf0, 0x21, 0x00


	//----- nvinfo : EIATTR_KPARAM_INFO
	.align		4
.L_415:
        /*00a8*/ 	.byte	0x04, 0x17
        /*00aa*/ 	.short	(.L_417 - .L_416)
.L_416:
        /*00ac*/ 	.word	0x00000000
        /*00b0*/ 	.short	0x0004
        /*00b2*/ 	.short	0x0020
        /*00b4*/ 	.byte	0x00, 0xf0, 0x21, 0x00


	//----- nvinfo : EIATTR_KPARAM_INFO
	.align		4
.L_417:
        /*00b8*/ 	.byte	0x04, 0x17
        /*00ba*/ 	.short	(.L_419 - .L_418)
.L_418:
        /*00bc*/ 	.word	0x00000000
        /*00c0*/ 	.short	0x0003
        /*00c2*/ 	.short	0x0018
        /*00c4*/ 	.byte	0x00, 0xf0, 0x21, 0x00


	//----- nvinfo : EIATTR_KPARAM_INFO
	.align		4
.L_419:
        /*00c8*/ 	.byte	0x04, 0x17
        /*00ca*/ 	.short	(.L_421 - .L_420)
.L_420:
        /*00cc*/ 	.word	0x00000000
        /*00d0*/ 	.short	0x0002
        /*00d2*/ 	.short	0x0010
        /*00d4*/ 	.byte	0x00, 0xf0, 0x21, 0x00


	//----- nvinfo : EIATTR_KPARAM_INFO
	.align		4
.L_421:
        /*00d8*/ 	.byte	0x04, 0x17
        /*00da*/ 	.short	(.L_423 - .L_422)
.L_422:
        /*00dc*/ 	.word	0x00000000
        /*00e0*/ 	.short	0x0001
        /*00e2*/ 	.short	0x0008
        /*00e4*/ 	.byte	0x00, 0xf0, 0x21, 0x00


	//----- nvinfo : EIATTR_KPARAM_INFO
	.align		4
.L_423:
        /*00e8*/ 	.byte	0x04, 0x17
        /*00ea*/ 	.short	(.L_425 - .L_424)
.L_424:
        /*00ec*/ 	.word	0x00000000
        /*00f0*/ 	.short	0x0000
        /*00f2*/ 	.short	0x0000
        /*00f4*/ 	.byte	0x00, 0xf0, 0x21, 0x00


	//----- nvinfo : EIATTR_SPARSE_MMA_MASK
	.align		4
.L_425:
        /*00f8*/ 	.byte	0x03, 0x50
        /*00fa*/ 	.short	0x0000


	//----- nvinfo : EIATTR_MAXREG_COUNT
	.align		4
        /*00fc*/ 	.byte	0x03, 0x1b
        /*00fe*/ 	.short	0x0040


	//----- nvinfo : EIATTR_MERCURY_ISA_VERSION
	.align		4
        /*0100*/ 	.byte	0x03, 0x5f
        /*0102*/ 	.short	0x0101


	//----- nvinfo : EIATTR_EXIT_INSTR_OFFSETS
	.align		4
        /*0104*/ 	.byte	0x04, 0x1c
        /*0106*/ 	.short	(.L_427 - .L_426)


	//   ....[0]....
.L_426:
        /*0108*/ 	.word	0x00000090


	//   ....[1]....
        /*010c*/ 	.word	0x000000d0


	//   ....[2]....
        /*0110*/ 	.word	0x000019d0


	//----- nvinfo : EIATTR_MAX_THREADS
	.align		4
.L_427:
        /*0114*/ 	.byte	0x04, 0x05
        /*0116*/ 	.short	(.L_429 - .L_428)
.L_428:
        /*0118*/ 	.word	0x00000400
        /*011c*/ 	.word	0x00000001
        /*0120*/ 	.word	0x00000001


	//----- nvinfo : EIATTR_CRS_STACK_SIZE
	.align		4
.L_429:
        /*0124*/ 	.byte	0x04, 0x1e
        /*0126*/ 	.short	(.L_431 - .L_430)
.L_430:
        /*0128*/ 	.word	0x00000000


	//----- nvinfo : EIATTR_CBANK_PARAM_SIZE
	.align		4
.L_431:
        /*012c*/ 	.byte	0x03, 0x19
        /*012e*/ 	.short	0x0078


	//----- nvinfo : EIATTR_PARAM_CBANK
	.align		4
        /*0130*/ 	.byte	0x04, 0x0a
        /*0132*/ 	.short	(.L_433 - .L_432)
	.align		4
.L_432:
        /*0134*/ 	.word	index@(.nv.constant0._ZN2at6native13im2col_kernelIdEEvlPKT_llllllllllllPS2_)
        /*0138*/ 	.short	0x0210
        /*013a*/ 	.short	0x0078


	//----- nvinfo : EIATTR_SW_WAR
	.align		4
.L_433:
        /*013c*/ 	.byte	0x04, 0x36
        /*013e*/ 	.short	(.L_435 - .L_434)
.L_434:
        /*0140*/ 	.word	0x00000008
.L_435:


//--------------------- .nv.callgraph             --------------------------
	.section	.nv.callgraph,"",@"SHT_CUDA_CALLGRAPH"
	.align	4
	.sectionentsize	8
	.align		4
        /*0000*/ 	.word	0x00000000
	.align		4
        /*0004*/ 	.word	0xffffffff
	.align		4
        /*0008*/ 	.word	0x00000000
	.align		4
        /*000c*/ 	.word	0xfffffffe
	.align		4
        /*0010*/ 	.word	0x00000000
	.align		4
        /*0014*/ 	.word	0xfffffffd
	.align		4
        /*0018*/ 	.word	0x00000000
	.align		4
        /*001c*/ 	.word	0xfffffffc


//--------------------- .nv.constant4             --------------------------
	.section	.nv.constant4,"a",@progbits
	.align	8
	.align		8
.nv.constant4:
        /*0000*/ 	.dword	_ZN49_INTERNAL_a5d1dc81_18_ConvolutionMM2d_cu_b01480894cuda3std3__45__cpo5beginE
	.align		8
        /*0008*/ 	.dword	_ZN49_INTERNAL_a5d1dc81_18_ConvolutionMM2d_cu_b01480894cuda3std3__45__cpo3endE
	.align		8
        /*0010*/ 	.dword	_ZN49_INTERNAL_a5d1dc81_18_ConvolutionMM2d_cu_b01480894cuda3std3__45__cpo6cbeginE
	.align		8
        /*0018*/ 	.dword	_ZN49_INTERNAL_a5d1dc81_18_ConvolutionMM2d_cu_b01480894cuda3std3__45__cpo4cendE
	.align		8
        /*0020*/ 	.dword	_ZN49_INTERNAL_a5d1dc81_18_ConvolutionMM2d_cu_b01480894cuda3std3__45__cpo6rbeginE
	.align		8
        /*0028*/ 	.dword	_ZN49_INTERNAL_a5d1dc81_18_ConvolutionMM2d_cu_b01480894cuda3std3__45__cpo4rendE
	.align		8
        /*0030*/ 	.dword	_ZN49_INTERNAL_a5d1dc81_18_ConvolutionMM2d_cu_b01480894cuda3std3__45__cpo7crbeginE
	.align		8
        /*0038*/ 	.dword	_ZN49_INTERNAL_a5d1dc81_18_ConvolutionMM2d_cu_b01480894cuda3std3__45__cpo5crendE
	.align		8
        /*0040*/ 	.dword	_ZN49_INTERNAL_a5d1dc81_18_ConvolutionMM2d_cu_b01480894cuda3std3__451_GLOBAL__N__a5d1dc81_18_ConvolutionMM2d_cu_b01480896ignoreE
	.align		8
        /*0048*/ 	.dword	_ZN49_INTERNAL_a5d1dc81_18_ConvolutionMM2d_cu_b01480894cuda3std3__419piecewise_constructE
	.align		8
        /*0050*/ 	.dword	_ZN49_INTERNAL_a5d1dc81_18_ConvolutionMM2d_cu_b01480894cuda3std3__48in_placeE
	.align		8
        /*0058*/ 	.dword	_ZN49_INTERNAL_a5d1dc81_18_ConvolutionMM2d_cu_b01480894cuda3std3__420unreachable_sentinelE
	.align		8
        /*0060*/ 	.dword	_ZN49_INTERNAL_a5d1dc81_18_ConvolutionMM2d_cu_b01480894cuda3std6ranges3__45__cpo4swapE
	.align		8
        /*0068*/ 	.dword	_ZN49_INTERNAL_a5d1dc81_18_ConvolutionMM2d_cu_b01480894cuda3std6ranges3__45__cpo9iter_moveE
	.align		8
        /*0070*/ 	.dword	_ZN49_INTERNAL_a5d1dc81_18_ConvolutionMM2d_cu_b01480894cuda3std6ranges3__45__cpo5beginE
	.align		8
        /*0078*/ 	.dword	_ZN49_INTERNAL_a5d1dc81_18_ConvolutionMM2d_cu_b01480894cuda3std6ranges3__45__cpo3endE
	.align		8
        /*0080*/ 	.dword	_ZN49_INTERNAL_a5d1dc81_18_ConvolutionMM2d_cu_b01480894cuda3std6ranges3__45__cpo6cbeginE
	.align		8
        /*0088*/ 	.dword	_ZN49_INTERNAL_a5d1dc81_18_ConvolutionMM2d_cu_b01480894cuda3std6ranges3__45__cpo4cendE
	.align		8
        /*0090*/ 	.dword	_ZN49_INTERNAL_a5d1dc81_18_ConvolutionMM2d_cu_b01480894cuda3std6ranges3__45__cpo7advanceE
	.align		8
        /*0098*/ 	.dword	_ZN49_INTERNAL_a5d1dc81_18_ConvolutionMM2d_cu_b01480894cuda3std6ranges3__45__cpo9iter_swapE
	.align		8
        /*00a0*/ 	.dword	_ZN49_INTERNAL_a5d1dc81_18_ConvolutionMM2d_cu_b01480894cuda3std6ranges3__45__cpo4nextE
	.align		8
        /*00a8*/ 	.dword	_ZN49_INTERNAL_a5d1dc81_18_ConvolutionMM2d_cu_b01480894cuda3std6ranges3__45__cpo4prevE
	.align		8
        /*00b0*/ 	.dword	_ZN49_INTERNAL_a5d1dc81_18_ConvolutionMM2d_cu_b01480894cuda3std6ranges3__45__cpo4dataE
	.align		8
        /*00b8*/ 	.dword	_ZN49_INTERNAL_a5d1dc81_18_ConvolutionMM2d_cu_b01480894cuda3std6ranges3__45__cpo5cdataE
	.align		8
        /*00c0*/ 	.dword	_ZN49_INTERNAL_a5d1dc81_18_ConvolutionMM2d_cu_b01480894cuda3std6ranges3__45__cpo4sizeE
	.align		8
        /*00c8*/ 	.dword	_ZN49_INTERNAL_a5d1dc81_18_ConvolutionMM2d_cu_b01480894cuda3std6ranges3__45__cpo5ssizeE
	.align		8
        /*00d0*/ 	.dword	_ZN49_INTERNAL_a5d1dc81_18_ConvolutionMM2d_cu_b01480894cuda3std6ranges3__45__cpo8distanceE
	.align		8
        /*00d8*/ 	.dword	_ZN49_INTERNAL_a5d1dc81_18_ConvolutionMM2d_cu_b01480896thrust23THRUST_300001_SM_900_NS6system6detail10sequential3seqE


//--------------------- .text._ZN2at6native13col2im_kernelIN3c108BFloat16EfEEvlPKT_llllllllllllPS4_ --------------------------
	.section	.text._ZN2at6native13col2im_kernelIN3c108BFloat16EfEEvlPKT_llllllllllllPS4_,"ax",@progbits
	.align	128
        .global         _ZN2at6native13col2im_kernelIN3c108BFloat16EfEEvlPKT_llllllllllllPS4_
        .type           _ZN2at6native13col2im_kernelIN3c108BFloat16EfEEvlPKT_llllllllllllPS4_,@function
        .size           _ZN2at6native13col2im_kernelIN3c108BFloat16EfEEvlPKT_llllllllllllPS4_,(.L_x_505 - _ZN2at6native13col2im_kernelIN3c108BFloat16EfEEvlPKT_llllllllllllPS4_)
        .other          _ZN2at6native13col2im_kernelIN3c108BFloat16EfEEvlPKT_llllllllllllPS4_,@"STO_CUDA_ENTRY STV_DEFAULT"
_ZN2at6native13col2im_kernelIN3c108BFloat16EfEEvlPKT_llllllllllllPS4_:
.text._ZN2at6native13col2im_kernelIN3c108BFloat16EfEEvlPKT_llllllllllllPS4_:
[----:B------:R-:W-:Y:S01]  /*0000*/  LDC R1, c[0x0][0x28] ;  /* 0x00000a00ff017b82 */ /* 0x000fe20000000800 */
[----:B------:R-:W0:Y:S07]  /*0010*/  S2R R2, SR_TID.X ;  /* 0x0000000000027919 */ /* 0x000e2e0000002100 */
[----:B------:R-:W0:Y:S01]  /*0020*/  S2UR UR4, SR_CTAID.X ;  /* 0x00000000000479c3 */ /* 0x000e220000002500 */
[----:B------:R-:W-:-:S07]  /*0030*/  IMAD.MOV.U32 R3, RZ, RZ, RZ ;  /* 0x000000ffff037224 */ /* 0x000fce00078e00ff */
[----:B------:R-:W0:Y:S02]  /*0040*/  LDC R5, c[0x0][RZ] ;  /* 0x00000000ff057b82 */ /* 0x000e240000000800 */
[----:B0-----:R-:W-:Y:S01]  /*0050*/  IMAD.WIDE.U32 R2, R5, UR4, R2 ;  /* 0x0000000405027c25 */ /* 0x001fe2000f8e0002 */
[----:B------:R-:W-:Y:S02]  /*0060*/  ULDC.64 UR4, c[0x0][0x210] ;  /* 0x0000840000047ab9 */ /* 0x000fe40000000a00 */
[----:B------:R-:W-:-:S04]  /*0070*/  ISETP.GE.U32.AND P0, PT, R2, UR4, PT ;  /* 0x0000000402007c0c */ /* 0x000fc8000bf06070 */
[----:B------:R-:W-:-:S13]  /*0080*/  ISETP.GE.AND.EX P0, PT, R3, UR5, PT, P0 ;  /* 0x0000000503007c0c */ /* 0x000fda000bf06300 */
[----:B------:R-:W-:Y:S05]  /*0090*/  @P0 EXIT ;  /* 0x000000000000094d */ /* 0x000fea0003800000 */
[----:B------:R-:W-:Y:S01]  /*00a0*/  ULDC.64 UR8, c[0x0][0x218] ;  /* 0x0000860000087ab9 */ /* 0x000fe20000000a00 */
[----:B------:R-:W-:Y:S01]  /*00b0*/  ULDC.64 UR6, c[0x0][0x278] ;  /* 0x00009e0000067ab9 */ /* 0x000fe20000000a00 */
[----:B------:R-:W-:Y:S01]  /*00c0*/  UIADD3 UR4, UP0, UR8, 0x6, URZ ;  /* 0x0000000608047890 */ /* 0x000fe2000ff1e03f */
[----:B------:R-:W-:Y:S01]  /*00d0*/  IMAD.MOV.U32 R0, RZ, RZ, R2 ;  /* 0x000000ffff007224 */ /* 0x000fe200078e0002 */
[----:B------:R-:W-:Y:S02]  /*00e0*/  USHF.L.U64.HI UR5, UR6, 0x1, UR7 ;  /* 0x0000000106057899 */ /* 0x000fe40008010207 */
[----:B------:R-:W-:Y:S02]  /*00f0*/  USHF.L.U32 UR6, UR6, 0x1, URZ ;  /* 0x0000000106067899 */ /* 0x000fe4000800063f */
[----:B------:R-:W-:Y:S01]  /*0100*/  UIADD3.X UR7, URZ, UR9, URZ, UP0, !UPT ;  /* 0x000000093f077290 */ /* 0x000fe200087fe43f */
[----:B------:R-:W-:-:S11]  /*0110*/  ULDC.64 UR10, c[0x0][0x208] ;  /* 0x00008200000a7ab9 */ /* 0x000fd60000000a00 */
.L_x_111:
[----:B------:R-:W-:Y:S01]  /*0120*/  SHF.R.S32.HI R49, RZ, 0x1f, R0 ;  /* 0x0000001fff317819 */ /* 0x000fe20000011400 */
[----:B------:R-:W-:Y:S01]  /*0130*/  ULDC UR8, c[0x0][0x22c] ;  /* 0x00008b0000087ab9 */ /* 0x000fe20000000800 */
[----:B------:R-:W-:Y:S02]  /*0140*/  BSSY B0, `(.L_x_0) ;  /* 0x000002a000007945 */ /* 0x000fe40003800000 */
[----:B------:R-:W-:-:S04]  /*0150*/  LOP3.LUT R2, R49, UR8, RZ, 0xfc, !PT ;  /* 0x0000000831027c12 */ /* 0x000fc8000f8efcff */
[----:B------:R-:W-:-:S13]  /*0160*/  ISETP.NE.U32.AND P0, PT, R2, RZ, PT ;  /* 0x000000ff0200720c */ /* 0x000fda0003f05070 */
[----:B------:R-:W-:Y:S05]  /*0170*/  @!P0 BRA `(.L_x_1) ;  /* 0x00000000003c8947 */ /* 0x000fea0003800000 */
[----:B------:R-:W-:Y:S01]  /*0180*/  ULDC.64 UR8, c[0x0][0x228] ;  /* 0x00008a0000087ab9 */ /* 0x000fe20000000a00 */
[----:B------:R-:W-:Y:S01]  /*0190*/  MOV R52, R0 ;  /* 0x0000000000347202 */ /* 0x000fe20000000f00 */
[----:B------:R-:W-:Y:S01]  /*01a0*/  IMAD.U32 R50, RZ, RZ, UR8 ;  /* 0x00000008ff327e24 */ /* 0x000fe2000f8e00ff */
[----:B------:R-:W-:Y:S01]  /*01b0*/  MOV R2, 0x1e0 ;  /* 0x000001e000027802 */ /* 0x000fe20000000f00 */
[----:B------:R-:W-:-:S07]  /*01c0*/  IMAD.U32 R48, RZ, RZ, UR9 ;  /* 0x00000009ff307e24 */ /* 0x000fce000f8e00ff */
[----:B------:R-:W-:Y:S05]  /*01d0*/  CALL.REL.NOINC `($__internal_0_$__cuda_sm20_div_s64) ;  /* 0x0000005800607944 */ /* 0x000fea0003c00000 */
[----:B------:R-:W-:Y:S01]  /*01e0*/  IADD3 R7, P0, RZ, -R36, RZ ;  /* 0x80000024ff077210 */ /* 0x000fe20007f1e0ff */
[----:B------:R-:W-:Y:S01]  /*01f0*/  ULDC.64 UR8, c[0x0][0x228] ;  /* 0x00008a0000087ab9 */ /* 0x000fe20000000a00 */
[----:B------:R-:W-:Y:S02]  /*0200*/  IMAD.MOV.U32 R48, RZ, RZ, R0 ;  /* 0x000000ffff307224 */ /* 0x000fe400078e0000 */
[----:B------:R-:W-:Y:S02]  /*0210*/  IADD3.X R2, RZ, ~R37, RZ, P0, !PT ;  /* 0x80000025ff027210 */ /* 0x000fe400007fe4ff */
[----:B------:R-:W-:-:S04]  /*0220*/  IMAD.WIDE.U32 R4, R7, UR8, R48 ;  /* 0x0000000807047c25 */ /* 0x000fc8000f8e0030 */
[----:B------:R-:W-:-:S04]  /*0230*/  IMAD R2, R2, UR8, RZ ;  /* 0x0000000802027c24 */ /* 0x000fc8000f8e02ff */
[----:B------:R-:W-:-:S04]  /*0240*/  IMAD R7, R7, UR9, R2 ;  /* 0x0000000907077c24 */ /* 0x000fc8000f8e0202 */
[----:B------:R-:W-:Y:S01]  /*0250*/  IMAD.IADD R2, R5, 0x1, R7 ;  /* 0x0000000105027824 */ /* 0x000fe200078e0207 */
[----:B------:R-:W-:Y:S06]  /*0260*/  BRA `(.L_x_2) ;  /* 0x00000000005c7947 */ /* 0x000fec0003800000 */
.L_x_1:
[----:B------:R-:W-:Y:S01]  /*0270*/  ULDC UR8, c[0x0][0x228] ;  /* 0x00008a0000087ab9 */ /* 0x000fe20000000800 */
[----:B------:R-:W-:Y:S01]  /*0280*/  HFMA2.MMA R37, -RZ, RZ, 0, 0 ;  /* 0x00000000ff257435 */ /* 0x000fe200000001ff */
[----:B------:R-:W0:Y:S01]  /*0290*/  I2F.U32.RP R2, UR8 ;  /* 0x0000000800027d06 */ /* 0x000e220008209000 */
[----:B------:R-:W-:-:S07]  /*02a0*/  ISETP.NE.U32.AND P2, PT, RZ, UR8, PT ;  /* 0x00000008ff007c0c */ /* 0x000fce000bf45070 */
[----:B0-----:R-:W0:Y:S02]  /*02b0*/  MUFU.RCP R2, R2 ;  /* 0x0000000200027308 */ /* 0x001e240000001000 */
[----:B0-----:R-:W-:Y:S01]  /*02c0*/  IADD3 R4, R2, 0xffffffe, RZ ;  /* 0x0ffffffe02047810 */ /* 0x001fe20007ffe0ff */
[----:B------:R-:W-:-:S05]  /*02d0*/  IMAD.MOV.U32 R2, RZ, RZ, RZ ;  /* 0x000000ffff027224 */ /* 0x000fca00078e00ff */
[----:B------:R0:W1:Y:S02]  /*02e0*/  F2I.FTZ.U32.TRUNC.NTZ R5, R4 ;  /* 0x0000000400057305 */ /* 0x000064000021f000 */
[----:B0-----:R-:W-:Y:S02]  /*02f0*/  IMAD.MOV.U32 R4, RZ, RZ, RZ ;  /* 0x000000ffff047224 */ /* 0x001fe400078e00ff */
[----:B-1----:R-:W-:-:S04]  /*0300*/  IMAD.MOV R7, RZ, RZ, -R5 ;  /* 0x000000ffff077224 */ /* 0x002fc800078e0a05 */
[----:B------:R-:W-:-:S04]  /*0310*/  IMAD R7, R7, UR8, RZ ;  /* 0x0000000807077c24 */ /* 0x000fc8000f8e02ff */
[----:B------:R-:W-:-:S06]  /*0320*/  IMAD.HI.U32 R5, R5, R7, R4 ;  /* 0x0000000705057227 */ /* 0x000fcc00078e0004 */
[----:B------:R-:W-:-:S05]  /*0330*/  IMAD.HI.U32 R36, R5, R0, RZ ;  /* 0x0000000005247227 */ /* 0x000fca00078e00ff */
[----:B------:R-:W-:-:S05]  /*0340*/  IADD3 R5, -R36, RZ, RZ ;  /* 0x000000ff24057210 */ /* 0x000fca0007ffe1ff */
[----:B------:R-:W-:-:S05]  /*0350*/  IMAD R5, R5, UR8, R0 ;  /* 0x0000000805057c24 */ /* 0x000fca000f8e0200 */
[----:B------:R-:W-:-:S13]  /*0360*/  ISETP.GE.U32.AND P0, PT, R5, UR8, PT ;  /* 0x0000000805007c0c */ /* 0x000fda000bf06070 */
[----:B------:R-:W-:Y:S02]  /*0370*/  @P0 VIADD R5, R5, -UR8 ;  /* 0x8000000805050c36 */ /* 0x000fe40008000000 */
[----:B------:R-:W-:-:S03]  /*0380*/  @P0 VIADD R36, R36, 0x1 ;  /* 0x0000000124240836 */ /* 0x000fc60000000000 */
[----:B------:R-:W-:-:S13]  /*0390*/  ISETP.GE.U32.AND P1, PT, R5, UR8, PT ;  /* 0x0000000805007c0c */ /* 0x000fda000bf26070 */
[----:B------:R-:W-:Y:S02]  /*03a0*/  @P1 IADD3 R36, R36, 0x1, RZ ;  /* 0x0000000124241810 */ /* 0x000fe40007ffe0ff */
[----:B------:R-:W-:-:S05]  /*03b0*/  @!P2 LOP3.LUT R36, RZ, UR8, RZ, 0x33, !PT ;  /* 0x00000008ff24ac12 */ /* 0x000fca000f8e33ff */
[----:B------:R-:W-:-:S04]  /*03c0*/  IMAD.MOV R5, RZ, RZ, -R36 ;  /* 0x000000ffff057224 */ /* 0x000fc800078e0a24 */
[----:B------:R-:W-:-:S07]  /*03d0*/  IMAD R4, R5, UR8, R0 ;  /* 0x0000000805047c24 */ /* 0x000fce000f8e0200 */
.L_x_2:
[----:B------:R-:W-:Y:S05]  /*03e0*/  BSYNC B0 ;  /* 0x0000000000007941 */ /* 0x000fea0003800000 */
.L_x_0:
[----:B------:R-:W-:Y:S01]  /*03f0*/  ULDC UR8, c[0x0][0x224] ;  /* 0x0000890000087ab9 */ /* 0x000fe20000000800 */
[----:B------:R-:W-:Y:S01]  /*0400*/  BSSY B0, `(.L_x_3) ;  /* 0x0000025000007945 */ /* 0x000fe20003800000 */
[----:B------:R-:W-:Y:S01]  /*0410*/  LOP3.LUT R5, R37, UR8, RZ, 0xfc, !PT ;  /* 0x0000000825057c12 */ /* 0x000fe2000f8efcff */
[----:B------:R-:W-:Y:S02]  /*0420*/  ULDC.64 UR8, c[0x0][0x248] ;  /* 0x0000920000087ab9 */ /* 0x000fe40000000a00 */
[----:B------:R-:W-:Y:S02]  /*0430*/  IADD3 R34, P1, R4, UR8, RZ ;  /* 0x0000000804227c10 */ /* 0x000fe4000ff3e0ff */
[----:B------:R-:W-:Y:S02]  /*0440*/  ISETP.NE.U32.AND P0, PT, R5, RZ, PT ;  /* 0x000000ff0500720c */ /* 0x000fe40003f05070 */
[----:B------:R-:W-:-:S11]  /*0450*/  IADD3.X R35, R2, UR9, RZ, P1, !PT ;  /* 0x0000000902237c10 */ /* 0x000fd60008ffe4ff */
[----:B------:R-:W-:Y:S05]  /*0460*/  @!P0 BRA `(.L_x_4) ;  /* 0x0000000000288947 */ /* 0x000fea0003800000 */
[----:B------:R-:W-:Y:S01]  /*0470*/  ULDC.64 UR8, c[0x0][0x220] ;  /* 0x0000880000087ab9 */ /* 0x000fe20000000a00 */
[----:B------:R-:W-:Y:S01]  /*0480*/  IMAD.MOV.U32 R52, RZ, RZ, R36 ;  /* 0x000000ffff347224 */ /* 0x000fe200078e0024 */
[----:B------:R-:W-:Y:S01]  /*0490*/  MOV R51, UR8 ;  /* 0x0000000800337c02 */ /* 0x000fe20008000f00 */
[----:B------:R-:W-:Y:S01]  /*04a0*/  IMAD.MOV.U32 R53, RZ, RZ, R37 ;  /* 0x000000ffff357224 */ /* 0x000fe200078e0025 */
[----:B------:R-:W-:Y:S01]  /*04b0*/  MOV R2, 0x4e0 ;  /* 0x000004e000027802 */ /* 0x000fe20000000f00 */
[----:B------:R-:W-:-:S07]  /*04c0*/  IMAD.U32 R50, RZ, RZ, UR9 ;  /* 0x00000009ff327e24 */ /* 0x000fce000f8e00ff */
[----:B------:R-:W-:Y:S05]  /*04d0*/  CALL.REL.NOINC `($__internal_1_$__cuda_sm20_rem_s64) ;  /* 0x0000005800f07944 */ /* 0x000fea0003c00000 */
[----:B------:R-:W-:Y:S01]  /*04e0*/  IMAD.MOV.U32 R4, RZ, RZ, R38 ;  /* 0x000000ffff047224 */ /* 0x000fe200078e0026 */
[----:B------:R-:W-:Y:S01]  /*04f0*/  MOV R5, R39 ;  /* 0x0000002700057202 */ /* 0x000fe20000000f00 */
[----:B------:R-:W-:Y:S06]  /*0500*/  BRA `(.L_x_5) ;  /* 0x0000000000507947 */ /* 0x000fec0003800000 */
.L_x_4:
[----:B------:R-:W-:Y:S02]  /*0510*/  ULDC UR8, c[0x0][0x220] ;  /* 0x0000880000087ab9 */ /* 0x000fe40000000800 */
[----:B------:R-:W0:Y:S01]  /*0520*/  I2F.U32.RP R2, UR8 ;  /* 0x0000000800027d06 */ /* 0x000e220008209000 */
[----:B------:R-:W-:-:S07]  /*0530*/  ISETP.NE.U32.AND P1, PT, RZ, UR8, PT ;  /* 0x00000008ff007c0c */ /* 0x000fce000bf25070 */
[----:B0-----:R-:W0:Y:S02]  /*0540*/  MUFU.RCP R2, R2 ;  /* 0x0000000200027308 */ /* 0x001e240000001000 */
[----:B0-----:R-:W-:-:S06]  /*0550*/  VIADD R4, R2, 0xffffffe ;  /* 0x0ffffffe02047836 */ /* 0x001fcc0000000000 */
[----:B------:R0:W1:Y:S02]  /*0560*/  F2I.FTZ.U32.TRUNC.NTZ R5, R4 ;  /* 0x0000000400057305 */ /* 0x000064000021f000 */
[----:B0-----:R-:W-:Y:S01]  /*0570*/  HFMA2.MMA R4, -RZ, RZ, 0, 0 ;  /* 0x00000000ff047435 */ /* 0x001fe200000001ff */
[----:B-1----:R-:W-:-:S04]  /*0580*/  IMAD.MOV R7, RZ, RZ, -R5 ;  /* 0x000000ffff077224 */ /* 0x002fc800078e0a05 */
[----:B------:R-:W-:-:S05]  /*0590*/  IMAD R7, R7, UR8, RZ ;  /* 0x0000000807077c24 */ /* 0x000fca000f8e02ff */
[----:B------:R-:W-:-:S06]  /*05a0*/  IMAD.HI.U32 R5, R5, R7, R4 ;  /* 0x0000000705057227 */ /* 0x000fcc00078e0004 */
[----:B------:R-:W-:-:S04]  /*05b0*/  IMAD.HI.U32 R5, R5, R36, RZ ;  /* 0x0000002405057227 */ /* 0x000fc800078e00ff */
[----:B------:R-:W-:-:S04]  /*05c0*/  IMAD.MOV R5, RZ, RZ, -R5 ;  /* 0x000000ffff057224 */ /* 0x000fc800078e0a05 */
[----:B------:R-:W-:Y:S02]  /*05d0*/  IMAD R36, R5, UR8, R36 ;  /* 0x0000000805247c24 */ /* 0x000fe4000f8e0224 */
[----:B------:R-:W-:-:S03]  /*05e0*/  IMAD.MOV.U32 R5, RZ, RZ, RZ ;  /* 0x000000ffff057224 */ /* 0x000fc600078e00ff */
[----:B------:R-:W-:-:S13]  /*05f0*/  ISETP.GE.U32.AND P0, PT, R36, UR8, PT ;  /* 0x0000000824007c0c */ /* 0x000fda000bf06070 */
[----:B------:R-:W-:-:S05]  /*0600*/  @P0 VIADD R36, R36, -UR8 ;  /* 0x8000000824240c36 */ /* 0x000fca0008000000 */
[----:B------:R-:W-:-:S13]  /*0610*/  ISETP.GE.U32.AND P0, PT, R36, UR8, PT ;  /* 0x0000000824007c0c */ /* 0x000fda000bf06070 */
[----:B------:R-:W-:Y:S02]  /*0620*/  @P0 IADD3 R36, R36, -UR8, RZ ;  /* 0x8000000824240c10 */ /* 0x000fe4000fffe0ff */
[----:B------:R-:W-:-:S05]  /*0630*/  @!P1 LOP3.LUT R36, RZ, UR8, RZ, 0x33, !PT ;  /* 0x00000008ff249c12 */ /* 0x000fca000f8e33ff */
[----:B------:R-:W-:-:S07]  /*0640*/  IMAD.MOV.U32 R4, RZ, RZ, R36 ;  /* 0x000000ffff047224 */ /* 0x000fce00078e0024 */
.L_x_5:
[----:B------:R-:W-:Y:S05]  /*0650*/  BSYNC B0 ;  /* 0x0000000000007941 */ /* 0x000fea0003800000 */
.L_x_3:
[----:B------:R-:W0:Y:S01]  /*0660*/  LDC.64 R6, c[0x0][0x220] ;  /* 0x00008800ff067b82 */ /* 0x000e220000000a00 */
[----:B------:R-:W-:Y:S01]  /*0670*/  ULDC.64 UR8, c[0x0][0x228] ;  /* 0x00008a0000087ab9 */ /* 0x000fe20000000a00 */
[----:B------:R-:W-:Y:S01]  /*0680*/  SHF.R.S32.HI R49, RZ, 0x1f, R0 ;  /* 0x0000001fff317819 */ /* 0x000fe20000011400 */
[----:B------:R-:W-:Y:S01]  /*0690*/  BSSY B0, `(.L_x_6) ;  /* 0x0000024000007945 */ /* 0x000fe20003800000 */
[C---:B0-----:R-:W-:Y:S02]  /*06a0*/  IMAD R2, R6.reuse, UR9, RZ ;  /* 0x0000000906027c24 */ /* 0x041fe4000f8e02ff */
[----:B------:R-:W-:-:S04]  /*06b0*/  IMAD.WIDE.U32 R50, R6, UR8, RZ ;  /* 0x0000000806327c25 */ /* 0x000fc8000f8e00ff */
[----:B------:R-:W-:Y:S01]  /*06c0*/  IMAD R7, R7, UR8, R2 ;  /* 0x0000000807077c24 */ /* 0x000fe2000f8e0202 */
[----:B------:R-:W-:Y:S02]  /*06d0*/  ULDC.64 UR8, c[0x0][0x240] ;  /* 0x0000900000087ab9 */ /* 0x000fe40000000a00 */
[----:B------:R-:W-:Y:S02]  /*06e0*/  IADD3 R32, P1, R4, UR8, RZ ;  /* 0x0000000804207c10 */ /* 0x000fe4000ff3e0ff */
[----:B------:R-:W-:Y:S02]  /*06f0*/  IADD3 R48, R51, R7, RZ ;  /* 0x0000000733307210 */ /* 0x000fe40007ffe0ff */
[----:B------:R-:W-:Y:S02]  /*0700*/  IADD3.X R33, R5, UR9, RZ, P1, !PT ;  /* 0x0000000905217c10 */ /* 0x000fe40008ffe4ff */
[----:B------:R-:W-:-:S04]  /*0710*/  LOP3.LUT R2, R49, R48, RZ, 0xfc, !PT ;  /* 0x0000003031027212 */ /* 0x000fc800078efcff */
[----:B------:R-:W-:-:S13]  /*0720*/  ISETP.NE.U32.AND P0, PT, R2, RZ, PT ;  /* 0x000000ff0200720c */ /* 0x000fda0003f05070 */
[----:B------:R-:W-:Y:S05]  /*0730*/  @!P0 BRA `(.L_x_7) ;  /* 0x0000000000188947 */ /* 0x000fea0003800000 */
[----:B------:R-:W-:Y:S01]  /*0740*/  IMAD.MOV.U32 R52, RZ, RZ, R0 ;  /* 0x000000ffff347224 */ /* 0x000fe200078e0000 */
[----:B------:R-:W-:-:S07]  /*0750*/  MOV R2, 0x770 ;  /* 0x0000077000027802 */ /* 0x000fce0000000f00 */
[----:B------:R-:W-:Y:S05]  /*0760*/  CALL.REL.NOINC `($__internal_0_$__cuda_sm20_div_s64) ;  /* 0x0000005000fc7944 */ /* 0x000fea0003c00000 */
[----:B------:R-:W-:Y:S01]  /*0770*/  IMAD.MOV.U32 R30, RZ, RZ, R36 ;  /* 0x000000ffff1e7224 */ /* 0x000fe200078e0024 */
[----:B------:R-:W-:Y:S01]  /*0780*/  MOV R31, R37 ;  /* 0x00000025001f7202 */ /* 0x000fe20000000f00 */
[----:B------:R-:W-:Y:S06]  /*0790*/  BRA `(.L_x_8) ;  /* 0x00000000004c7947 */ /* 0x000fec0003800000 */
.L_x_7:
[----:B------:R-:W0:Y:S01]  /*07a0*/  I2F.U32.RP R2, R50 ;  /* 0x0000003200027306 */ /* 0x000e220000209000 */
[----:B------:R-:W-:Y:S01]  /*07b0*/  ISETP.NE.U32.AND P2, PT, R50, RZ, PT ;  /* 0x000000ff3200720c */ /* 0x000fe20003f45070 */
[----:B------:R-:W-:-:S06]  /*07c0*/  IMAD.MOV.U32 R31, RZ, RZ, RZ ;  /* 0x000000ffff1f7224 */ /* 0x000fcc00078e00ff */
[----:B0-----:R-:W0:Y:S02]  /*07d0*/  MUFU.RCP R2, R2 ;  /* 0x0000000200027308 */ /* 0x001e240000001000 */
[----:B0-----:R-:W-:-:S06]  /*07e0*/  VIADD R4, R2, 0xffffffe ;  /* 0x0ffffffe02047836 */ /* 0x001fcc0000000000 */
[----:B------:R0:W1:Y:S02]  /*07f0*/  F2I.FTZ.U32.TRUNC.NTZ R5, R4 ;  /* 0x0000000400057305 */ /* 0x000064000021f000 */
[----:B0-----:R-:W-:Y:S01]  /*0800*/  HFMA2.MMA R4, -RZ, RZ, 0, 0 ;  /* 0x00000000ff047435 */ /* 0x001fe200000001ff */
[----:B-1----:R-:W-:-:S04]  /*0810*/  IMAD.MOV R7, RZ, RZ, -R5 ;  /* 0x000000ffff077224 */ /* 0x002fc800078e0a05 */
[----:B------:R-:W-:-:S05]  /*0820*/  IMAD R7, R7, R50, RZ ;  /* 0x0000003207077224 */ /* 0x000fca00078e02ff */
[----:B------:R-:W-:-:S06]  /*0830*/  IMAD.HI.U32 R5, R5, R7, R4 ;  /* 0x0000000705057227 */ /* 0x000fcc00078e0004 */
[----:B------:R-:W-:-:S04]  /*0840*/  IMAD.HI.U32 R30, R5, R0, RZ ;  /* 0x00000000051e7227 */ /* 0x000fc800078e00ff */
[----:B------:R-:W-:-:S04]  /*0850*/  IMAD.MOV R5, RZ, RZ, -R30 ;  /* 0x000000ffff057224 */ /* 0x000fc800078e0a1e */
[----:B------:R-:W-:-:S05]  /*0860*/  IMAD R5, R50, R5, R0 ;  /* 0x0000000532057224 */ /* 0x000fca00078e0200 */
[----:B------:R-:W-:-:S13]  /*0870*/  ISETP.GE.U32.AND P0, PT, R5, R50, PT ;  /* 0x000000320500720c */ /* 0x000fda0003f06070 */
[----:B------:R-:W-:Y:S01]  /*0880*/  @P0 IMAD.IADD R5, R5, 0x1, -R50 ;  /* 0x0000000105050824 */ /* 0x000fe200078e0a32 */
[----:B------:R-:W-:-:S04]  /*0890*/  @P0 IADD3 R30, R30, 0x1, RZ ;  /* 0x000000011e1e0810 */ /* 0x000fc80007ffe0ff */
[----:B------:R-:W-:-:S13]  /*08a0*/  ISETP.GE.U32.AND P1, PT, R5, R50, PT ;  /* 0x000000320500720c */ /* 0x000fda0003f26070 */
[----:B------:R-:W-:Y:S01]  /*08b0*/  @P1 VIADD R30, R30, 0x1 ;  /* 0x000000011e1e1836 */ /* 0x000fe20000000000 */
[----:B------:R-:W-:-:S07]  /*08c0*/  @!P2 LOP3.LUT R30, RZ, R50, RZ, 0x33, !PT ;  /* 0x00000032ff1ea212 */ /* 0x000fce00078e33ff */
.L_x_8:
[----:B------:R-:W-:Y:S05]  /*08d0*/  BSYNC B0 ;  /* 0x0000000000007941 */ /* 0x000fea0003800000 */
.L_x_6:
[----:B------:R-:W0:Y:S01]  /*08e0*/  LDC.64 R8, c[0x0][0x268] ;  /* 0x00009a00ff087b82 */ /* 0x000e220000000a00 */
[----:B------:R-:W-:Y:S01]  /*08f0*/  ULDC.64 UR8, c[0x0][0x238] ;  /* 0x00008e0000087ab9 */ /* 0x000fe20000000a00 */
[----:B------:R-:W-:Y:S01]  /*0900*/  BSSY B0, `(.L_x_9) ;  /* 0x0000031000007945 */ /* 0x000fe20003800000 */
[----:B------:R-:W-:Y:S01]  /*0910*/  UIADD3 UR8, UP0, UR8, -0x1, URZ ;  /* 0xffffffff08087890 */ /* 0x000fe2000ff1e03f */
[----:B------:R-:W-:-:S03]  /*0920*/  CS2R R4, SRZ ;  /* 0x0000000000047805 */ /* 0x000fc6000001ff00 */
[----:B------:R-:W-:-:S06]  /*0930*/  UIADD3.X UR9, UR9, -0x1, URZ, UP0, !UPT ;  /* 0xffffffff09097890 */ /* 0x000fcc00087fe43f */
[C---:B0-----:R-:W-:Y:S02]  /*0940*/  IMAD R2, R8.reuse, UR9, RZ ;  /* 0x0000000908027c24 */ /* 0x041fe4000f8e02ff */
[----:B------:R-:W-:-:S04]  /*0950*/  IMAD.WIDE.U32 R6, R8, UR8, RZ ;  /* 0x0000000808067c25 */ /* 0x000fc8000f8e00ff */
[----:B------:R-:W-:Y:S01]  /*0960*/  IMAD R9, R9, UR8, R2 ;  /* 0x0000000809097c24 */ /* 0x000fe2000f8e0202 */
[----:B------:R-:W-:-:S04]  /*0970*/  ISETP.GT.U32.AND P0, PT, R34, R6, PT ;  /* 0x000000062200720c */ /* 0x000fc80003f04070 */
[----:B------:R-:W-:-:S04]  /*0980*/  IADD3 R9, R7, R9, RZ ;  /* 0x0000000907097210 */ /* 0x000fc80007ffe0ff */
[----:B------:R-:W-:-:S13]  /*0990*/  ISETP.GT.AND.EX P0, PT, R35, R9, PT, P0 ;  /* 0x000000092300720c */ /* 0x000fda0003f04300 */
[----:B------:R-:W-:Y:S05]  /*09a0*/  @!P0 BRA `(.L_x_10) ;  /* 0x0000000000988947 */ /* 0x000fea0003800000 */
[----:B------:R-:W-:Y:S01]  /*09b0*/  LOP3.LUT R7, RZ, R6, RZ, 0x33, !PT ;  /* 0x00000006ff077212 */ /* 0x000fe200078e33ff */
[----:B------:R-:W-:Y:S01]  /*09c0*/  ULDC UR8, c[0x0][0x25c] ;  /* 0x0000970000087ab9 */ /* 0x000fe20000000800 */
[----:B------:R-:W-:Y:S01]  /*09d0*/  LOP3.LUT R5, RZ, R9, RZ, 0x33, !PT ;  /* 0x00000009ff057212 */ /* 0x000fe200078e33ff */
[----:B------:R-:W-:Y:S01]  /*09e0*/  BSSY B1, `(.L_x_11) ;  /* 0x0000020000017945 */ /* 0x000fe20003800000 */
[----:B------:R-:W-:-:S05]  /*09f0*/  IADD3 R52, P0, R7, R34, RZ ;  /* 0x0000002207347210 */ /* 0x000fca0007f1e0ff */
[----:B------:R-:W-:-:S05]  /*0a00*/  IMAD.X R49, R5, 0x1, R35, P0 ;  /* 0x0000000105317824 */ /* 0x000fca00000e0623 */
[----:B------:R-:W-:-:S04]  /*0a10*/  LOP3.LUT R2, R49, UR8, RZ, 0xfc, !PT ;  /* 0x0000000831027c12 */ /* 0x000fc8000f8efcff */
[----:B------:R-:W-:-:S13]  /*0a20*/  ISETP.NE.U32.AND P0, PT, R2, RZ, PT ;  /* 0x000000ff0200720c */ /* 0x000fda0003f05070 */
[----:B------:R-:W-:Y:S05]  /*0a30*/  @!P0 BRA `(.L_x_12) ;  /* 0x0000000000188947 */ /* 0x000fea0003800000 */
[----:B------:R-:W-:Y:S01]  /*0a40*/  ULDC.64 UR8, c[0x0][0x258] ;  /* 0x0000960000087ab9 */ /* 0x000fe20000000a00 */
[----:B------:R-:W-:Y:S01]  /*0a50*/  MOV R2, 0xa90 ;  /* 0x00000a9000027802 */ /* 0x000fe20000000f00 */
[----:B------:R-:W-:Y:S01]  /*0a60*/  IMAD.U32 R50, RZ, RZ, UR8 ;  /* 0x00000008ff327e24 */ /* 0x000fe2000f8e00ff */
[----:B------:R-:W-:-:S07]  /*0a70*/  MOV R48, UR9 ;  /* 0x0000000900307c02 */ /* 0x000fce0008000f00 */
[----:B------:R-:W-:Y:S05]  /*0a80*/  CALL.REL.NOINC `($__internal_0_$__cuda_sm20_div_s64) ;  /* 0x0000005000347944 */ /* 0x000fea0003c00000 */
[----:B------:R-:W-:Y:S05]  /*0a90*/  BRA `(.L_x_13) ;  /* 0x0000000000507947 */ /* 0x000fea0003800000 */
.L_x_12:
[----:B------:R-:W-:Y:S01]  /*0aa0*/  ULDC UR8, c[0x0][0x258] ;  /* 0x0000960000087ab9 */ /* 0x000fe20000000800 */
[----:B------:R-:W-:Y:S01]  /*0ab0*/  IMAD.MOV.U32 R37, RZ, RZ, RZ ;  /* 0x000000ffff257224 */ /* 0x000fe200078e00ff */
[----:B------:R-:W0:Y:S01]  /*0ac0*/  I2F.U32.RP R2, UR8 ;  /* 0x0000000800027d06 */ /* 0x000e220008209000 */
[----:B------:R-:W-:-:S07]  /*0ad0*/  ISETP.NE.U32.AND P2, PT, RZ, UR8, PT ;  /* 0x00000008ff007c0c */ /* 0x000fce000bf45070 */
[----:B0-----:R-:W0:Y:S02]  /*0ae0*/  MUFU.RCP R2, R2 ;  /* 0x0000000200027308 */ /* 0x001e240000001000 */
[----:B0-----:R-:W-:-:S06]  /*0af0*/  VIADD R4, R2, 0xffffffe ;  /* 0x0ffffffe02047836 */ /* 0x001fcc0000000000 */
[----:B------:R0:W1:Y:S02]  /*0b00*/  F2I.FTZ.U32.TRUNC.NTZ R5, R4 ;  /* 0x0000000400057305 */ /* 0x000064000021f000 */
[----:B0-----:R-:W-:Y:S01]  /*0b10*/  MOV R4, RZ ;  /* 0x000000ff00047202 */ /* 0x001fe20000000f00 */
[----:B-1----:R-:W-:-:S04]  /*0b20*/  IMAD.MOV R7, RZ, RZ, -R5 ;  /* 0x000000ffff077224 */ /* 0x002fc800078e0a05 */
[----:B------:R-:W-:-:S04]  /*0b30*/  IMAD R7, R7, UR8, RZ ;  /* 0x0000000807077c24 */ /* 0x000fc8000f8e02ff */
[----:B------:R-:W-:-:S06]  /*0b40*/  IMAD.HI.U32 R5, R5, R7, R4 ;  /* 0x0000000705057227 */ /* 0x000fcc00078e0004 */
[----:B------:R-:W-:-:S04]  /*0b50*/  IMAD.HI.U32 R36, R5, R52, RZ ;  /* 0x0000003405247227 */ /* 0x000fc800078e00ff */
[----:B------:R-:W-:-:S04]  /*0b60*/  IMAD.MOV R5, RZ, RZ, -R36 ;  /* 0x000000ffff057224 */ /* 0x000fc800078e0a24 */
[----:B------:R-:W-:-:S05]  /*0b70*/  IMAD R5, R5, UR8, R52 ;  /* 0x0000000805057c24 */ /* 0x000fca000f8e0234 */
[----:B------:R-:W-:-:S13]  /*0b80*/  ISETP.GE.U32.AND P0, PT, R5, UR8, PT ;  /* 0x0000000805007c0c */ /* 0x000fda000bf06070 */
[----:B------:R-:W-:Y:S01]  /*0b90*/  @P0 VIADD R5, R5, -UR8 ;  /* 0x8000000805050c36 */ /* 0x000fe20008000000 */
[----:B------:R-:W-:-:S04]  /*0ba0*/  @P0 IADD3 R36, R36, 0x1, RZ ;  /* 0x0000000124240810 */ /* 0x000fc80007ffe0ff */
[----:B------:R-:W-:-:S13]  /*0bb0*/  ISETP.GE.U32.AND P1, PT, R5, UR8, PT ;  /* 0x0000000805007c0c */ /* 0x000fda000bf26070 */
[----:B------:R-:W-:Y:S01]  /*0bc0*/  @P1 VIADD R36, R36, 0x1 ;  /* 0x0000000124241836 */ /* 0x000fe20000000000 */
[----:B------:R-:W-:-:S07]  /*0bd0*/  @!P2 LOP3.LUT R36, RZ, UR8, RZ, 0x33, !PT ;  /* 0x00000008ff24ac12 */ /* 0x000fce000f8e33ff */
.L_x_13:
[----:B------:R-:W-:Y:S05]  /*0be0*/  BSYNC B1 ;  /* 0x0000000000017941 */ /* 0x000fea0003800000 */
.L_x_11:
[----:B------:R-:W-:-:S04]  /*0bf0*/  IADD3 R4, P0, R36, 0x1, RZ ;  /* 0x0000000124047810 */ /* 0x000fc80007f1e0ff */
[----:B------:R-:W-:-:S09]  /*0c00*/  IADD3.X R5, RZ, R37, RZ, P0, !PT ;  /* 0x00000025ff057210 */ /* 0x000fd200007fe4ff */
.L_x_10:
[----:B------:R-:W-:Y:S05]  /*0c10*/  BSYNC B0 ;  /* 0x0000000000007941 */ /* 0x000fea0003800000 */
.L_x_9:
[----:B------:R-:W-:Y:S01]  /*0c20*/  ULDC UR8, c[0x0][0x25c] ;  /* 0x0000970000087ab9 */ /* 0x000fe20000000800 */
[----:B------:R-:W-:Y:S01]  /*0c30*/  BSSY B0, `(.L_x_14) ;  /* 0x0000022000007945 */ /* 0x000fe20003800000 */
[----:B------:R-:W-:-:S04]  /*0c40*/  LOP3.LUT R2, R35, UR8, RZ, 0xfc, !PT ;  /* 0x0000000823027c12 */ /* 0x000fc8000f8efcff */
[----:B------:R-:W-:-:S13]  /*0c50*/  ISETP.NE.U32.AND P0, PT, R2, RZ, PT ;  /* 0x000000ff0200720c */ /* 0x000fda0003f05070 */
[----:B------:R-:W-:Y:S05]  /*0c60*/  @!P0 BRA `(.L_x_15) ;  /* 0x0000000000288947 */ /* 0x000fea0003800000 */
[----:B------:R-:W-:Y:S01]  /*0c70*/  ULDC.64 UR8, c[0x0][0x258] ;  /* 0x0000960000087ab9 */ /* 0x000fe20000000a00 */
[----:B------:R-:W-:Y:S01]  /*0c80*/  IMAD.MOV.U32 R52, RZ, RZ, R34 ;  /* 0x000000ffff347224 */ /* 0x000fe200078e0022 */
[----:B------:R-:W-:Y:S01]  /*0c90*/  MOV R48, UR9 ;  /* 0x0000000900307c02 */ /* 0x000fe20008000f00 */
[----:B------:R-:W-:Y:S01]  /*0ca0*/  IMAD.U32 R50, RZ, RZ, UR8 ;  /* 0x00000008ff327e24 */ /* 0x000fe2000f8e00ff */
[----:B------:R-:W-:Y:S01]  /*0cb0*/  MOV R2, 0xce0 ;  /* 0x00000ce000027802 */ /* 0x000fe20000000f00 */
[----:B------:R-:W-:-:S07]  /*0cc0*/  IMAD.MOV.U32 R49, RZ, RZ, R35 ;  /* 0x000000ffff317224 */ /* 0x000fce00078e0023 */
[----:B------:R-:W-:Y:S05]  /*0cd0*/  CALL.REL.NOINC `($__internal_0_$__cuda_sm20_div_s64) ;  /* 0x0000004c00a07944 */ /* 0x000fea0003c00000 */
[----:B------:R-:W-:Y:S01]  /*0ce0*/  IMAD.MOV.U32 R28, RZ, RZ, R36 ;  /* 0x000000ffff1c7224 */ /* 0x000fe200078e0024 */
[----:B------:R-:W-:Y:S01]  /*0cf0*/  MOV R29, R37 ;  /* 0x00000025001d7202 */ /* 0x000fe20000000f00 */
[----:B------:R-:W-:Y:S06]  /*0d00*/  BRA `(.L_x_16) ;  /* 0x0000000000507947 */ /* 0x000fec0003800000 */
.L_x_15:
[----:B------:R-:W-:Y:S01]  /*0d10*/  ULDC UR8, c[0x0][0x258] ;  /* 0x0000960000087ab9 */ /* 0x000fe20000000800 */
[----:B------:R-:W-:Y:S01]  /*0d20*/  IMAD.MOV.U32 R29, RZ, RZ, RZ ;  /* 0x000000ffff1d7224 */ /* 0x000fe200078e00ff */
        /* <DEDUP_REMOVED lines=18> */
.L_x_16:
[----:B------:R-:W-:Y:S05]  /*0e50*/  BSYNC B0 ;  /* 0x0000000000007941 */ /* 0x000fea0003800000 */
.L_x_14:
        /* <DEDUP_REMOVED lines=28> */
.L_x_20:
        /* <DEDUP_REMOVED lines=20> */
.L_x_21:
[----:B------:R-:W-:Y:S05]  /*1160*/  BSYNC B1 ;  /* 0x0000000000017941 */ /* 0x000fea0003800000 */
.L_x_19:
[----:B------:R-:W-:-:S04]  /*1170*/  IADD3 R6, P0, R36, 0x1, RZ ;  /* 0x0000000124067810 */ /* 0x000fc80007f1e0ff */
[----:B------:R-:W-:-:S09]  /*1180*/  IADD3.X R7, RZ, R37, RZ, P0, !PT ;  /* 0x00000025ff077210 */ /* 0x000fd200007fe4ff */
.L_x_18:
[----:B------:R-:W-:Y:S05]  /*1190*/  BSYNC B0 ;  /* 0x0000000000007941 */ /* 0x000fea0003800000 */
.L_x_17:
        /* <DEDUP_REMOVED lines=12> */
[----:B------:R-:W-:Y:S05]  /*1260*/  BRA `(.L_x_24) ;  /* 0x0000000000507947 */ /* 0x000fea0003800000 */
.L_x_23:
[----:B------:R-:W-:Y:S01]  /*1270*/  ULDC UR8, c[0x0][0x250] ;  /* 0x0000940000087ab9 */ /* 0x000fe20000000800 */
[----:B------:R-:W-:Y:S01]  /*1280*/  HFMA2.MMA R37, -RZ, RZ, 0, 0 ;  /* 0x00000000ff257435 */ /* 0x000fe200000001ff */
[----:B------:R-:W0:Y:S01]  /*1290*/  I2F.U32.RP R10, UR8 ;  /* 0x00000008000a7d06 */ /* 0x000e220008209000 */
[----:B------:R-:W-:-:S07]  /*12a0*/  ISETP.NE.U32.AND P2, PT, RZ, UR8, PT ;  /* 0x00000008ff007c0c */ /* 0x000fce000bf45070 */
[----:B0-----:R-:W0:Y:S02]  /*12b0*/  MUFU.RCP R10, R10 ;  /* 0x0000000a000a7308 */ /* 0x001e240000001000 */
[----:B0-----:R-:W-:-:S06]  /*12c0*/  VIADD R8, R10, 0xffffffe ;  /* 0x0ffffffe0a087836 */ /* 0x001fcc0000000000 */
[----:B------:R0:W1:Y:S02]  /*12d0*/  F2I.FTZ.U32.TRUNC.NTZ R9, R8 ;  /* 0x0000000800097305 */ /* 0x000064000021f000 */
[----:B0-----:R-:W-:Y:S01]  /*12e0*/  IMAD.MOV.U32 R8, RZ, RZ, RZ ;  /* 0x000000ffff087224 */ /* 0x001fe200078e00ff */
[----:B-1----:R-:W-:-:S05]  /*12f0*/  IADD3 R11, RZ, -R9, RZ ;  /* 0x80000009ff0b7210 */ /* 0x002fca0007ffe0ff */
[----:B------:R-:W-:-:S04]  /*1300*/  IMAD R11, R11, UR8, RZ ;  /* 0x000000080b0b7c24 */ /* 0x000fc8000f8e02ff */
[----:B------:R-:W-:-:S06]  /*1310*/  IMAD.HI.U32 R11, R9, R11, R8 ;  /* 0x0000000b090b7227 */ /* 0x000fcc00078e0008 */
[----:B------:R-:W-:-:S04]  /*1320*/  IMAD.HI.U32 R36, R11, R32, RZ ;  /* 0x000000200b247227 */ /* 0x000fc800078e00ff */
[----:B------:R-:W-:-:S04]  /*1330*/  IMAD.MOV R9, RZ, RZ, -R36 ;  /* 0x000000ffff097224 */ /* 0x000fc800078e0a24 */
[----:B------:R-:W-:-:S05]  /*1340*/  IMAD R2, R9, UR8, R32 ;  /* 0x0000000809027c24 */ /* 0x000fca000f8e0220 */
[----:B------:R-:W-:-:S13]  /*1350*/  ISETP.GE.U32.AND P0, PT, R2, UR8, PT ;  /* 0x0000000802007c0c */ /* 0x000fda000bf06070 */
[----:B------:R-:W-:Y:S01]  /*1360*/  @P0 IADD3 R2, R2, -UR8, RZ ;  /* 0x8000000802020c10 */ /* 0x000fe2000fffe0ff */
[----:B------:R-:W-:-:S03]  /*1370*/  @P0 VIADD R36, R36, 0x1 ;  /* 0x0000000124240836 */ /* 0x000fc60000000000 */
[----:B------:R-:W-:-:S13]  /*1380*/  ISETP.GE.U32.AND P1, PT, R2, UR8, PT ;  /* 0x0000000802007c0c */ /* 0x000fda000bf26070 */
[----:B------:R-:W-:Y:S01]  /*1390*/  @P1 VIADD R36, R36, 0x1 ;  /* 0x0000000124241836 */ /* 0x000fe20000000000 */
[----:B------:R-:W-:-:S07]  /*13a0*/  @!P2 LOP3.LUT R36, RZ, UR8, RZ, 0x33, !PT ;  /* 0x00000008ff24ac12 */ /* 0x000fce000f8e33ff */
.L_x_24:
[----:B------:R-:W-:Y:S05]  /*13b0*/  BSYNC B0 ;  /* 0x0000000000007941 */ /* 0x000fea0003800000 */
.L_x_22:
[----:B------:R-:W-:Y:S01]  /*13c0*/  IADD3 R9, P0, R36, 0x1, RZ ;  /* 0x0000000124097810 */ /* 0x000fe20007f1e0ff */
[----:B------:R-:W-:Y:S01]  /*13d0*/  ULDC.64 UR8, c[0x0][0x270] ;  /* 0x00009c0000087ab9 */ /* 0x000fe20000000a00 */
[----:B------:R-:W-:Y:S01]  /*13e0*/  BSSY B1, `(.L_x_25) ;  /* 0x0000467000017945 */ /* 0x000fe20003800000 */
[----:B------:R-:W-:Y:S02]  /*13f0*/  IMAD.MOV.U32 R10, RZ, RZ, RZ ;  /* 0x000000ffff0a7224 */ /* 0x000fe400078e00ff */
[----:B------:R-:W-:Y:S01]  /*1400*/  IMAD.X R8, RZ, RZ, R37, P0 ;  /* 0x000000ffff087224 */ /* 0x000fe200000e0625 */
[----:B------:R-:W-:-:S04]  /*1410*/  ISETP.LT.U32.AND P0, PT, R9, UR8, PT ;  /* 0x0000000809007c0c */ /* 0x000fc8000bf01070 */
[----:B------:R-:W-:-:S04]  /*1420*/  ISETP.LT.AND.EX P0, PT, R8, UR9, PT, P0 ;  /* 0x0000000908007c0c */ /* 0x000fc8000bf01300 */
[----:B------:R-:W-:Y:S02]  /*1430*/  SEL R9, R9, UR8, P0 ;  /* 0x0000000809097c07 */ /* 0x000fe40008000000 */
[----:B------:R-:W-:Y:S02]  /*1440*/  SEL R8, R8, UR9, P0 ;  /* 0x0000000908087c07 */ /* 0x000fe40008000000 */
[----:B------:R-:W-:-:S04]  /*1450*/  ISETP.GE.U32.AND P0, PT, R6, R9, PT ;  /* 0x000000090600720c */ /* 0x000fc80003f06070 */
[----:B------:R-:W-:-:S13]  /*1460*/  ISETP.GE.AND.EX P0, PT, R7, R8, PT, P0 ;  /* 0x000000080700720c */ /* 0x000fda0003f06300 */
[----:B------:R-:W-:Y:S05]  /*1470*/  @P0 BRA `(.L_x_26) ;  /* 0x0000004400740947 */ /* 0x000fea0003800000 */
[----:B------:R-:W0:Y:S01]  /*1480*/  LDC.64 R12, c[0x0][0x258] ;  /* 0x00009600ff0c7b82 */ /* 0x000e220000000a00 */
[----:B------:R-:W-:Y:S01]  /*1490*/  ULDC.64 UR8, c[0x0][0x278] ;  /* 0x00009e0000087ab9 */ /* 0x000fe20000000a00 */
[----:B------:R-:W-:Y:S01]  /*14a0*/  IADD3 R17, P0, -R28, -0x2, RZ ;  /* 0xfffffffe1c117810 */ /* 0x000fe20007f1e1ff */
[----:B------:R-:W-:Y:S01]  /*14b0*/  ULOP3.LUT UR8, URZ, UR8, URZ, 0x33, !UPT ;  /* 0x000000083f087292 */ /* 0x000fe2000f8e333f */
[-C--:B------:R-:W-:Y:S01]  /*14c0*/  IADD3 R19, P1, RZ, -R4.reuse, RZ ;  /* 0x80000004ff137210 */ /* 0x080fe20007f3e0ff */
[----:B------:R-:W-:Y:S01]  /*14d0*/  ULOP3.LUT UR9, URZ, UR9, URZ, 0x33, !UPT ;  /* 0x000000093f097292 */ /* 0x000fe2000f8e333f */
[----:B------:R-:W-:Y:S01]  /*14e0*/  IADD3.X R2, ~R29, -0x1, RZ, P0, !PT ;  /* 0xffffffff1d027810 */ /* 0x000fe200007fe5ff */
[----:B------:R-:W-:Y:S01]  /*14f0*/  ULDC.64 UR12, c[0x0][0x258] ;  /* 0x00009600000c7ab9 */ /* 0x000fe20000000a00 */
[----:B------:R-:W-:Y:S01]  /*1500*/  LOP3.LUT R16, RZ, R4, RZ, 0x33, !PT ;  /* 0x00000004ff107212 */ /* 0x000fe200078e33ff */
[----:B------:R-:W-:Y:S01]  /*1510*/  IMAD R11, R5, UR12, RZ ;  /* 0x0000000c050b7c24 */ /* 0x000fe2000f8e02ff */
[----:B------:R-:W-:Y:S01]  /*1520*/  ISETP.GT.U32.AND P0, PT, R17, UR8, PT ;  /* 0x0000000811007c0c */ /* 0x000fe2000bf04070 */
[----:B------:R-:W-:Y:S01]  /*1530*/  IMAD.WIDE.U32 R26, R19, UR12, R34 ;  /* 0x0000000c131a7c25 */ /* 0x000fe2000f8e0022 */
[----:B------:R-:W-:-:S02]  /*1540*/  MOV R10, RZ ;  /* 0x000000ff000a7202 */ /* 0x000fc40000000f00 */
[----:B------:R-:W-:Y:S01]  /*1550*/  ISETP.GT.AND.EX P0, PT, R2, UR9, PT, P0 ;  /* 0x0000000902007c0c */ /* 0x000fe2000bf04300 */
[----:B------:R-:W-:Y:S01]  /*1560*/  IMAD R15, R4, UR13, R11 ;  /* 0x0000000d040f7c24 */ /* 0x000fe2000f8e020b */
[----:B------:R-:W-:Y:S02]  /*1570*/  IADD3.X R2, RZ, ~R5, RZ, P1, !PT ;  /* 0x80000005ff027210 */ /* 0x000fe40000ffe4ff */
[----:B------:R-:W-:-:S03]  /*1580*/  SEL R17, R17, UR8, P0 ;  /* 0x0000000811117c07 */ /* 0x000fc60008000000 */
[----:B------:R-:W-:Y:S02]  /*1590*/  IMAD R2, R2, UR12, RZ ;  /* 0x0000000c02027c24 */ /* 0x000fe4000f8e02ff */
[----:B------:R-:W-:Y:S02]  /*15a0*/  IMAD.IADD R16, R16, 0x1, -R17 ;  /* 0x0000000110107824 */ /* 0x000fe400078e0a11 */
[----:B0-----:R-:W-:-:S03]  /*15b0*/  IMAD.WIDE.U32 R12, R4, UR12, R12 ;  /* 0x0000000c040c7c25 */ /* 0x001fc6000f8e000c */
[----:B------:R-:W-:Y:S01]  /*15c0*/  LOP3.LUT R16, R16, 0x3, RZ, 0xc0, !PT ;  /* 0x0000000310107812 */ /* 0x000fe200078ec0ff */
[----:B------:R-:W-:Y:S01]  /*15d0*/  IMAD.IADD R15, R13, 0x1, R15 ;  /* 0x000000010d0f7824 */ /* 0x000fe200078e020f */
[C---:B------:R-:W-:Y:S01]  /*15e0*/  IADD3 R11, P1, P2, R34.reuse, -UR12, -R12 ;  /* 0x8000000c220b7c10 */ /* 0x040fe2000fa3e80c */
[----:B------:R-:W-:Y:S01]  /*15f0*/  IMAD R19, R19, UR13, R2 ;  /* 0x0000000d13137c24 */ /* 0x000fe2000f8e0202 */
[----:B------:R-:W-:Y:S02]  /*1600*/  IADD3 R12, P0, R34, -R12, RZ ;  /* 0x8000000c220c7210 */ /* 0x000fe40007f1e0ff */
[----:B------:R-:W-:Y:S01]  /*1610*/  IADD3.X R13, R35, ~UR13, ~R15, P1, P2 ;  /* 0x8000000d230d7c10 */ /* 0x000fe20008fe4c0f */
[----:B------:R-:W-:Y:S02]  /*1620*/  IMAD.IADD R14, R27, 0x1, R19 ;  /* 0x000000011b0e7824 */ /* 0x000fe400078e0213 */
[----:B------:R-:W-:-:S08]  /*1630*/  IMAD.X R15, R35, 0x1, ~R15, P0 ;  /* 0x00000001230f7824 */ /* 0x000fd000000e0e0f */
.L_x_110:
[----:B------:R-:W-:Y:S01]  /*1640*/  IADD3 R17, P1, R28, 0x1, RZ ;  /* 0x000000011c117810 */ /* 0x000fe20007f3e0ff */
[----:B------:R-:W-:Y:S01]  /*1650*/  ULDC.64 UR8, c[0x0][0x278] ;  /* 0x00009e0000087ab9 */ /* 0x000fe20000000a00 */
[----:B------:R-:W-:Y:S02]  /*1660*/  BSSY B0, `(.L_x_27) ;  /* 0x0000439000007945 */ /* 0x000fe40003800000 */
[----:B------:R-:W-:Y:S02]  /*1670*/  ISETP.LT.U32.AND P0, PT, R17, UR8, PT ;  /* 0x0000000811007c0c */ /* 0x000fe4000bf01070 */
[----:B------:R-:W-:-:S04]  /*1680*/  IADD3.X R2, RZ, R29, RZ, P1, !PT ;  /* 0x0000001dff027210 */ /* 0x000fc80000ffe4ff */
[----:B------:R-:W-:-:S04]  /*1690*/  ISETP.LT.AND.EX P0, PT, R2, UR9, PT, P0 ;  /* 0x0000000902007c0c */ /* 0x000fc8000bf01300 */
[----:B------:R-:W-:Y:S02]  /*16a0*/  SEL R17, R17, UR8, P0 ;  /* 0x0000000811117c07 */ /* 0x000fe40008000000 */
[----:B------:R-:W-:Y:S02]  /*16b0*/  SEL R2, R2, UR9, P0 ;  /* 0x0000000902027c07 */ /* 0x000fe40008000000 */
[----:B------:R-:W-:-:S04]  /*16c0*/  ISETP.GE.U32.AND P0, PT, R4, R17, PT ;  /* 0x000000110400720c */ /* 0x000fc80003f06070 */
[----:B------:R-:W-:-:S13]  /*16d0*/  ISETP.GE.AND.EX P0, PT, R5, R2, PT, P0 ;  /* 0x000000020500720c */ /* 0x000fda0003f06300 */
[----:B------:R-:W-:Y:S05]  /*16e0*/  @P0 BRA `(.L_x_28) ;  /* 0x0000004000c00947 */ /* 0x000fea0003800000 */
[----:B------:R-:W-:Y:S01]  /*16f0*/  IADD3 R17, P0, RZ, -R6, RZ ;  /* 0x80000006ff117210 */ /* 0x000fe20007f1e0ff */
[----:B------:R-:W-:Y:S01]  /*1700*/  ULDC.64 UR8, c[0x0][0x250] ;  /* 0x0000940000087ab9 */ /* 0x000fe20000000a00 */
[----:B------:R-:W-:Y:S03]  /*1710*/  BSSY B2, `(.L_x_29) ;  /* 0x0000027000027945 */ /* 0x000fe60003800000 */
[----:B------:R-:W-:Y:S02]  /*1720*/  IMAD.X R2, RZ, RZ, ~R7, P0 ;  /* 0x000000ffff027224 */ /* 0x000fe400000e0e07 */
[----:B------:R-:W-:-:S04]  /*1730*/  IMAD.WIDE.U32 R24, R17, UR8, R32 ;  /* 0x0000000811187c25 */ /* 0x000fc8000f8e0020 */
[----:B------:R-:W-:Y:S01]  /*1740*/  IMAD R2, R2, UR8, RZ ;  /* 0x0000000802027c24 */ /* 0x000fe2000f8e02ff */
[----:B------:R-:W-:-:S03]  /*1750*/  ULDC UR8, c[0x0][0x264] ;  /* 0x0000990000087ab9 */ /* 0x000fc60000000800 */
[----:B------:R-:W-:-:S04]  /*1760*/  IMAD R17, R17, UR9, R2 ;  /* 0x0000000911117c24 */ /* 0x000fc8000f8e0202 */
[----:B------:R-:W-:-:S05]  /*1770*/  IMAD.IADD R17, R25, 0x1, R17 ;  /* 0x0000000119117824 */ /* 0x000fca00078e0211 */
[----:B------:R-:W-:-:S04]  /*1780*/  LOP3.LUT R2, R17, UR8, RZ, 0xfc, !PT ;  /* 0x0000000811027c12 */ /* 0x000fc8000f8efcff */
[----:B------:R-:W-:-:S13]  /*1790*/  ISETP.NE.U32.AND P0, PT, R2, RZ, PT ;  /* 0x000000ff0200720c */ /* 0x000fda0003f05070 */
[----:B------:R-:W-:Y:S05]  /*17a0*/  @!P0 BRA `(.L_x_30) ;  /* 0x0000000000288947 */ /* 0x000fea0003800000 */
[----:B------:R-:W-:Y:S01]  /*17b0*/  ULDC.64 UR8, c[0x0][0x260] ;  /* 0x0000980000087ab9 */ /* 0x000fe20000000a00 */
[----:B------:R-:W-:Y:S01]  /*17c0*/  MOV R52, R24 ;  /* 0x0000001800347202 */ /* 0x000fe20000000f00 */
[----:B------:R-:W-:Y:S01]  /*17d0*/  IMAD.U32 R51, RZ, RZ, UR8 ;  /* 0x00000008ff337e24 */ /* 0x000fe2000f8e00ff */
[----:B------:R-:W-:Y:S01]  /*17e0*/  MOV R53, R17 ;  /* 0x0000001100357202 */ /* 0x000fe20000000f00 */
[----:B------:R-:W-:Y:S01]  /*17f0*/  IMAD.U32 R50, RZ, RZ, UR9 ;  /* 0x00000009ff327e24 */ /* 0x000fe2000f8e00ff */
[----:B------:R-:W-:-:S07]  /*1800*/  MOV R2, 0x1820 ;  /* 0x0000182000027802 */ /* 0x000fce0000000f00 */
[----:B------:R-:W-:Y:S05]  /*1810*/  CALL.REL.NOINC `($__internal_1_$__cuda_sm20_rem_s64) ;  /* 0x0000004800207944 */ /* 0x000fea0003c00000 */
[----:B------:R-:W-:Y:S02]  /*1820*/  IMAD.MOV.U32 R22, RZ, RZ, R38 ;  /* 0x000000ffff167224 */ /* 0x000fe400078e0026 */
[----:B------:R-:W-:Y:S01]  /*1830*/  IMAD.MOV.U32 R23, RZ, RZ, R39 ;  /* 0x000000ffff177224 */ /* 0x000fe200078e0027 */
[----:B------:R-:W-:Y:S06]  /*1840*/  BRA `(.L_x_31) ;  /* 0x00000000004c7947 */ /* 0x000fec0003800000 */
.L_x_30:
[----:B------:R-:W-:Y:S01]  /*1850*/  ULDC UR8, c[0x0][0x260] ;  /* 0x0000980000087ab9 */ /* 0x000fe20000000800 */
[----:B------:R-:W-:Y:S01]  /*1860*/  HFMA2.MMA R23, -RZ, RZ, 0, 0 ;  /* 0x00000000ff177435 */ /* 0x000fe200000001ff */
[----:B------:R-:W0:Y:S01]  /*1870*/  I2F.U32.RP R2, UR8 ;  /* 0x0000000800027d06 */ /* 0x000e220008209000 */
[----:B------:R-:W-:-:S07]  /*1880*/  ISETP.NE.U32.AND P2, PT, RZ, UR8, PT ;  /* 0x00000008ff007c0c */ /* 0x000fce000bf45070 */
[----:B0-----:R-:W0:Y:S02]  /*1890*/  MUFU.RCP R2, R2 ;  /* 0x0000000200027308 */ /* 0x001e240000001000 */
[----:B0-----:R-:W-:-:S06]  /*18a0*/  IADD3 R18, R2, 0xffffffe, RZ ;  /* 0x0ffffffe02127810 */ /* 0x001fcc0007ffe0ff */
        /* <DEDUP_REMOVED lines=9> */
[----:B------:R-:W-:-:S05]  /*1940*/  @P1 VIADD R22, R22, -UR8 ;  /* 0x8000000816161c36 */ /* 0x000fca0008000000 */
[----:B------:R-:W-:-:S13]  /*1950*/  ISETP.GE.U32.AND P1, PT, R22, UR8, PT ;  /* 0x0000000816007c0c */ /* 0x000fda000bf26070 */
[----:B------:R-:W-:Y:S01]  /*1960*/  @P1 VIADD R22, R22, -UR8 ;  /* 0x8000000816161c36 */ /* 0x000fe20008000000 */
[----:B------:R-:W-:-:S07]  /*1970*/  @!P2 LOP3.LUT R22, RZ, UR8, RZ, 0x33, !PT ;  /* 0x00000008ff16ac12 */ /* 0x000fce000f8e33ff */
.L_x_31:
[----:B------:R-:W-:Y:S05]  /*1980*/  BSYNC B2 ;  /* 0x0000000000027941 */ /* 0x000fea0003800000 */
.L_x_29:
[----:B------:R-:W-:Y:S01]  /*1990*/  ISETP.NE.U32.AND P1, PT, R16, RZ, PT ;  /* 0x000000ff1000720c */ /* 0x000fe20003f25070 */
[----:B------:R-:W-:Y:S01]  /*19a0*/  BSSY B2, `(.L_x_32) ;  /* 0x00001ae000027945 */ /* 0x000fe20003800000 */
[----:B------:R-:W-:Y:S02]  /*19b0*/  IMAD.MOV.U32 R18, RZ, RZ, R4 ;  /* 0x000000ffff127224 */ /* 0x000fe400078e0004 */
[----:B------:R-:W-:Y:S01]  /*19c0*/  ISETP.NE.AND.EX P1, PT, RZ, RZ, PT, P1 ;  /* 0x000000ffff00720c */ /* 0x000fe20003f25310 */
[----:B------:R-:W-:-:S12]  /*19d0*/  IMAD.MOV.U32 R19, RZ, RZ, R5 ;  /* 0x000000ffff137224 */ /* 0x000fd800078e0005 */
[----:B------:R-:W-:Y:S05]  /*19e0*/  @!P1 BRA `(.L_x_33) ;  /* 0x0000001800a49947 */ /* 0x000fea0003800000 */
[----:B------:R-:W-:Y:S01]  /*19f0*/  ISETP.NE.U32.AND P1, PT, R22, RZ, PT ;  /* 0x000000ff1600720c */ /* 0x000fe20003f25070 */
[----:B------:R-:W-:Y:S03]  /*1a00*/  BSSY B3, `(.L_x_34) ;  /* 0x0000084000037945 */ /* 0x000fe60003800000 */
[----:B------:R-:W-:-:S13]  /*1a10*/  ISETP.NE.AND.EX P1, PT, R23, RZ, PT, P1 ;  /* 0x000000ff1700720c */ /* 0x000fda0003f25310 */
[----:B------:R-:W-:Y:S05]  /*1a20*/  @P1 BRA `(.L_x_35) ;  /* 0x0000000800041947 */ /* 0x000fea0003800000 */
[----:B------:R-:W-:Y:S01]  /*1a30*/  ULDC UR8, c[0x0][0x26c] ;  /* 0x00009b0000087ab9 */ /* 0x000fe20000000800 */
[----:B------:R-:W-:Y:S01]  /*1a40*/  BSSY B4, `(.L_x_36) ;  /* 0x0000022000047945 */ /* 0x000fe20003800000 */
        /* <DEDUP_REMOVED lines=10> */
[----:B------:R-:W-:-:S04]  /*1af0*/  ISETP.NE.U32.AND P2, PT, R38, RZ, PT ;  /* 0x000000ff2600720c */ /* 0x000fc80003f45070 */
[----:B------:R-:W-:Y:S01]  /*1b00*/  ISETP.NE.AND.EX P2, PT, R39, RZ, PT, P2 ;  /* 0x000000ff2700720c */ /* 0x000fe20003f45320 */
[----:B------:R-:W-:-:S12]  /*1b10*/  BRA `(.L_x_38) ;  /* 0x0000000000507947 */ /* 0x000fd80003800000 */
.L_x_37:
        /* <DEDUP_REMOVED lines=14> */
[----:B------:R-:W-:-:S05]  /*1c00*/  @P2 VIADD R19, R19, -UR8 ;  /* 0x8000000813132c36 */ /* 0x000fca0008000000 */
[----:B------:R-:W-:-:S13]  /*1c10*/  ISETP.GE.U32.AND P2, PT, R19, UR8, PT ;  /* 0x0000000813007c0c */ /* 0x000fda000bf46070 */
[----:B------:R-:W-:Y:S02]  /*1c20*/  @P2 IADD3 R19, R19, -UR8, RZ ;  /* 0x8000000813132c10 */ /* 0x000fe4000fffe0ff */
[----:B------:R-:W-:-:S04]  /*1c30*/  @!P3 LOP3.LUT R19, RZ, UR8, RZ, 0x33, !PT ;  /* 0x00000008ff13bc12 */ /* 0x000fc8000f8e33ff */
[----:B------:R-:W-:-:S04]  /*1c40*/  ISETP.NE.U32.AND P2, PT, R19, RZ, PT ;  /* 0x000000ff1300720c */ /* 0x000fc80003f45070 */
[----:B------:R-:W-:-:S13]  /*1c50*/  ISETP.NE.AND.EX P2, PT, RZ, RZ, PT, P2 ;  /* 0x000000ffff00720c */ /* 0x000fda0003f45320 */
.L_x_38:
[----:B------:R-:W-:Y:S05]  /*1c60*/  BSYNC B4 ;  /* 0x0000000000047941 */ /* 0x000fea0003800000 */
.L_x_36:
[----:B------:R-:W-:Y:S05]  /*1c70*/  @P2 BRA `(.L_x_35) ;  /* 0x0000000400702947 */ /* 0x000fea0003800000 */
[----:B------:R-:W-:Y:S04]  /*1c80*/  BSSY B4, `(.L_x_39) ;  /* 0x0000020000047945 */ /* 0x000fe80003800000 */
        /* <DEDUP_REMOVED lines=11> */
.L_x_40:
        /* <DEDUP_REMOVED lines=16> */
[----:B------:R-:W-:Y:S01]  /*1e40*/  ISETP.GE.U32.AND P3, PT, R19, UR8, PT ;  /* 0x0000000813007c0c */ /* 0x000fe2000bf66070 */
[----:B------:R-:W-:-:S12]  /*1e50*/  IMAD.MOV.U32 R19, RZ, RZ, RZ ;  /* 0x000000ffff137224 */ /* 0x000fd800078e00ff */
[----:B------:R-:W-:Y:S01]  /*1e60*/  @P3 VIADD R18, R18, 0x1 ;  /* 0x0000000112123836 */ /* 0x000fe20000000000 */
[----:B------:R-:W-:-:S07]  /*1e70*/  @!P4 LOP3.LUT R18, RZ, UR8, RZ, 0x33, !PT ;  /* 0x00000008ff12cc12 */ /* 0x000fce000f8e33ff */
.L_x_41:
[----:B------:R-:W-:Y:S05]  /*1e80*/  BSYNC B4 ;  /* 0x0000000000047941 */ /* 0x000fea0003800000 */
.L_x_39:
[----:B------:R-:W-:Y:S04]  /*1e90*/  BSSY B4, `(.L_x_42) ;  /* 0x000001e000047945 */ /* 0x000fe80003800000 */
[----:B------:R-:W-:Y:S05]  /*1ea0*/  @!P1 BRA `(.L_x_43) ;  /* 0x0000000000209947 */ /* 0x000fea0003800000 */
[----:B------:R-:W-:Y:S01]  /*1eb0*/  ULDC.64 UR8, c[0x0][0x268] ;  /* 0x00009a0000087ab9 */ /* 0x000fe20000000a00 */
[----:B------:R-:W-:Y:S01]  /*1ec0*/  MOV R52, R26 ;  /* 0x0000001a00347202 */ /* 0x000fe20000000f00 */
[----:B------:R-:W-:Y:S01]  /*1ed0*/  IMAD.U32 R50, RZ, RZ, UR8 ;  /* 0x00000008ff327e24 */ /* 0x000fe2000f8e00ff */
[----:B------:R-:W-:Y:S01]  /*1ee0*/  MOV R49, R14 ;  /* 0x0000000e00317202 */ /* 0x000fe20000000f00 */
[----:B------:R-:W-:Y:S01]  /*1ef0*/  IMAD.U32 R48, RZ, RZ, UR9 ;  /* 0x00000009ff307e24 */ /* 0x000fe2000f8e00ff */
[----:B------:R-:W-:-:S07]  /*1f00*/  MOV R2, 0x1f20 ;  /* 0x00001f2000027802 */ /* 0x000fce0000000f00 */
[----:B------:R-:W-:Y:S05]  /*1f10*/  CALL.REL.NOINC `($__internal_0_$__cuda_sm20_div_s64) ;  /* 0x0000003c00107944 */ /* 0x000fea0003c00000 */
[----:B------:R-:W-:Y:S05]  /*1f20*/  BRA `(.L_x_44) ;  /* 0x0000000000507947 */ /* 0x000fea0003800000 */
.L_x_43:
        /* <DEDUP_REMOVED lines=11> */
[----:B------:R-:W-:Y:S02]  /*1fe0*/  IMAD.MOV R21, RZ, RZ, -R36 ;  /* 0x000000ffff157224 */ /* 0x000fe400078e0a24 */
[----:B------:R-:W-:Y:S02]  /*1ff0*/  IMAD.MOV.U32 R37, RZ, RZ, RZ ;  /* 0x000000ffff257224 */ /* 0x000fe400078e00ff */
[----:B------:R-:W-:-:S05]  /*2000*/  IMAD R21, R21, UR8, R26 ;  /* 0x0000000815157c24 */ /* 0x000fca000f8e021a */
[----:B------:R-:W-:-:S13]  /*2010*/  ISETP.GE.U32.AND P1, PT, R21, UR8, PT ;  /* 0x0000000815007c0c */ /* 0x000fda000bf26070 */
[----:B------:R-:W-:Y:S01]  /*2020*/  @P1 VIADD R21, R21, -UR8 ;  /* 0x8000000815151c36 */ /* 0x000fe20008000000 */
[----:B------:R-:W-:-:S04]  /*2030*/  @P1 IADD3 R36, R36, 0x1, RZ ;  /* 0x0000000124241810 */ /* 0x000fc80007ffe0ff */
[----:B------:R-:W-:-:S13]  /*2040*/  ISETP.GE.U32.AND P2, PT, R21, UR8, PT ;  /* 0x0000000815007c0c */ /* 0x000fda000bf46070 */
[----:B------:R-:W-:Y:S01]  /*2050*/  @P2 VIADD R36, R36, 0x1 ;  /* 0x0000000124242836 */ /* 0x000fe20000000000 */
[----:B------:R-:W-:-:S07]  /*2060*/  @!P3 LOP3.LUT R36, RZ, UR8, RZ, 0x33, !PT ;  /* 0x00000008ff24bc12 */ /* 0x000fce000f8e33ff */
.L_x_44:
[----:B------:R-:W-:Y:S05]  /*2070*/  BSYNC B4 ;  /* 0x0000000000047941 */ /* 0x000fea0003800000 */
.L_x_42:
[----:B------:R-:W-:Y:S01]  /*2080*/  ULDC.64 UR8, c[0x0][0x230] ;  /* 0x00008c0000087ab9 */ /* 0x000fe20000000a00 */
[----:B------:R-:W-:Y:S02]  /*2090*/  IMAD.MOV.U32 R20, RZ, RZ, R36 ;  /* 0x000000ffff147224 */ /* 0x000fe400078e0024 */
[----:B------:R-:W-:Y:S02]  /*20a0*/  IMAD R21, R31, UR8, RZ ;  /* 0x000000081f157c24 */ /* 0x000fe4000f8e02ff */
[----:B------:R-:W-:-:S04]  /*20b0*/  IMAD.WIDE.U32 R18, R30, UR8, R18 ;  /* 0x000000081e127c25 */ /* 0x000fc8000f8e0012 */
[----:B------:R-:W-:Y:S01]  /*20c0*/  IMAD R21, R30, UR9, R21 ;  /* 0x000000091e157c24 */ /* 0x000fe2000f8e0215 */
[----:B------:R-:W-:-:S04]  /*20d0*/  ULDC.64 UR8, c[0x0][0x238] ;  /* 0x00008e0000087ab9 */ /* 0x000fc80000000a00 */
[----:B------:R-:W-:Y:S01]  /*20e0*/  IADD3 R2, R19, R21, RZ ;  /* 0x0000001513027210 */ /* 0x000fe20007ffe0ff */
[----:B------:R-:W-:-:S04]  /*20f0*/  IMAD.MOV.U32 R21, RZ, RZ, R37 ;  /* 0x000000ffff157224 */ /* 0x000fc800078e0025 */
[----:B------:R-:W-:Y:S02]  /*2100*/  IMAD R19, R2, UR8, RZ ;  /* 0x0000000802137c24 */ /* 0x000fe4000f8e02ff */
[----:B------:R-:W-:-:S04]  /*2110*/  IMAD.WIDE.U32 R20, R18, UR8, R20 ;  /* 0x0000000812147c25 */ /* 0x000fc8000f8e0014 */
[----:B------:R-:W-:Y:S01]  /*2120*/  IMAD R19, R18, UR9, R19 ;  /* 0x0000000912137c24 */ /* 0x000fe2000f8e0213 */
[----:B------:R-:W-:-:S04]  /*2130*/  ULDC.64 UR8, c[0x0][0x270] ;  /* 0x00009c0000087ab9 */ /* 0x000fc80000000a00 */
[----:B------:R-:W-:Y:S01]  /*2140*/  IADD3 R2, R21, R19, RZ ;  /* 0x0000001315027210 */ /* 0x000fe20007ffe0ff */
[----:B------:R-:W-:-:S04]  /*2150*/  IMAD.WIDE.U32 R18, R20, UR8, R6 ;  /* 0x0000000814127c25 */ /* 0x000fc8000f8e0006 */
[----:B------:R-:W-:-:S04]  /*2160*/  IMAD R21, R2, UR8, RZ ;  /* 0x0000000802157c24 */ /* 0x000fc8000f8e02ff */
[----:B------:R-:W-:Y:S01]  /*2170*/  IMAD R21, R20, UR9, R21 ;  /* 0x0000000914157c24 */ /* 0x000fe2000f8e0215 */
[----:B------:R-:W-:-:S03]  /*2180*/  ULDC.64 UR8, c[0x0][0x278] ;  /* 0x00009e0000087ab9 */ /* 0x000fc60000000a00 */
[----:B------:R-:W-:Y:S02]  /*2190*/  IMAD.IADD R2, R19, 0x1, R21 ;  /* 0x0000000113027824 */ /* 0x000fe400078e0215 */
[----:B------:R-:W-:-:S04]  /*21a0*/  IMAD.WIDE.U32 R20, R18, UR8, R4 ;  /* 0x0000000812147c25 */ /* 0x000fc8000f8e0004 */
[----:B------:R-:W-:-:S04]  /*21b0*/  IMAD R19, R2, UR8, RZ ;  /* 0x0000000802137c24 */ /* 0x000fc8000f8e02ff */
[----:B------:R-:W-:Y:S01]  /*21c0*/  IMAD R19, R18, UR9, R19 ;  /* 0x0000000912137c24 */ /* 0x000fe2000f8e0213 */
[----:B------:R-:W-:Y:S02]  /*21d0*/  ULDC.64 UR8, c[0x0][0x218] ;  /* 0x0000860000087ab9 */ /* 0x000fe40000000a00 */
[----:B------:R-:W-:Y:S01]  /*21e0*/  LEA R18, P1, R20, UR8, 0x1 ;  /* 0x0000000814127c11 */ /* 0x000fe2000f8208ff */
[----:B------:R-:W-:-:S05]  /*21f0*/  IMAD.IADD R19, R21, 0x1, R19 ;  /* 0x0000000115137824 */ /* 0x000fca00078e0213 */
[----:B------:R-:W-:-:S05]  /*2200*/  LEA.HI.X R19, R20, UR9, R19, 0x1, P1 ;  /* 0x0000000914137c11 */ /* 0x000fca00088f0c13 */
[----:B------:R-:W2:Y:S02]  /*2210*/  LDG.E.U16 R18, desc[UR10][R18.64] ;  /* 0x0000000a12127981 */ /* 0x000ea4000c1e1500 */
[----:B--2---:R-:W-:-:S05]  /*2220*/  SHF.L.U32 R21, R18, 0x10, RZ ;  /* 0x0000001012157819 */ /* 0x004fca00000006ff */
[----:B------:R-:W-:-:S07]  /*2230*/  FADD.FTZ R10, R10, R21 ;  /* 0x000000150a0a7221 */ /* 0x000fce0000010000 */
.L_x_35:
[----:B------:R-:W-:Y:S05]  /*2240*/  BSYNC B3 ;  /* 0x0000000000037941 */ /* 0x000fea0003800000 */
.L_x_34:
[----:B------:R-:W-:Y:S02]  /*2250*/  ISETP.NE.U32.AND P1, PT, R16, 0x1, PT ;  /* 0x000000011000780c */ /* 0x000fe40003f25070 */
[----:B------:R-:W-:Y:S02]  /*2260*/  IADD3 R18, P2, R4, 0x1, RZ ;  /* 0x0000000104127810 */ /* 0x000fe40007f5e0ff */
[----:B------:R-:W-:-:S03]  /*2270*/  ISETP.NE.AND.EX P1, PT, RZ, RZ, PT, P1 ;  /* 0x000000ffff00720c */ /* 0x000fc60003f25310 */
[----:B------:R-:W-:-:S10]  /*2280*/  IMAD.X R19, RZ, RZ, R5, P2 ;  /* 0x000000ffff137224 */ /* 0x000fd400010e0605 */
        /* <DEDUP_REMOVED lines=16> */
[----:B------:R-:W-:Y:S05]  /*2390*/  CALL.REL.NOINC `($__internal_1_$__cuda_sm20_rem_s64) ;  /* 0x0000003c00407944 */ /* 0x000fea0003c00000 */
[----:B------:R-:W-:-:S04]  /*23a0*/  ISETP.NE.U32.AND P2, PT, R38, RZ, PT ;  /* 0x000000ff2600720c */ /* 0x000fc80003f45070 */
[----:B------:R-:W-:Y:S01]  /*23b0*/  ISETP.NE.AND.EX P2, PT, R39, RZ, PT, P2 ;  /* 0x000000ff2700720c */ /* 0x000fe20003f45320 */
[----:B------:R-:W-:-:S12]  /*23c0*/  BRA `(.L_x_49) ;  /* 0x0000000000507947 */ /* 0x000fd80003800000 */
.L_x_48:
[----:B------:R-:W-:Y:S02]  /*23d0*/  ULDC UR8, c[0x0][0x268] ;  /* 0x00009a0000087ab9 */ /* 0x000fe40000000800 */
        /* <DEDUP_REMOVED lines=16> */
[----:B------:R-:W-:-:S04]  /*24e0*/  @!P3 LOP3.LUT R2, RZ, UR8, RZ, 0x33, !PT ;  /* 0x00000008ff02bc12 */ /* 0x000fc8000f8e33ff */
[----:B------:R-:W-:-:S04]  /*24f0*/  ISETP.NE.U32.AND P2, PT, R2, RZ, PT ;  /* 0x000000ff0200720c */ /* 0x000fc80003f45070 */
[----:B------:R-:W-:-:S13]  /*2500*/  ISETP.NE.AND.EX P2, PT, RZ, RZ, PT, P2 ;  /* 0x000000ffff00720c */ /* 0x000fda0003f45320 */
.L_x_49:
[----:B------:R-:W-:Y:S05]  /*2510*/  BSYNC B4 ;  /* 0x0000000000047941 */ /* 0x000fea0003800000 */
.L_x_47:
[----:B------:R-:W-:Y:S05]  /*2520*/  @P2 BRA `(.L_x_46) ;  /* 0x0000000400802947 */ /* 0x000fea0003800000 */
        /* <DEDUP_REMOVED lines=9> */
[----:B------:R-:W-:Y:S02]  /*25c0*/  IMAD.MOV.U32 R18, RZ, RZ, R36 ;  /* 0x000000ffff127224 */ /* 0x000fe400078e0024 */
[----:B------:R-:W-:Y:S01]  /*25d0*/  IMAD.MOV.U32 R19, RZ, RZ, R37 ;  /* 0x000000ffff137224 */ /* 0x000fe200078e0025 */
[----:B------:R-:W-:Y:S06]  /*25e0*/  BRA `(.L_x_52) ;  /* 0x0000000000507947 */ /* 0x000fec0003800000 */
.L_x_51:
        /* <DEDUP_REMOVED lines=16> */
[----:B------:R-:W-:Y:S01]  /*26f0*/  ISETP.GE.U32.AND P3, PT, R19, UR8, PT ;  /* 0x0000000813007c0c */ /* 0x000fe2000bf66070 */
[----:B------:R-:W-:-:S12]  /*2700*/  IMAD.MOV.U32 R19, RZ, RZ, RZ ;  /* 0x000000ffff137224 */ /* 0x000fd800078e00ff */
[----:B------:R-:W-:Y:S02]  /*2710*/  @P3 IADD3 R18, R18, 0x1, RZ ;  /* 0x0000000112123810 */ /* 0x000fe40007ffe0ff */
[----:B------:R-:W-:-:S07]  /*2720*/  @!P4 LOP3.LUT R18, RZ, UR8, RZ, 0x33, !PT ;  /* 0x00000008ff12cc12 */ /* 0x000fce000f8e33ff */
.L_x_52:
[----:B------:R-:W-:Y:S05]  /*2730*/  BSYNC B4 ;  /* 0x0000000000047941 */ /* 0x000fea0003800000 */
.L_x_50:
        /* <DEDUP_REMOVED lines=10> */
.L_x_54:
        /* <DEDUP_REMOVED lines=10> */
[----:B------:R-:W-:-:S04]  /*2880*/  IMAD.HI.U32 R36, R37, R12, RZ ;  /* 0x0000000c25247227 */ /* 0x000fc800078e00ff */
[----:B------:R-:W-:Y:S01]  /*2890*/  IMAD.MOV.U32 R37, RZ, RZ, RZ ;  /* 0x000000ffff257224 */ /* 0x000fe200078e00ff */
[----:B------:R-:W-:-:S05]  /*28a0*/  IADD3 R21, -R36, RZ, RZ ;  /* 0x000000ff24157210 */ /* 0x000fca0007ffe1ff */
[----:B------:R-:W-:-:S05]  /*28b0*/  IMAD R21, R21, UR8, R12 ;  /* 0x0000000815157c24 */ /* 0x000fca000f8e020c */
[----:B------:R-:W-:-:S13]  /*28c0*/  ISETP.GE.U32.AND P1, PT, R21, UR8, PT ;  /* 0x0000000815007c0c */ /* 0x000fda000bf26070 */
[----:B------:R-:W-:Y:S02]  /*28d0*/  @P1 VIADD R21, R21, -UR8 ;  /* 0x8000000815151c36 */ /* 0x000fe40008000000 */
[----:B------:R-:W-:-:S03]  /*28e0*/  @P1 VIADD R36, R36, 0x1 ;  /* 0x0000000124241836 */ /* 0x000fc60000000000 */
[----:B------:R-:W-:-:S13]  /*28f0*/  ISETP.GE.U32.AND P2, PT, R21, UR8, PT ;  /* 0x0000000815007c0c */ /* 0x000fda000bf46070 */
[----:B------:R-:W-:Y:S02]  /*2900*/  @P2 IADD3 R36, R36, 0x1, RZ ;  /* 0x0000000124242810 */ /* 0x000fe40007ffe0ff */
[----:B------:R-:W-:-:S07]  /*2910*/  @!P3 LOP3.LUT R36, RZ, UR8, RZ, 0x33, !PT ;  /* 0x00000008ff24bc12 */ /* 0x000fce000f8e33ff */
.L_x_55:
[----:B------:R-:W-:Y:S05]  /*2920*/  BSYNC B4 ;  /* 0x0000000000047941 */ /* 0x000fea0003800000 */
.L_x_53:
[----:B------:R-:W-:Y:S01]  /*2930*/  ULDC.64 UR8, c[0x0][0x230] ;  /* 0x00008c0000087ab9 */ /* 0x000fe20000000a00 */
[----:B------:R-:W-:Y:S01]  /*2940*/  MOV R21, R19 ;  /* 0x0000001300157202 */ /* 0x000fe20000000f00 */
[----:B------:R-:W-:Y:S01]  /*2950*/  IMAD R39, R31, UR8, RZ ;  /* 0x000000081f277c24 */ /* 0x000fe2000f8e02ff */
[----:B------:R-:W-:Y:S01]  /*2960*/  MOV R19, R37 ;  /* 0x0000002500137202 */ /* 0x000fe20000000f00 */
[----:B------:R-:W-:Y:S02]  /*2970*/  IMAD.MOV.U32 R20, RZ, RZ, R18 ;  /* 0x000000ffff147224 */ /* 0x000fe400078e0012 */
[C---:B------:R-:W-:Y:S02]  /*2980*/  IMAD R39, R30.reuse, UR9, R39 ;  /* 0x000000091e277c24 */ /* 0x040fe4000f8e0227 */
[----:B------:R-:W-:Y:S01]  /*2990*/  IMAD.WIDE.U32 R20, R30, UR8, R20 ;  /* 0x000000081e147c25 */ /* 0x000fe2000f8e0014 */
[----:B------:R-:W-:-:S03]  /*29a0*/  ULDC.64 UR8, c[0x0][0x238] ;  /* 0x00008e0000087ab9 */ /* 0x000fc60000000a00 */
[----:B------:R-:W-:Y:S02]  /*29b0*/  IMAD.IADD R2, R39, 0x1, R21 ;  /* 0x0000000127027824 */ /* 0x000fe400078e0215 */
[----:B------:R-:W-:Y:S02]  /*29c0*/  IMAD.MOV.U32 R18, RZ, RZ, R36 ;  /* 0x000000ffff127224 */ /* 0x000fe400078e0024 */
[----:B------:R-:W-:Y:S02]  /*29d0*/  IMAD R21, R2, UR8, RZ ;  /* 0x0000000802157c24 */ /* 0x000fe4000f8e02ff */
[----:B------:R-:W-:-:S04]  /*29e0*/  IMAD.WIDE.U32 R18, R20, UR8, R18 ;  /* 0x0000000814127c25 */ /* 0x000fc8000f8e0012 */
[----:B------:R-:W-:Y:S01]  /*29f0*/  IMAD R21, R20, UR9, R21 ;  /* 0x0000000914157c24 */ /* 0x000fe2000f8e0215 */
[----:B------:R-:W-:-:S03]  /*2a00*/  ULDC.64 UR8, c[0x0][0x270] ;  /* 0x00009c0000087ab9 */ /* 0x000fc60000000a00 */
[----:B------:R-:W-:Y:S02]  /*2a10*/  IMAD.IADD R2, R19, 0x1, R21 ;  /* 0x0000000113027824 */ /* 0x000fe400078e0215 */
[----:B------:R-:W-:-:S04]  /*2a20*/  IMAD.WIDE.U32 R20, R18, UR8, R6 ;  /* 0x0000000812147c25 */ /* 0x000fc8000f8e0006 */
[----:B------:R-:W-:-:S04]  /*2a30*/  IMAD R19, R2, UR8, RZ ;  /* 0x0000000802137c24 */ /* 0x000fc8000f8e02ff */
[----:B------:R-:W-:Y:S01]  /*2a40*/  IMAD R19, R18, UR9, R19 ;  /* 0x0000000912137c24 */ /* 0x000fe2000f8e0213 */
[----:B------:R-:W-:Y:S01]  /*2a50*/  IADD3 R18, P1, R4, 0x1, RZ ;  /* 0x0000000104127810 */ /* 0x000fe20007f3e0ff */
[----:B------:R-:W-:Y:S02]  /*2a60*/  ULDC.64 UR8, c[0x0][0x278] ;  /* 0x00009e0000087ab9 */ /* 0x000fe40000000a00 */
[----:B------:R-:W-:Y:S01]  /*2a70*/  IMAD.IADD R2, R21, 0x1, R19 ;  /* 0x0000000115027824 */ /* 0x000fe200078e0213 */
[----:B------:R-:W-:-:S03]  /*2a80*/  IADD3.X R19, RZ, R5, RZ, P1, !PT ;  /* 0x00000005ff137210 */ /* 0x000fc60000ffe4ff */
[----:B------:R-:W-:Y:S02]  /*2a90*/  IMAD R21, R2, UR8, RZ ;  /* 0x0000000802157c24 */ /* 0x000fe4000f8e02ff */
[----:B------:R-:W-:-:S04]  /*2aa0*/  IMAD.WIDE.U32 R18, R20, UR8, R18 ;  /* 0x0000000814127c25 */ /* 0x000fc8000f8e0012 */
[----:B------:R-:W-:Y:S01]  /*2ab0*/  IMAD R21, R20, UR9, R21 ;  /* 0x0000000914157c24 */ /* 0x000fe2000f8e0215 */
[----:B------:R-:W-:Y:S02]  /*2ac0*/  ULDC.64 UR8, c[0x0][0x218] ;  /* 0x0000860000087ab9 */ /* 0x000fe40000000a00 */
[----:B------:R-:W-:Y:S01]  /*2ad0*/  LEA R20, P1, R18, UR8, 0x1 ;  /* 0x0000000812147c11 */ /* 0x000fe2000f8208ff */
[----:B------:R-:W-:-:S05]  /*2ae0*/  IMAD.IADD R19, R19, 0x1, R21 ;  /* 0x0000000113137824 */ /* 0x000fca00078e0215 */
[----:B------:R-:W-:-:S05]  /*2af0*/  LEA.HI.X R21, R18, UR9, R19, 0x1, P1 ;  /* 0x0000000912157c11 */ /* 0x000fca00088f0c13 */
[----:B------:R-:W2:Y:S02]  /*2b00*/  LDG.E.U16 R20, desc[UR10][R20.64] ;  /* 0x0000000a14147981 */ /* 0x000ea4000c1e1500 */
[----:B--2---:R-:W-:-:S04]  /*2b10*/  IMAD.U32 R19, R20, 0x10000, RZ ;  /* 0x0001000014137824 */ /* 0x004fc800078e00ff */
[----:B------:R-:W-:-:S07]  /*2b20*/  FADD.FTZ R10, R10, R19 ;  /* 0x000000130a0a7221 */ /* 0x000fce0000010000 */
.L_x_46:
[----:B------:R-:W-:Y:S05]  /*2b30*/  BSYNC B3 ;  /* 0x0000000000037941 */ /* 0x000fea0003800000 */
.L_x_45:
[----:B------:R-:W-:Y:S02]  /*2b40*/  ISETP.NE.U32.AND P2, PT, R16, 0x2, PT ;  /* 0x000000021000780c */ /* 0x000fe40003f45070 */
[----:B------:R-:W-:Y:S02]  /*2b50*/  ISETP.NE.U32.AND P1, PT, R22, RZ, PT ;  /* 0x000000ff1600720c */ /* 0x000fe40003f25070 */
[----:B------:R-:W-:Y:S02]  /*2b60*/  ISETP.NE.AND.EX P2, PT, RZ, RZ, PT, P2 ;  /* 0x000000ffff00720c */ /* 0x000fe40003f45320 */
[C---:B------:R-:W-:Y:S02]  /*2b70*/  IADD3 R18, P4, R4.reuse, 0x2, RZ ;  /* 0x0000000204127810 */ /* 0x040fe40007f9e0ff */
[----:B------:R-:W-:Y:S02]  /*2b80*/  ISETP.NE.OR.EX P1, PT, R23, RZ, !P2, P1 ;  /* 0x000000ff1700720c */ /* 0x000fe40005725710 */
[----:B------:R-:W-:Y:S01]  /*2b90*/  IADD3 R21, P3, R4, 0x3, RZ ;  /* 0x0000000304157810 */ /* 0x000fe20007f7e0ff */
[----:B------:R-:W-:-:S03]  /*2ba0*/  IMAD.X R19, RZ, RZ, R5, P4 ;  /* 0x000000ffff137224 */ /* 0x000fc600020e0605 */
[----:B------:R-:W-:Y:S02]  /*2bb0*/  IADD3.X R2, RZ, R5, RZ, P3, !PT ;  /* 0x00000005ff027210 */ /* 0x000fe40001ffe4ff */
[----:B------:R-:W-:Y:S02]  /*2bc0*/  SEL R18, R18, R21, !P2 ;  /* 0x0000001512127207 */ /* 0x000fe40005000000 */
[----:B------:R-:W-:-:S03]  /*2bd0*/  SEL R19, R19, R2, !P2 ;  /* 0x0000000213137207 */ /* 0x000fc60005000000 */
        /* <DEDUP_REMOVED lines=16> */
.L_x_57:
        /* <DEDUP_REMOVED lines=20> */
.L_x_58:
[----:B------:R-:W-:Y:S05]  /*2e20*/  BSYNC B3 ;  /* 0x0000000000037941 */ /* 0x000fea0003800000 */
.L_x_56:
[----:B------:R-:W-:-:S04]  /*2e30*/  IADD3 R18, P3, R4, 0x3, RZ ;  /* 0x0000000304127810 */ /* 0x000fc80007f7e0ff */
[----:B------:R-:W-:Y:S01]  /*2e40*/  IADD3.X R19, RZ, R5, RZ, P3, !PT ;  /* 0x00000005ff137210 */ /* 0x000fe20001ffe4ff */
[----:B------:R-:W-:Y:S08]  /*2e50*/  @P2 BRA `(.L_x_33) ;  /* 0x0000000400882947 */ /* 0x000ff00003800000 */
        /* <DEDUP_REMOVED lines=12> */
.L_x_60:
        /* <DEDUP_REMOVED lines=20> */
.L_x_61:
[----:B------:R-:W-:Y:S05]  /*3060*/  BSYNC B3 ;  /* 0x0000000000037941 */ /* 0x000fea0003800000 */
.L_x_59:
        /* <DEDUP_REMOVED lines=10> */
.L_x_63:
        /* <DEDUP_REMOVED lines=9> */
[----:B------:R-:W-:-:S04]  /*31a0*/  IMAD.HI.U32 R36, R21, R37, R20 ;  /* 0x0000002515247227 */ /* 0x000fc800078e0014 */
[----:B------:R-:W-:Y:S02]  /*31b0*/  IMAD.MOV.U32 R37, RZ, RZ, RZ ;  /* 0x000000ffff257224 */ /* 0x000fe400078e00ff */
        /* <DEDUP_REMOVED lines=9> */
.L_x_64:
[----:B------:R-:W-:Y:S05]  /*3250*/  BSYNC B3 ;  /* 0x0000000000037941 */ /* 0x000fea0003800000 */
.L_x_62:
        /* <DEDUP_REMOVED lines=19> */
[----:B------:R-:W-:-:S03]  /*3390*/  ULDC.64 UR8, c[0x0][0x278] ;  /* 0x00009e0000087ab9 */ /* 0x000fc60000000a00 */
[----:B------:R-:W-:Y:S01]  /*33a0*/  IADD3 R2, R21, R19, RZ ;  /* 0x0000001315027210 */ /* 0x000fe20007ffe0ff */
[----:B------:R-:W-:-:S04]  /*33b0*/  IMAD.X R19, RZ, RZ, R5, P1 ;  /* 0x000000ffff137224 */ /* 0x000fc800008e0605 */
[----:B------:R-:W-:Y:S02]  /*33c0*/  IMAD R21, R2, UR8, RZ ;  /* 0x0000000802157c24 */ /* 0x000fe4000f8e02ff */
[----:B------:R-:W-:-:S04]  /*33d0*/  IMAD.WIDE.U32 R18, R20, UR8, R18 ;  /* 0x0000000814127c25 */ /* 0x000fc8000f8e0012 */
[----:B------:R-:W-:Y:S01]  /*33e0*/  IMAD R21, R20, UR9, R21 ;  /* 0x0000000914157c24 */ /* 0x000fe2000f8e0215 */
[----:B------:R-:W-:Y:S02]  /*33f0*/  ULDC.64 UR8, c[0x0][0x218] ;  /* 0x0000860000087ab9 */ /* 0x000fe40000000a00 */
[----:B------:R-:W-:Y:S01]  /*3400*/  LEA R20, P1, R18, UR8, 0x1 ;  /* 0x0000000812147c11 */ /* 0x000fe2000f8208ff */
[----:B------:R-:W-:-:S05]  /*3410*/  IMAD.IADD R19, R19, 0x1, R21 ;  /* 0x0000000113137824 */ /* 0x000fca00078e0215 */
[----:B------:R-:W-:-:S05]  /*3420*/  LEA.HI.X R21, R18, UR9, R19, 0x1, P1 ;  /* 0x0000000912157c11 */ /* 0x000fca00088f0c13 */
[----:B------:R-:W2:Y:S01]  /*3430*/  LDG.E.U16 R20, desc[UR10][R20.64] ;  /* 0x0000000a14147981 */ /* 0x000ea2000c1e1500 */
[----:B------:R-:W-:-:S05]  /*3440*/  IADD3 R18, P1, R4, 0x3, RZ ;  /* 0x0000000304127810 */ /* 0x000fca0007f3e0ff */
[----:B------:R-:W-:Y:S01]  /*3450*/  IMAD.X R19, RZ, RZ, R5, P1 ;  /* 0x000000ffff137224 */ /* 0x000fe200008e0605 */
[----:B--2---:R-:W-:-:S05]  /*3460*/  SHF.L.U32 R37, R20, 0x10, RZ ;  /* 0x0000001014257819 */ /* 0x004fca00000006ff */
[----:B------:R-:W-:-:S07]  /*3470*/  FADD.FTZ R10, R10, R37 ;  /* 0x000000250a0a7221 */ /* 0x000fce0000010000 */
.L_x_33:
[----:B------:R-:W-:Y:S05]  /*3480*/  BSYNC B2 ;  /* 0x0000000000027941 */ /* 0x000fea0003800000 */
.L_x_32:
[----:B------:R-:W-:Y:S01]  /*3490*/  ULDC.64 UR8, c[0x0][0x278] ;  /* 0x00009e0000087ab9 */ /* 0x000fe20000000a00 */
[----:B------:R-:W-:Y:S01]  /*34a0*/  IADD3 R2, P1, -R28, -0x2, RZ ;  /* 0xfffffffe1c027810 */ /* 0x000fe20007f3e1ff */
[----:B------:R-:W-:Y:S02]  /*34b0*/  ULOP3.LUT UR8, URZ, UR8, URZ, 0x33, !UPT ;  /* 0x000000083f087292 */ /* 0x000fe4000f8e333f */
[----:B------:R-:W-:Y:S01]  /*34c0*/  ULOP3.LUT UR9, URZ, UR9, URZ, 0x33, !UPT ;  /* 0x000000093f097292 */ /* 0x000fe2000f8e333f */
[----:B------:R-:W-:-:S03]  /*34d0*/  IADD3.X R20, ~R29, -0x1, RZ, P1, !PT ;  /* 0xffffffff1d147810 */ /* 0x000fc60000ffe5ff */
[----:B------:R-:W-:-:S04]  /*34e0*/  ISETP.GT.U32.AND P1, PT, R2, UR8, PT ;  /* 0x0000000802007c0c */ /* 0x000fc8000bf24070 */
[----:B------:R-:W-:-:S04]  /*34f0*/  ISETP.GT.AND.EX P1, PT, R20, UR9, PT, P1 ;  /* 0x0000000914007c0c */ /* 0x000fc8000bf24310 */
[----:B------:R-:W-:Y:S02]  /*3500*/  SEL R21, R2, UR8, P1 ;  /* 0x0000000802157c07 */ /* 0x000fe40008800000 */
[----:B------:R-:W-:Y:S02]  /*3510*/  SEL R20, R20, UR9, P1 ;  /* 0x0000000914147c07 */ /* 0x000fe40008800000 */
[----:B------:R-:W-:-:S04]  /*3520*/  IADD3 R2, P2, P3, -R21, -0x2, -R4 ;  /* 0xfffffffe15027810 */ /* 0x000fc80007b5e904 */
[----:B------:R-:W-:Y:S02]  /*3530*/  ISETP.GE.U32.AND P1, PT, R2, 0x3, PT ;  /* 0x000000030200780c */ /* 0x000fe40003f26070 */
[----:B------:R-:W-:-:S04]  /*3540*/  IADD3.X R2, ~R20, -0x1, ~R5, P2, P3 ;  /* 0xffffffff14027810 */ /* 0x000fc800017e6d05 */
[----:B------:R-:W-:-:S13]  /*3550*/  ISETP.GE.U32.AND.EX P1, PT, R2, RZ, PT, P1 ;  /* 0x000000ff0200720c */ /* 0x000fda0003f26110 */
[----:B------:R-:W-:Y:S05]  /*3560*/  @!P1 BRA `(.L_x_28) ;  /* 0x0000002400209947 */ /* 0x000fea0003800000 */
[----:B------:R-:W-:Y:S01]  /*3570*/  IADD3 R40, P5, RZ, -R18, RZ ;  /* 0x80000012ff287210 */ /* 0x000fe20007fbe0ff */
[----:B------:R-:W-:Y:S01]  /*3580*/  ULDC.64 UR8, c[0x0][0x258] ;  /* 0x0000960000087ab9 */ /* 0x000fe20000000a00 */
[C---:B------:R-:W-:Y:S01]  /*3590*/  IADD3 R20, P4, R18.reuse, 0x1, RZ ;  /* 0x0000000112147810 */ /* 0x040fe20007f9e0ff */
[----:B------:R-:W-:Y:S01]  /*35a0*/  IMAD.MOV.U32 R44, RZ, RZ, R34 ;  /* 0x000000ffff2c7224 */ /* 0x000fe200078e0022 */
[C---:B------:R-:W-:Y:S01]  /*35b0*/  IADD3 R2, P1, R18.reuse, 0x2, RZ ;  /* 0x0000000212027810 */ /* 0x040fe20007f3e0ff */
[--C-:B------:R-:W-:Y:S01]  /*35c0*/  IMAD.X R39, RZ, RZ, ~R19.reuse, P5 ;  /* 0x000000ffff277224 */ /* 0x100fe200028e0e13 */
[----:B------:R-:W-:Y:S02]  /*35d0*/  IADD3 R37, P2, R18, 0x3, RZ ;  /* 0x0000000312257810 */ /* 0x000fe40007f5e0ff */
[----:B------:R-:W-:Y:S01]  /*35e0*/  IADD3 R41, P3, RZ, -R20, RZ ;  /* 0x80000014ff297210 */ /* 0x000fe20007f7e0ff */
[--C-:B------:R-:W-:Y:S01]  /*35f0*/  IMAD.X R20, RZ, RZ, R19.reuse, P4 ;  /* 0x000000ffff147224 */ /* 0x100fe200020e0613 */
[----:B------:R-:W-:Y:S01]  /*3600*/  IADD3 R43, P5, RZ, -R2, RZ ;  /* 0x80000002ff2b7210 */ /* 0x000fe20007fbe0ff */
[----:B------:R-:W-:Y:S01]  /*3610*/  IMAD R39, R39, UR8, RZ ;  /* 0x0000000827277c24 */ /* 0x000fe2000f8e02ff */
[----:B------:R-:W-:Y:S01]  /*3620*/  IADD3.X R36, RZ, R19, RZ, P1, !PT ;  /* 0x00000013ff247210 */ /* 0x000fe20000ffe4ff */
[----:B------:R-:W-:Y:S01]  /*3630*/  IMAD.X R2, RZ, RZ, R19, P2 ;  /* 0x000000ffff027224 */ /* 0x000fe200010e0613 */
[----:B------:R-:W-:Y:S01]  /*3640*/  MOV R45, R35 ;  /* 0x00000023002d7202 */ /* 0x000fe20000000f00 */
[----:B------:R-:W-:Y:S01]  /*3650*/  IMAD.X R38, RZ, RZ, ~R20, P3 ;  /* 0x000000ffff267224 */ /* 0x000fe200018e0e14 */
[----:B------:R-:W-:Y:S01]  /*3660*/  IADD3 R37, P4, RZ, -R37, RZ ;  /* 0x80000025ff257210 */ /* 0x000fe20007f9e0ff */
[C---:B------:R-:W-:Y:S01]  /*3670*/  IMAD R39, R40.reuse, UR9, R39 ;  /* 0x0000000928277c24 */ /* 0x040fe2000f8e0227 */
[----:B------:R-:W-:Y:S01]  /*3680*/  IADD3.X R36, RZ, ~R36, RZ, P5, !PT ;  /* 0x80000024ff247210 */ /* 0x000fe20002ffe4ff */
[----:B------:R-:W-:Y:S01]  /*3690*/  IMAD.WIDE.U32 R20, R40, UR8, R44 ;  /* 0x0000000828147c25 */ /* 0x000fe2000f8e002c */
[----:B------:R-:W-:-:S03]  /*36a0*/  SHF.L.U32 R46, R18, 0x1, RZ ;  /* 0x00000001122e7819 */ /* 0x000fc600000006ff */
[----:B------:R-:W-:Y:S02]  /*36b0*/  IMAD.X R42, RZ, RZ, ~R2, P4 ;  /* 0x000000ffff2a7224 */ /* 0x000fe400020e0e02 */
[----:B------:R-:W-:Y:S02]  /*36c0*/  IMAD R2, R38, UR8, RZ ;  /* 0x0000000826027c24 */ /* 0x000fe4000f8e02ff */
[----:B------:R-:W-:Y:S02]  /*36d0*/  IMAD R36, R36, UR8, RZ ;  /* 0x0000000824247c24 */ /* 0x000fe4000f8e02ff */
[----:B------:R-:W-:Y:S02]  /*36e0*/  IMAD.IADD R21, R21, 0x1, R39 ;  /* 0x0000000115157824 */ /* 0x000fe400078e0227 */
[----:B------:R-:W-:Y:S02]  /*36f0*/  IMAD R39, R41, UR9, R2 ;  /* 0x0000000929277c24 */ /* 0x000fe4000f8e0202 */
[----:B------:R-:W-:-:S02]  /*3700*/  IMAD R2, R42, UR8, RZ ;  /* 0x000000082a027c24 */ /* 0x000fc4000f8e02ff */
[----:B------:R-:W-:Y:S02]  /*3710*/  IMAD R47, R43, UR9, R36 ;  /* 0x000000092b2f7c24 */ /* 0x000fe4000f8e0224 */
[----:B------:R-:W-:-:S04]  /*3720*/  IMAD.WIDE.U32 R40, R41, UR8, R44 ;  /* 0x0000000829287c25 */ /* 0x000fc8000f8e002c */
[----:B------:R-:W-:Y:S01]  /*3730*/  IMAD.WIDE.U32 R42, R43, UR8, R44 ;  /* 0x000000082b2a7c25 */ /* 0x000fe2000f8e002c */
[----:B------:R-:W-:-:S03]  /*3740*/  IADD3 R41, R41, R39, RZ ;  /* 0x0000002729297210 */ /* 0x000fc60007ffe0ff */
[----:B------:R-:W-:-:S04]  /*3750*/  IMAD.WIDE.U32 R44, R37, UR8, R44 ;  /* 0x00000008252c7c25 */ /* 0x000fc8000f8e002c */
[----:B------:R-:W-:Y:S02]  /*3760*/  IMAD R37, R37, UR9, R2 ;  /* 0x0000000925257c24 */ /* 0x000fe4000f8e0202 */
[----:B------:R-:W-:Y:S01]  /*3770*/  IMAD.IADD R43, R43, 0x1, R47 ;  /* 0x000000012b2b7824 */ /* 0x000fe200078e022f */
[----:B------:R-:W-:Y:S01]  /*3780*/  SHF.L.U64.HI R47, R18, 0x1, R19 ;  /* 0x00000001122f7819 */ /* 0x000fe20000010213 */
[----:B------:R-:W-:-:S07]  /*3790*/  IMAD.IADD R45, R45, 0x1, R37 ;  /* 0x000000012d2d7824 */ /* 0x000fce00078e0225 */
.L_x_109:
        /* <DEDUP_REMOVED lines=19> */
.L_x_68:
[----:B------:R-:W-:Y:S02]  /*38d0*/  ULDC UR8, c[0x0][0x268] ;  /* 0x00009a0000087ab9 */ /* 0x000fe40000000800 */
        /* <DEDUP_REMOVED lines=13> */
[----:B------:R-:W-:-:S04]  /*39b0*/  @P2 IADD3 R2, R2, -UR8, RZ ;  /* 0x8000000802022c10 */ /* 0x000fc8000fffe0ff */
[----:B------:R-:W-:-:S13]  /*39c0*/  ISETP.GE.U32.AND P2, PT, R2, UR8, PT ;  /* 0x0000000802007c0c */ /* 0x000fda000bf46070 */
[----:B------:R-:W-:Y:S01]  /*39d0*/  @P2 VIADD R2, R2, -UR8 ;  /* 0x8000000802022c36 */ /* 0x000fe20008000000 */
[----:B------:R-:W-:-:S04]  /*39e0*/  @!P3 LOP3.LUT R2, RZ, UR8, RZ, 0x33, !PT ;  /* 0x00000008ff02bc12 */ /* 0x000fc8000f8e33ff */
[----:B------:R-:W-:-:S04]  /*39f0*/  ISETP.NE.U32.AND P2, PT, R2, RZ, PT ;  /* 0x000000ff0200720c */ /* 0x000fc80003f45070 */
[----:B------:R-:W-:-:S13]  /*3a00*/  ISETP.NE.AND.EX P2, PT, RZ, RZ, PT, P2 ;  /* 0x000000ffff00720c */ /* 0x000fda0003f45320 */
.L_x_69:
[----:B------:R-:W-:Y:S05]  /*3a10*/  BSYNC B3 ;  /* 0x0000000000037941 */ /* 0x000fea0003800000 */
.L_x_67:
        /* <DEDUP_REMOVED lines=10> */
[----:B------:R-:W-:Y:S01]  /*3ac0*/  MOV R38, R36 ;  /* 0x0000002400267202 */ /* 0x000fe20000000f00 */
[----:B------:R-:W-:Y:S01]  /*3ad0*/  IMAD.MOV.U32 R39, RZ, RZ, R37 ;  /* 0x000000ffff277224 */ /* 0x000fe200078e0025 */
[----:B------:R-:W-:Y:S06]  /*3ae0*/  BRA `(.L_x_72) ;  /* 0x0000000000507947 */ /* 0x000fec0003800000 */
.L_x_71:
        /* <DEDUP_REMOVED lines=10> */
[----:B------:R-:W-:Y:S01]  /*3b90*/  IMAD.HI.U32 R38, R39, R24, RZ ;  /* 0x0000001827267227 */ /* 0x000fe200078e00ff */
[----:B------:R-:W-:-:S03]  /*3ba0*/  HFMA2.MMA R39, -RZ, RZ, 0, 0 ;  /* 0x00000000ff277435 */ /* 0x000fc600000001ff */
        /* <DEDUP_REMOVED lines=8> */
.L_x_72:
[----:B------:R-:W-:Y:S05]  /*3c30*/  BSYNC B3 ;  /* 0x0000000000037941 */ /* 0x000fea0003800000 */
.L_x_70:
        /* <DEDUP_REMOVED lines=13> */
.L_x_74:
        /* <DEDUP_REMOVED lines=16> */
[----:B------:R-:W-:Y:S02]  /*3e10*/  ISETP.GE.U32.AND P3, PT, R37, UR8, PT ;  /* 0x0000000825007c0c */ /* 0x000fe4000bf66070 */
[----:B------:R-:W-:-:S11]  /*3e20*/  MOV R37, RZ ;  /* 0x000000ff00257202 */ /* 0x000fd60000000f00 */
[----:B------:R-:W-:Y:S01]  /*3e30*/  @P3 VIADD R36, R36, 0x1 ;  /* 0x0000000124243836 */ /* 0x000fe20000000000 */
[----:B------:R-:W-:-:S07]  /*3e40*/  @!P4 LOP3.LUT R36, RZ, UR8, RZ, 0x33, !PT ;  /* 0x00000008ff24cc12 */ /* 0x000fce000f8e33ff */
.L_x_75:
[----:B------:R-:W-:Y:S05]  /*3e50*/  BSYNC B3 ;  /* 0x0000000000037941 */ /* 0x000fea0003800000 */
.L_x_73:
[----:B------:R-:W-:Y:S02]  /*3e60*/  ULDC.64 UR8, c[0x0][0x230] ;  /* 0x00008c0000087ab9 */ /* 0x000fe40000000a00 */
[----:B------:R-:W-:Y:S02]  /*3e70*/  IMAD R49, R31, UR8, RZ ;  /* 0x000000081f317c24 */ /* 0x000fe4000f8e02ff */
[----:B------:R-:W-:-:S04]  /*3e80*/  IMAD.WIDE.U32 R38, R30, UR8, R38 ;  /* 0x000000081e267c25 */ /* 0x000fc8000f8e0026 */
[----:B------:R-:W-:Y:S01]  /*3e90*/  IMAD R49, R30, UR9, R49 ;  /* 0x000000091e317c24 */ /* 0x000fe2000f8e0231 */
[----:B------:R-:W-:Y:S02]  /*3ea0*/  ULDC.64 UR8, c[0x0][0x238] ;  /* 0x00008e0000087ab9 */ /* 0x000fe40000000a00 */
[----:B------:R-:W-:-:S04]  /*3eb0*/  IMAD.WIDE.U32 R36, R38, UR8, R36 ;  /* 0x0000000826247c25 */ /* 0x000fc8000f8e0024 */
[----:B------:R-:W-:-:S04]  /*3ec0*/  IMAD.IADD R2, R49, 0x1, R39 ;  /* 0x0000000131027824 */ /* 0x000fc800078e0227 */
[----:B------:R-:W-:-:S04]  /*3ed0*/  IMAD R39, R2, UR8, RZ ;  /* 0x0000000802277c24 */ /* 0x000fc8000f8e02ff */
[----:B------:R-:W-:Y:S01]  /*3ee0*/  IMAD R39, R38, UR9, R39 ;  /* 0x0000000926277c24 */ /* 0x000fe2000f8e0227 */
[----:B------:R-:W-:-:S03]  /*3ef0*/  ULDC.64 UR8, c[0x0][0x270] ;  /* 0x00009c0000087ab9 */ /* 0x000fc60000000a00 */
[----:B------:R-:W-:Y:S02]  /*3f00*/  IMAD.IADD R2, R37, 0x1, R39 ;  /* 0x0000000125027824 */ /* 0x000fe400078e0227 */
[----:B------:R-:W-:-:S04]  /*3f10*/  IMAD.WIDE.U32 R38, R36, UR8, R6 ;  /* 0x0000000824267c25 */ /* 0x000fc8000f8e0006 */
[----:B------:R-:W-:-:S04]  /*3f20*/  IMAD R37, R2, UR8, RZ ;  /* 0x0000000802257c24 */ /* 0x000fc8000f8e02ff */
[----:B------:R-:W-:Y:S01]  /*3f30*/  IMAD R49, R36, UR9, R37 ;  /* 0x0000000924317c24 */ /* 0x000fe2000f8e0225 */
[----:B------:R-:W-:Y:S01]  /*3f40*/  ULDC.64 UR8, c[0x0][0x218] ;  /* 0x0000860000087ab9 */ /* 0x000fe20000000a00 */
[----:B------:R-:W-:-:S03]  /*3f50*/  IMAD.WIDE.U32 R36, R38, UR6, R46 ;  /* 0x0000000626247c25 */ /* 0x000fc6000f8e002e */
[----:B------:R-:W-:Y:S01]  /*3f60*/  IADD3 R2, R39, R49, RZ ;  /* 0x0000003127027210 */ /* 0x000fe20007ffe0ff */
[----:B------:R-:W-:Y:S01]  /*3f70*/  IMAD R39, R38, UR5, RZ ;  /* 0x0000000526277c24 */ /* 0x000fe2000f8e02ff */
[----:B------:R-:W-:-:S03]  /*3f80*/  IADD3 R36, P2, R36, UR8, RZ ;  /* 0x0000000824247c10 */ /* 0x000fc6000ff5e0ff */
[----:B------:R-:W-:-:S05]  /*3f90*/  IMAD R39, R2, UR6, R39 ;  /* 0x0000000602277c24 */ /* 0x000fca000f8e0227 */
[----:B------:R-:W-:-:S05]  /*3fa0*/  IADD3.X R37, R37, UR9, R39, P2, !PT ;  /* 0x0000000925257c10 */ /* 0x000fca00097fe427 */
[----:B------:R-:W2:Y:S02]  /*3fb0*/  LDG.E.U16 R36, desc[UR10][R36.64] ;  /* 0x0000000a24247981 */ /* 0x000ea4000c1e1500 */
[----:B--2---:R-:W-:-:S04]  /*3fc0*/  IMAD.U32 R39, R36, 0x10000, RZ ;  /* 0x0001000024277824 */ /* 0x004fc800078e00ff */
[----:B------:R-:W-:-:S07]  /*3fd0*/  FADD.FTZ R10, R10, R39 ;  /* 0x000000270a0a7221 */ /* 0x000fce0000010000 */
.L_x_66:
[----:B------:R-:W-:Y:S05]  /*3fe0*/  BSYNC B2 ;  /* 0x0000000000027941 */ /* 0x000fea0003800000 */
.L_x_65:
[----:B------:R-:W-:Y:S04]  /*3ff0*/  BSSY B2, `(.L_x_76) ;  /* 0x0000082000027945 */ /* 0x000fe80003800000 */
        /* <DEDUP_REMOVED lines=16> */
.L_x_79:
        /* <DEDUP_REMOVED lines=20> */
.L_x_80:
[----:B------:R-:W-:Y:S05]  /*4240*/  BSYNC B3 ;  /* 0x0000000000037941 */ /* 0x000fea0003800000 */
.L_x_78:
        /* <DEDUP_REMOVED lines=13> */
.L_x_82:
        /* <DEDUP_REMOVED lines=20> */
.L_x_83:
[----:B------:R-:W-:Y:S05]  /*4460*/  BSYNC B3 ;  /* 0x0000000000037941 */ /* 0x000fea0003800000 */
.L_x_81:
        /* <DEDUP_REMOVED lines=13> */
.L_x_85:
        /* <DEDUP_REMOVED lines=20> */
.L_x_86:
[----:B------:R-:W-:Y:S05]  /*4680*/  BSYNC B3 ;  /* 0x0000000000037941 */ /* 0x000fea0003800000 */
.L_x_84:
        /* <DEDUP_REMOVED lines=9> */
[----:B------:R-:W-:-:S04]  /*4720*/  ULDC.64 UR8, c[0x0][0x270] ;  /* 0x00009c0000087ab9 */ /* 0x000fc80000000a00 */
[----:B------:R-:W-:Y:S01]  /*4730*/  IADD3 R2, R37, R39, RZ ;  /* 0x0000002725027210 */ /* 0x000fe20007ffe0ff */
[----:B------:R-:W-:-:S04]  /*4740*/  IMAD.WIDE.U32 R38, R36, UR8, R6 ;  /* 0x0000000824267c25 */ /* 0x000fc8000f8e0006 */
[----:B------:R-:W-:-:S04]  /*4750*/  IMAD R37, R2, UR8, RZ ;  /* 0x0000000802257c24 */ /* 0x000fc8000f8e02ff */
[----:B------:R-:W-:Y:S01]  /*4760*/  IMAD R49, R36, UR9, R37 ;  /* 0x0000000924317c24 */ /* 0x000fe2000f8e0225 */
[----:B------:R-:W-:Y:S01]  /*4770*/  ULDC.64 UR8, c[0x0][0x218] ;  /* 0x0000860000087ab9 */ /* 0x000fe20000000a00 */
[----:B------:R-:W-:-:S04]  /*4780*/  IMAD.WIDE.U32 R36, R38, UR6, R46 ;  /* 0x0000000626247c25 */ /* 0x000fc8000f8e002e */
[----:B------:R-:W-:Y:S01]  /*4790*/  IMAD.IADD R2, R39, 0x1, R49 ;  /* 0x0000000127027824 */ /* 0x000fe200078e0231 */
[----:B------:R-:W-:Y:S01]  /*47a0*/  IADD3 R36, P2, R36, UR8, RZ ;  /* 0x0000000824247c10 */ /* 0x000fe2000ff5e0ff */
[----:B------:R-:W-:-:S04]  /*47b0*/  IMAD R39, R38, UR5, RZ ;  /* 0x0000000526277c24 */ /* 0x000fc8000f8e02ff */
[----:B------:R-:W-:-:S05]  /*47c0*/  IMAD R39, R2, UR6, R39 ;  /* 0x0000000602277c24 */ /* 0x000fca000f8e0227 */
[----:B------:R-:W-:-:S05]  /*47d0*/  IADD3.X R37, R37, UR9, R39, P2, !PT ;  /* 0x0000000925257c10 */ /* 0x000fca00097fe427 */
[----:B------:R-:W2:Y:S02]  /*47e0*/  LDG.E.U16 R36, desc[UR10][R36.64+0x2] ;  /* 0x0000020a24247981 */ /* 0x000ea4000c1e1500 */
[----:B--2---:R-:W-:-:S04]  /*47f0*/  IMAD.U32 R39, R36, 0x10000, RZ ;  /* 0x0001000024277824 */ /* 0x004fc800078e00ff */
[----:B------:R-:W-:-:S07]  /*4800*/  FADD.FTZ R10, R10, R39 ;  /* 0x000000270a0a7221 */ /* 0x000fce0000010000 */
.L_x_77:
[----:B------:R-:W-:Y:S05]  /*4810*/  BSYNC B2 ;  /* 0x0000000000027941 */ /* 0x000fea0003800000 */
.L_x_76:
        /* <DEDUP_REMOVED lines=17> */
.L_x_90:
        /* <DEDUP_REMOVED lines=20> */
.L_x_91:
[----:B------:R-:W-:Y:S05]  /*4a70*/  BSYNC B3 ;  /* 0x0000000000037941 */ /* 0x000fea0003800000 */
.L_x_89:
[----:B------:R-:W-:Y:S05]  /*4a80*/  @P2 BRA `(.L_x_88) ;  /* 0x0000000400682947 */ /* 0x000fea0003800000 */
[----:B------:R-:W-:Y:S04]  /*4a90*/  BSSY B3, `(.L_x_92) ;  /* 0x0000020000037945 */ /* 0x000fe80003800000 */
[----:B------:R-:W-:Y:S05]  /*4aa0*/  @!P0 BRA `(.L_x_93) ;  /* 0x0000000000288947 */ /* 0x000fea0003800000 */
[----:B------:R-:W-:Y:S01]  /*4ab0*/  ULDC.64 UR8, c[0x0][0x260] ;  /* 0x0000980000087ab9 */ /* 0x000fe20000000a00 */
[----:B------:R-:W-:Y:S01]  /*4ac0*/  IMAD.MOV.U32 R52, RZ, RZ, R24 ;  /* 0x000000ffff347224 */ /* 0x000fe200078e0018 */
[----:B------:R-:W-:Y:S01]  /*4ad0*/  MOV R50, UR8 ;  /* 0x0000000800327c02 */ /* 0x000fe20008000f00 */
[----:B------:R-:W-:Y:S01]  /*4ae0*/  IMAD.U32 R48, RZ, RZ, UR9 ;  /* 0x00000009ff307e24 */ /* 0x000fe2000f8e00ff */
[----:B------:R-:W-:Y:S02]  /*4af0*/  MOV R49, R17 ;  /* 0x0000001100317202 */ /* 0x000fe40000000f00 */
[----:B------:R-:W-:-:S07]  /*4b00*/  MOV R2, 0x4b20 ;  /* 0x00004b2000027802 */ /* 0x000fce0000000f00 */
[----:B------:R-:W-:Y:S05]  /*4b10*/  CALL.REL.NOINC `($__internal_0_$__cuda_sm20_div_s64) ;  /* 0x0000001000107944 */ /* 0x000fea0003c00000 */
[----:B------:R-:W-:Y:S01]  /*4b20*/  IMAD.MOV.U32 R38, RZ, RZ, R36 ;  /* 0x000000ffff267224 */ /* 0x000fe200078e0024 */
[----:B------:R-:W-:Y:S01]  /*4b30*/  MOV R39, R37 ;  /* 0x0000002500277202 */ /* 0x000fe20000000f00 */
[----:B------:R-:W-:Y:S06]  /*4b40*/  BRA `(.L_x_94) ;  /* 0x0000000000507947 */ /* 0x000fec0003800000 */
.L_x_93:
        /* <DEDUP_REMOVED lines=11> */
[----:B------:R-:W-:-:S04]  /*4c00*/  HFMA2.MMA R39, -RZ, RZ, 0, 0 ;  /* 0x00000000ff277435 */ /* 0x000fc800000001ff */
[----:B------:R-:W-:-:S05]  /*4c10*/  IADD3 R37, -R38, RZ, RZ ;  /* 0x000000ff26257210 */ /* 0x000fca0007ffe1ff */
[----:B------:R-:W-:-:S05]  /*4c20*/  IMAD R37, R37, UR8, R24 ;  /* 0x0000000825257c24 */ /* 0x000fca000f8e0218 */
[----:B------:R-:W-:-:S13]  /*4c30*/  ISETP.GE.U32.AND P2, PT, R37, UR8, PT ;  /* 0x0000000825007c0c */ /* 0x000fda000bf46070 */
[----:B------:R-:W-:Y:S01]  /*4c40*/  @P2 VIADD R37, R37, -UR8 ;  /* 0x8000000825252c36 */ /* 0x000fe20008000000 */
[----:B------:R-:W-:-:S04]  /*4c50*/  @P2 IADD3 R38, R38, 0x1, RZ ;  /* 0x0000000126262810 */ /* 0x000fc80007ffe0ff */
[----:B------:R-:W-:-:S13]  /*4c60*/  ISETP.GE.U32.AND P3, PT, R37, UR8, PT ;  /* 0x0000000825007c0c */ /* 0x000fda000bf66070 */
[----:B------:R-:W-:Y:S01]  /*4c70*/  @P3 VIADD R38, R38, 0x1 ;  /* 0x0000000126263836 */ /* 0x000fe20000000000 */
[----:B------:R-:W-:-:S07]  /*4c80*/  @!P4 LOP3.LUT R38, RZ, UR8, RZ, 0x33, !PT ;  /* 0x00000008ff26cc12 */ /* 0x000fce000f8e33ff */
.L_x_94:
[----:B------:R-:W-:Y:S05]  /*4c90*/  BSYNC B3 ;  /* 0x0000000000037941 */ /* 0x000fea0003800000 */
.L_x_92:
        /* <DEDUP_REMOVED lines=12> */
[----:B------:R-:W-:Y:S05]  /*4d60*/  BRA `(.L_x_97) ;  /* 0x0000000000507947 */ /* 0x000fea0003800000 */
.L_x_96:
        /* <DEDUP_REMOVED lines=14> */
[----:B------:R-:W-:Y:S01]  /*4e50*/  @P2 VIADD R37, R37, -UR8 ;  /* 0x8000000825252c36 */ /* 0x000fe20008000000 */
[----:B------:R-:W-:-:S04]  /*4e60*/  @P2 IADD3 R36, R36, 0x1, RZ ;  /* 0x0000000124242810 */ /* 0x000fc80007ffe0ff */
[----:B------:R-:W-:Y:S01]  /*4e70*/  ISETP.GE.U32.AND P3, PT, R37, UR8, PT ;  /* 0x0000000825007c0c */ /* 0x000fe2000bf66070 */
[----:B------:R-:W-:-:S12]  /*4e80*/  HFMA2.MMA R37, -RZ, RZ, 0, 0 ;  /* 0x00000000ff257435 */ /* 0x000fd800000001ff */
[----:B------:R-:W-:Y:S01]  /*4e90*/  @P3 VIADD R36, R36, 0x1 ;  /* 0x0000000124243836 */ /* 0x000fe20000000000 */
[----:B------:R-:W-:-:S07]  /*4ea0*/  @!P4 LOP3.LUT R36, RZ, UR8, RZ, 0x33, !PT ;  /* 0x00000008ff24cc12 */ /* 0x000fce000f8e33ff */
.L_x_97:
[----:B------:R-:W-:Y:S05]  /*4eb0*/  BSYNC B3 ;  /* 0x0000000000037941 */ /* 0x000fea0003800000 */
.L_x_95:
        /* <DEDUP_REMOVED lines=13> */
[----:B------:R-:W-:Y:S02]  /*4f90*/  IMAD R49, R36, UR9, R37 ;  /* 0x0000000924317c24 */ /* 0x000fe4000f8e0225 */
[----:B------:R-:W-:-:S04]  /*4fa0*/  IMAD.WIDE.U32 R36, R38, UR6, R46 ;  /* 0x0000000626247c25 */ /* 0x000fc8000f8e002e */
[----:B------:R-:W-:Y:S01]  /*4fb0*/  IMAD.IADD R2, R39, 0x1, R49 ;  /* 0x0000000127027824 */ /* 0x000fe200078e0231 */
[----:B------:R-:W-:Y:S01]  /*4fc0*/  IADD3 R36, P2, R36, UR4, RZ ;  /* 0x0000000424247c10 */ /* 0x000fe2000ff5e0ff */
[----:B------:R-:W-:-:S04]  /*4fd0*/  IMAD R39, R38, UR5, RZ ;  /* 0x0000000526277c24 */ /* 0x000fc8000f8e02ff */
[----:B------:R-:W-:-:S05]  /*4fe0*/  IMAD R39, R2, UR6, R39 ;  /* 0x0000000602277c24 */ /* 0x000fca000f8e0227 */
[----:B------:R-:W-:-:S05]  /*4ff0*/  IADD3.X R37, R37, UR7, R39, P2, !PT ;  /* 0x0000000725257c10 */ /* 0x000fca00097fe427 */
[----:B------:R-:W2:Y:S02]  /*5000*/  LDG.E.U16 R36, desc[UR10][R36.64+-0x2] ;  /* 0xfffffe0a24247981 */ /* 0x000ea4000c1e1500 */
[----:B--2---:R-:W-:-:S05]  /*5010*/  SHF.L.U32 R39, R36, 0x10, RZ ;  /* 0x0000001024277819 */ /* 0x004fca00000006ff */
[----:B------:R-:W-:-:S07]  /*5020*/  FADD.FTZ R10, R10, R39 ;  /* 0x000000270a0a7221 */ /* 0x000fce0000010000 */
.L_x_88:
[----:B------:R-:W-:Y:S05]  /*5030*/  BSYNC B2 ;  /* 0x0000000000027941 */ /* 0x000fea0003800000 */
.L_x_87:
        /* <DEDUP_REMOVED lines=13> */
[----:B------:R-:W-:Y:S05]  /*5110*/  CALL.REL.NOINC `($__internal_1_$__cuda_sm20_rem_s64) ;  /* 0x0000000c00e07944 */ /* 0x000fea0003c00000 */
[----:B------:R-:W-:-:S04]  /*5120*/  ISETP.NE.U32.AND P1, PT, R38, RZ, PT ;  /* 0x000000ff2600720c */ /* 0x000fc80003f25070 */
[----:B------:R-:W-:Y:S01]  /*5130*/  ISETP.NE.AND.EX P1, PT, R39, RZ, PT, P1 ;  /* 0x000000ff2700720c */ /* 0x000fe20003f25310 */
[----:B------:R-:W-:-:S12]  /*5140*/  BRA `(.L_x_102) ;  /* 0x0000000000507947 */ /* 0x000fd80003800000 */
.L_x_101:
        /* <DEDUP_REMOVED lines=20> */
.L_x_102:
[----:B------:R-:W-:Y:S05]  /*5290*/  BSYNC B3 ;  /* 0x0000000000037941 */ /* 0x000fea0003800000 */
.L_x_100:
        /* <DEDUP_REMOVED lines=13> */
.L_x_104:
        /* <DEDUP_REMOVED lines=20> */
.L_x_105:
[----:B------:R-:W-:Y:S05]  /*54b0*/  BSYNC B3 ;  /* 0x0000000000037941 */ /* 0x000fea0003800000 */
.L_x_103:
        /* <DEDUP_REMOVED lines=13> */
.L_x_107:
        /* <DEDUP_REMOVED lines=20> */
.L_x_108:
[----:B------:R-:W-:Y:S05]  /*56d0*/  BSYNC B3 ;  /* 0x0000000000037941 */ /* 0x000fea0003800000 */
.L_x_106:
        /* <DEDUP_REMOVED lines=23> */
.L_x_99:
[----:B------:R-:W-:Y:S05]  /*5850*/  BSYNC B2 ;  /* 0x0000000000027941 */ /* 0x000fea0003800000 */
.L_x_98:
[----:B------:R-:W-:Y:S01]  /*5860*/  IADD3 R2, P2, R28, 0x1, RZ ;  /* 0x000000011c027810 */ /* 0x000fe20007f5e0ff */
[----:B------:R-:W-:Y:S01]  /*5870*/  ULDC.64 UR12, c[0x0][0x278] ;  /* 0x00009e00000c7ab9 */ /* 0x000fe20000000a00 */
[----:B------:R-:W-:Y:S02]  /*5880*/  ULDC.64 UR8, c[0x0][0x258] ;  /* 0x0000960000087ab9 */ /* 0x000fe40000000a00 */
[----:B------:R-:W-:Y:S01]  /*5890*/  ISETP.LT.U32.AND P1, PT, R2, UR12, PT ;  /* 0x0000000c02007c0c */ /* 0x000fe2000bf21070 */
[----:B------:R-:W-:Y:S01]  /*58a0*/  IMAD.X R36, RZ, RZ, R29, P2 ;  /* 0x000000ffff247224 */ /* 0x000fe200010e061d */
[----:B------:R-:W-:-:S04]  /*58b0*/  IADD3 R18, P2, R18, 0x4, RZ ;  /* 0x0000000412127810 */ /* 0x000fc80007f5e0ff */
[----:B------:R-:W-:Y:S02]  /*58c0*/  ISETP.LT.AND.EX P1, PT, R36, UR13, PT, P1 ;  /* 0x0000000d24007c0c */ /* 0x000fe4000bf21310 */
[----:B------:R-:W-:Y:S02]  /*58d0*/  IADD3.X R19, RZ, R19, RZ, P2, !PT ;  /* 0x00000013ff137210 */ /* 0x000fe400017fe4ff */
[----:B------:R-:W-:Y:S01]  /*58e0*/  SEL R37, R2, UR12, P1 ;  /* 0x0000000c02257c07 */ /* 0x000fe20008800000 */
[----:B------:R-:W-:Y:S01]  /*58f0*/  USHF.L.U32 UR12, UR8, 0x2, URZ ;  /* 0x00000002080c7899 */ /* 0x000fe2000800063f */
[----:B------:R-:W-:Y:S01]  /*5900*/  SEL R36, R36, UR13, P1 ;  /* 0x0000000d24247c07 */ /* 0x000fe20008800000 */
[----:B------:R-:W-:Y:S01]  /*5910*/  USHF.L.U64.HI UR8, UR8, 0x2, UR9 ;  /* 0x0000000208087899 */ /* 0x000fe20008010209 */
[----:B------:R-:W-:Y:S02]  /*5920*/  ISETP.GE.U32.AND P1, PT, R18, R37, PT ;  /* 0x000000251200720c */ /* 0x000fe40003f26070 */
[----:B------:R-:W-:-:S02]  /*5930*/  IADD3 R46, P2, R46, 0x8, RZ ;  /* 0x000000082e2e7810 */ /* 0x000fc40007f5e0ff */
[----:B------:R-:W-:Y:S02]  /*5940*/  ISETP.GE.AND.EX P1, PT, R19, R36, PT, P1 ;  /* 0x000000241300720c */ /* 0x000fe40003f26310 */
[----:B------:R-:W-:Y:S01]  /*5950*/  IADD3 R40, P3, R40, -UR12, RZ ;  /* 0x8000000c28287c10 */ /* 0x000fe2000ff7e0ff */
[----:B------:R-:W-:Y:S01]  /*5960*/  IMAD.X R47, RZ, RZ, R47, P2 ;  /* 0x000000ffff2f7224 */ /* 0x000fe200010e062f */
[----:B------:R-:W-:Y:S02]  /*5970*/  IADD3 R42, P4, R42, -UR12, RZ ;  /* 0x8000000c2a2a7c10 */ /* 0x000fe4000ff9e0ff */
[----:B------:R-:W-:Y:S02]  /*5980*/  IADD3 R44, P5, R44, -UR12, RZ ;  /* 0x8000000c2c2c7c10 */ /* 0x000fe4000ffbe0ff */
[----:B------:R-:W-:Y:S02]  /*5990*/  IADD3 R20, P6, R20, -UR12, RZ ;  /* 0x8000000c14147c10 */ /* 0x000fe4000ffde0ff */
[----:B------:R-:W-:-:S02]  /*59a0*/  IADD3.X R41, R41, ~UR8, RZ, P3, !PT ;  /* 0x8000000829297c10 */ /* 0x000fc40009ffe4ff */
[----:B------:R-:W-:Y:S02]  /*59b0*/  IADD3.X R43, R43, ~UR8, RZ, P4, !PT ;  /* 0x800000082b2b7c10 */ /* 0x000fe4000a7fe4ff */
[----:B------:R-:W-:Y:S02]  /*59c0*/  IADD3.X R45, R45, ~UR8, RZ, P5, !PT ;  /* 0x800000082d2d7c10 */ /* 0x000fe4000affe4ff */
[----:B------:R-:W-:Y:S01]  /*59d0*/  IADD3.X R21, R21, ~UR8, RZ, P6, !PT ;  /* 0x8000000815157c10 */ /* 0x000fe2000b7fe4ff */
[----:B------:R-:W-:Y:S06]  /*59e0*/  @!P1 BRA `(.L_x_109) ;  /* 0xffffffdc006c9947 */ /* 0x000fec000383ffff */
.L_x_28:
[----:B------:R-:W-:Y:S05]  /*59f0*/  BSYNC B0 ;  /* 0x0000000000007941 */ /* 0x000fea0003800000 */
.L_x_27:
[----:B------:R-:W-:-:S04]  /*5a00*/  IADD3 R6, P0, R6, 0x1, RZ ;  /* 0x0000000106067810 */ /* 0x000fc80007f1e0ff */
[----:B------:R-:W-:Y:S02]  /*5a10*/  IADD3.X R7, RZ, R7, RZ, P0, !PT ;  /* 0x00000007ff077210 */ /* 0x000fe400007fe4ff */
[----:B------:R-:W-:-:S04]  /*5a20*/  ISETP.GE.U32.AND P0, PT, R6, R9, PT ;  /* 0x000000090600720c */ /* 0x000fc80003f06070 */
[----:B------:R-:W-:-:S13]  /*5a30*/  ISETP.GE.AND.EX P0, PT, R7, R8, PT, P0 ;  /* 0x000000080700720c */ /* 0x000fda0003f06300 */
[----:B------:R-:W-:Y:S05]  /*5a40*/  @!P0 BRA `(.L_x_110) ;  /* 0xffffffb800fc8947 */ /* 0x000fea000383ffff */
.L_x_26:
[----:B------:R-:W-:Y:S05]  /*5a50*/  BSYNC B1 ;  /* 0x0000000000017941 */ /* 0x000fea0003800000 */
.L_x_25:
[----:B------:R-:W-:Y:S01]  /*5a60*/  ULDC UR8, c[0x0][0x0] ;  /* 0x0000000000087ab9 */ /* 0x000fe20000000800 */
[----:B------:R-:W0:Y:S01]  /*5a70*/  LDC R2, c[0x0][0xc] ;  /* 0x00000300ff027b82 */ /* 0x000e220000000800 */
[----:B------:R-:W-:Y:S01]  /*5a80*/  ULDC.64 UR12, c[0x0][0x280] ;  /* 0x0000a000000c7ab9 */ /* 0x000fe20000000a00 */
[----:B------:R-:W-:Y:S02]  /*5a90*/  SHF.R.S32.HI R5, RZ, 0x1f, R0 ;  /* 0x0000001fff057819 */ /* 0x000fe40000011400 */
[C---:B------:R-:W-:Y:S02]  /*5aa0*/  LEA R4, P0, R0.reuse, UR12, 0x1 ;  /* 0x0000000c00047c11 */ /* 0x040fe4000f8008ff */
[----:B------:R-:W-:Y:S02]  /*5ab0*/  F2FP.BF16.F32.PACK_AB R10, RZ, R10 ;  /* 0x0000000aff0a723e */ /* 0x000fe400000010ff */
[----:B------:R-:W-:-:S05]  /*5ac0*/  LEA.HI.X R5, R0, UR13, R5, 0x1, P0 ;  /* 0x0000000d00057c11 */ /* 0x000fca00080f0c05 */
[----:B------:R1:W-:Y:S01]  /*5ad0*/  STG.E.U16 desc[UR10][R4.64], R10 ;  /* 0x0000000a04007986 */ /* 0x0003e2000c10150a */
[----:B0-----:R-:W-:Y:S01]  /*5ae0*/  IMAD R7, R2, UR8, RZ ;  /* 0x0000000802077c24 */ /* 0x001fe2000f8e02ff */
[----:B------:R-:W-:-:S04]  /*5af0*/  ULDC.64 UR8, c[0x0][0x210] ;  /* 0x0000840000087ab9 */ /* 0x000fc80000000a00 */
[----:B------:R-:W-:-:S05]  /*5b00*/  IADD3 R0, P0, R7, R0, RZ ;  /* 0x0000000007007210 */ /* 0x000fca0007f1e0ff */
[----:B------:R-:W-:Y:S01]  /*5b10*/  IMAD.X R3, RZ, RZ, R3, P0 ;  /* 0x000000ffff037224 */ /* 0x000fe200000e0603 */
[----:B------:R-:W-:-:S04]  /*5b20*/  ISETP.GE.U32.AND P0, PT, R0, UR8, PT ;  /* 0x0000000800007c0c */ /* 0x000fc8000bf06070 */
[----:B------:R-:W-:-:S13]  /*5b30*/  ISETP.GE.AND.EX P0, PT, R3, UR9, PT, P0 ;  /* 0x0000000903007c0c */ /* 0x000fda000bf06300 */
[----:B-1----:R-:W-:Y:S05]  /*5b40*/  @!P0 BRA `(.L_x_111) ;  /* 0xffffffa400748947 */ /* 0x002fea000383ffff */
[----:B------:R-:W-:Y:S05]  /*5b50*/  EXIT ;  /* 0x000000000000794d */ /* 0x000fea0003800000 */
        .weak           $__internal_0_$__cuda_sm20_div_s64
        .type           $__internal_0_$__cuda_sm20_div_s64,@function
        .size           $__internal_0_$__cuda_sm20_div_s64,($__internal_1_$__cuda_sm20_rem_s64 - $__internal_0_$__cuda_sm20_div_s64)
$__internal_0_$__cuda_sm20_div_s64:
[----:B------:R-:W-:Y:S02]  /*5b60*/  IADD3 R51, P3, RZ, -R50, RZ ;  /* 0x80000032ff337210 */ /* 0x000fe40007f7e0ff */
[----:B------:R-:W-:Y:S02]  /*5b70*/  ISETP.GE.AND P2, PT, R48, RZ, PT ;  /* 0x000000ff3000720c */ /* 0x000fe40003f46270 */
[----:B------:R-:W-:Y:S02]  /*5b80*/  IADD3.X R37, RZ, ~R48, RZ, P3, !PT ;  /* 0x80000030ff257210 */ /* 0x000fe40001ffe4ff */
[----:B------:R-:W-:Y:S02]  /*5b90*/  SEL R36, R51, R50, !P2 ;  /* 0x0000003233247207 */ /* 0x000fe40005000000 */
[----:B------:R-:W-:-:S04]  /*5ba0*/  SEL R37, R37, R48, !P2 ;  /* 0x0000003025257207 */ /* 0x000fc80005000000 */
[----:B------:R-:W0:Y:S08]  /*5bb0*/  I2F.U64.RP R53, R36 ;  /* 0x0000002400357312 */ /* 0x000e300000309000 */
[----:B0-----:R-:W0:Y:S02]  /*5bc0*/  MUFU.RCP R55, R53 ;  /* 0x0000003500377308 */ /* 0x001e240000001000 */
[----:B0-----:R-:W-:-:S06]  /*5bd0*/  VIADD R55, R55, 0x1ffffffe ;  /* 0x1ffffffe37377836 */ /* 0x001fcc0000000000 */
[----:B------:R0:W1:Y:S02]  /*5be0*/  F2I.U64.TRUNC R56, R55 ;  /* 0x0000003700387311 */ /* 0x000064000020d800 */
[----:B0-----:R-:W-:Y:S01]  /*5bf0*/  IADD3 R55, P5, RZ, -R52, RZ ;  /* 0x80000034ff377210 */ /* 0x001fe20007fbe0ff */
[----:B-1----:R-:W-:-:S04]  /*5c00*/  IMAD.WIDE.U32 R58, R56, R36, RZ ;  /* 0x00000024383a7225 */ /* 0x002fc800078e00ff */
[C---:B------:R-:W-:Y:S01]  /*5c10*/  IMAD R51, R56.reuse, R37, R59 ;  /* 0x0000002538337224 */ /* 0x040fe200078e023b */
[----:B------:R-:W-:Y:S01]  /*5c20*/  IADD3 R54, P2, RZ, -R58, RZ ;  /* 0x8000003aff367210 */ /* 0x000fe20007f5e0ff */
[----:B------:R-:W-:Y:S02]  /*5c30*/  IMAD.MOV.U32 R59, RZ, RZ, R56 ;  /* 0x000000ffff3b7224 */ /* 0x000fe400078e0038 */
[----:B------:R-:W-:Y:S02]  /*5c40*/  IMAD R51, R57, R36, R51 ;  /* 0x0000002439337224 */ /* 0x000fe400078e0233 */
[----:B------:R-:W-:-:S03]  /*5c50*/  IMAD.HI.U32 R58, R56, R54, RZ ;  /* 0x00000036383a7227 */ /* 0x000fc600078e00ff */
[----:B------:R-:W-:-:S05]  /*5c60*/  IADD3.X R51, RZ, ~R51, RZ, P2, !PT ;  /* 0x80000033ff337210 */ /* 0x000fca00017fe4ff */
[----:B------:R-:W-:-:S04]  /*5c70*/  IMAD.WIDE.U32 R58, P2, R56, R51, R58 ;  /* 0x00000033383a7225 */ /* 0x000fc8000784003a */
[C---:B------:R-:W-:Y:S02]  /*5c80*/  IMAD R53, R57.reuse, R51, RZ ;  /* 0x0000003339357224 */ /* 0x040fe400078e02ff */
[----:B------:R-:W-:-:S04]  /*5c90*/  IMAD.HI.U32 R54, P3, R57, R54, R58 ;  /* 0x0000003639367227 */ /* 0x000fc8000786003a */
[----:B------:R-:W-:Y:S01]  /*5ca0*/  IMAD.HI.U32 R51, R57, R51, RZ ;  /* 0x0000003339337227 */ /* 0x000fe200078e00ff */
[----:B------:R-:W-:-:S04]  /*5cb0*/  IADD3 R59, P4, R53, R54, RZ ;  /* 0x00000036353b7210 */ /* 0x000fc80007f9e0ff */
[----:B------:R-:W-:Y:S01]  /*5cc0*/  IADD3.X R51, R51, R57, RZ, P2, !PT ;  /* 0x0000003933337210 */ /* 0x000fe200017fe4ff */
[----:B------:R-:W-:-:S03]  /*5cd0*/  IMAD.WIDE.U32 R56, R59, R36, RZ ;  /* 0x000000243b387225 */ /* 0x000fc600078e00ff */
[----:B------:R-:W-:Y:S01]  /*5ce0*/  IADD3.X R51, RZ, RZ, R51, P4, P3 ;  /* 0x000000ffff337210 */ /* 0x000fe200027e6433 */
[----:B------:R-:W-:Y:S01]  /*5cf0*/  IMAD R54, R59, R37, R57 ;  /* 0x000000253b367224 */ /* 0x000fe200078e0239 */
[----:B------:R-:W-:Y:S02]  /*5d00*/  IADD3 R56, P2, RZ, -R56, RZ ;  /* 0x80000038ff387210 */ /* 0x000fe40007f5e0ff */
[----:B------:R-:W-:Y:S01]  /*5d10*/  ISETP.GE.AND P4, PT, R49, RZ, PT ;  /* 0x000000ff3100720c */ /* 0x000fe20003f86270 */
[----:B------:R-:W-:Y:S02]  /*5d20*/  IMAD R54, R51, R36, R54 ;  /* 0x0000002433367224 */ /* 0x000fe400078e0236 */
[----:B------:R-:W-:Y:S01]  /*5d30*/  IMAD.HI.U32 R58, R59, R56, RZ ;  /* 0x000000383b3a7227 */ /* 0x000fe200078e00ff */
[----:B------:R-:W-:-:S03]  /*5d40*/  SEL R52, R55, R52, !P4 ;  /* 0x0000003437347207 */ /* 0x000fc60006000000 */
[----:B------:R-:W-:-:S04]  /*5d50*/  IMAD.X R54, RZ, RZ, ~R54, P2 ;  /* 0x000000ffff367224 */ /* 0x000fc800010e0e36 */
[----:B------:R-:W-:-:S04]  /*5d60*/  IMAD.WIDE.U32 R58, P2, R59, R54, R58 ;  /* 0x000000363b3a7225 */ /* 0x000fc8000784003a */
[----:B------:R-:W-:Y:S01]  /*5d70*/  IMAD.HI.U32 R53, P3, R51, R56, R58 ;  /* 0x0000003833357227 */ /* 0x000fe2000786003a */
[----:B------:R-:W-:-:S03]  /*5d80*/  MOV R59, RZ ;  /* 0x000000ff003b7202 */ /* 0x000fc60000000f00 */
[CC--:B------:R-:W-:Y:S02]  /*5d90*/  IMAD R56, R51.reuse, R54.reuse, RZ ;  /* 0x0000003633387224 */ /* 0x0c0fe400078e02ff */
[----:B------:R-:W-:-:S03]  /*5da0*/  IMAD.HI.U32 R54, R51, R54, RZ ;  /* 0x0000003633367227 */ /* 0x000fc600078e00ff */
[----:B------:R-:W-:Y:S01]  /*5db0*/  IADD3 R53, P6, R56, R53, RZ ;  /* 0x0000003538357210 */ /* 0x000fe20007fde0ff */
[----:B------:R-:W-:Y:S01]  /*5dc0*/  IMAD.X R54, R54, 0x1, R51, P2 ;  /* 0x0000000136367824 */ /* 0x000fe200010e0633 */
[----:B------:R-:W-:-:S03]  /*5dd0*/  IADD3.X R56, RZ, ~R49, RZ, P5, !PT ;  /* 0x80000031ff387210 */ /* 0x000fc60002ffe4ff */
[----:B------:R-:W-:Y:S01]  /*5de0*/  IMAD.HI.U32 R58, R53, R52, RZ ;  /* 0x00000034353a7227 */ /* 0x000fe200078e00ff */
[----:B------:R-:W-:Y:S02]  /*5df0*/  SEL R55, R56, R49, !P4 ;  /* 0x0000003138377207 */ /* 0x000fe40006000000 */
[----:B------:R-:W-:-:S03]  /*5e00*/  IADD3.X R56, RZ, RZ, R54, P6, P3 ;  /* 0x000000ffff387210 */ /* 0x000fc600037e6436 */
[----:B------:R-:W-:-:S04]  /*5e10*/  IMAD.WIDE.U32 R58, R53, R55, R58 ;  /* 0x00000037353a7225 */ /* 0x000fc800078e003a */
[C---:B------:R-:W-:Y:S02]  /*5e20*/  IMAD R54, R56.reuse, R55, RZ ;  /* 0x0000003738367224 */ /* 0x040fe400078e02ff */
[----:B------:R-:W-:-:S04]  /*5e30*/  IMAD.HI.U32 R51, P2, R56, R52, R58 ;  /* 0x0000003438337227 */ /* 0x000fc8000784003a */
[----:B------:R-:W-:Y:S01]  /*5e40*/  IMAD.HI.U32 R53, R56, R55, RZ ;  /* 0x0000003738357227 */ /* 0x000fe200078e00ff */
[----:B------:R-:W-:-:S03]  /*5e50*/  IADD3 R51, P3, R54, R51, RZ ;  /* 0x0000003336337210 */ /* 0x000fc60007f7e0ff */
[----:B------:R-:W-:Y:S02]  /*5e60*/  IMAD.X R53, RZ, RZ, R53, P2 ;  /* 0x000000ffff357224 */ /* 0x000fe400010e0635 */
[----:B------:R-:W-:-:S03]  /*5e70*/  IMAD.WIDE.U32 R56, R51, R36, RZ ;  /* 0x0000002433387225 */ /* 0x000fc600078e00ff */
[----:B------:R-:W-:Y:S01]  /*5e80*/  IADD3.X R53, RZ, R53, RZ, P3, !PT ;  /* 0x00000035ff357210 */ /* 0x000fe20001ffe4ff */
[C---:B------:R-:W-:Y:S01]  /*5e90*/  IMAD R54, R51.reuse, R37, R57 ;  /* 0x0000002533367224 */ /* 0x040fe200078e0239 */
[----:B------:R-:W-:Y:S02]  /*5ea0*/  IADD3 R57, P3, -R56, R52, RZ ;  /* 0x0000003438397210 */ /* 0x000fe40007f7e1ff */
[----:B------:R-:W-:Y:S01]  /*5eb0*/  IADD3 R52, P4, R51, 0x1, RZ ;  /* 0x0000000133347810 */ /* 0x000fe20007f9e0ff */
[-C--:B------:R-:W-:Y:S01]  /*5ec0*/  IMAD R54, R53, R36.reuse, R54 ;  /* 0x0000002435367224 */ /* 0x080fe200078e0236 */
[----:B------:R-:W-:-:S03]  /*5ed0*/  ISETP.GE.U32.AND P2, PT, R57, R36, PT ;  /* 0x000000243900720c */ /* 0x000fc60003f46070 */
[----:B------:R-:W-:Y:S01]  /*5ee0*/  IMAD.X R55, R55, 0x1, ~R54, P3 ;  /* 0x0000000137377824 */ /* 0x000fe200018e0e36 */
[----:B------:R-:W-:Y:S01]  /*5ef0*/  IADD3 R54, P3, R57, -R36, RZ ;  /* 0x8000002439367210 */ /* 0x000fe20007f7e0ff */
[----:B------:R-:W-:-:S03]  /*5f00*/  IMAD.X R56, RZ, RZ, R53, P4 ;  /* 0x000000ffff387224 */ /* 0x000fc600020e0635 */
[----:B------:R-:W-:-:S04]  /*5f10*/  ISETP.GE.U32.AND.EX P2, PT, R55, R37, PT, P2 ;  /* 0x000000253700720c */ /* 0x000fc80003f46120 */
[----:B------:R-:W-:Y:S02]  /*5f20*/  SEL R57, R54, R57, P2 ;  /* 0x0000003936397207 */ /* 0x000fe40001000000 */
[----:B------:R-:W-:Y:S02]  /*5f30*/  IADD3.X R54, R55, ~R37, RZ, P3, !PT ;  /* 0x8000002537367210 */ /* 0x000fe40001ffe4ff */
[----:B------:R-:W-:Y:S02]  /*5f40*/  SEL R52, R52, R51, P2 ;  /* 0x0000003334347207 */ /* 0x000fe40001000000 */
[----:B------:R-:W-:Y:S02]  /*5f50*/  SEL R55, R54, R55, P2 ;  /* 0x0000003736377207 */ /* 0x000fe40001000000 */
[----:B------:R-:W-:Y:S02]  /*5f60*/  ISETP.GE.U32.AND P3, PT, R57, R36, PT ;  /* 0x000000243900720c */ /* 0x000fe40003f66070 */
[----:B------:R-:W-:-:S02]  /*5f70*/  SEL R56, R56, R53, P2 ;  /* 0x0000003538387207 */ /* 0x000fc40001000000 */
[----:B------:R-:W-:Y:S02]  /*5f80*/  IADD3 R51, P2, R52, 0x1, RZ ;  /* 0x0000000134337810 */ /* 0x000fe40007f5e0ff */
[----:B------:R-:W-:Y:S02]  /*5f90*/  ISETP.GE.U32.AND.EX P3, PT, R55, R37, PT, P3 ;  /* 0x000000253700720c */ /* 0x000fe40003f66130 */
[----:B------:R-:W-:Y:S02]  /*5fa0*/  IADD3.X R37, RZ, R56, RZ, P2, !PT ;  /* 0x00000038ff257210 */ /* 0x000fe400017fe4ff */
[----:B------:R-:W-:Y:S02]  /*5fb0*/  SEL R51, R51, R52, P3 ;  /* 0x0000003433337207 */ /* 0x000fe40001800000 */
[----:B------:R-:W-:Y:S02]  /*5fc0*/  LOP3.LUT R36, R48, R49, RZ, 0x3c, !PT ;  /* 0x0000003130247212 */ /* 0x000fe400078e3cff */
[----:B------:R-:W-:-:S02]  /*5fd0*/  SEL R37, R37, R56, P3 ;  /* 0x0000003825257207 */ /* 0x000fc40001800000 */
[-C--:B------:R-:W-:Y:S02]  /*5fe0*/  IADD3 R52, P3, RZ, -R51.reuse, RZ ;  /* 0x80000033ff347210 */ /* 0x080fe40007f7e0ff */
[----:B------:R-:W-:Y:S02]  /*5ff0*/  ISETP.GE.AND P4, PT, R36, RZ, PT ;  /* 0x000000ff2400720c */ /* 0x000fe40003f86270 */
[----:B------:R-:W-:Y:S01]  /*6000*/  ISETP.NE.U32.AND P2, PT, R50, RZ, PT ;  /* 0x000000ff3200720c */ /* 0x000fe20003f45070 */
[----:B------:R-:W-:Y:S01]  /*6010*/  IMAD.X R36, RZ, RZ, ~R37, P3 ;  /* 0x000000ffff247224 */ /* 0x000fe200018e0e25 */
[----:B------:R-:W-:Y:S01]  /*6020*/  SEL R52, R52, R51, !P4 ;  /* 0x0000003334347207 */ /* 0x000fe20006000000 */
[----:B------:R-:W-:Y:S01]  /*6030*/  IMAD.MOV.U32 R51, RZ, RZ, 0x0 ;  /* 0x00000000ff337424 */ /* 0x000fe200078e00ff */
[----:B------:R-:W-:Y:S02]  /*6040*/  MOV R50, R2 ;  /* 0x0000000200327202 */ /* 0x000fe40000000f00 */
[----:B------:R-:W-:-:S02]  /*6050*/  ISETP.NE.AND.EX P2, PT, R48, RZ, PT, P2 ;  /* 0x000000ff3000720c */ /* 0x000fc40003f45320 */
[----:B------:R-:W-:Y:S02]  /*6060*/  SEL R37, R36, R37, !P4 ;  /* 0x0000002524257207 */ /* 0x000fe40006000000 */
[----:B------:R-:W-:Y:S02]  /*6070*/  SEL R36, R52, 0xffffffff, P2 ;  /* 0xffffffff34247807 */ /* 0x000fe40001000000 */
[----:B------:R-:W-:Y:S01]  /*6080*/  SEL R37, R37, 0xffffffff, P2 ;  /* 0xffffffff25257807 */ /* 0x000fe20001000000 */
[----:B------:R-:W-:Y:S06]  /*6090*/  RET.REL.NODEC R50 `(_ZN2at6native13col2im_kernelIN3c108BFloat16EfEEvlPKT_llllllllllllPS4_) ;  /* 0xffffff9c32d87950 */ /* 0x000fec0003c3ffff */
        .weak           $__internal_1_$__cuda_sm20_rem_s64
        .type           $__internal_1_$__cuda_sm20_rem_s64,@function
        .size           $__internal_1_$__cuda_sm20_rem_s64,(.L_x_505 - $__internal_1_$__cuda_sm20_rem_s64)
$__internal_1_$__cuda_sm20_rem_s64:
[-C--:B------:R-:W-:Y:S02]  /*60a0*/  IADD3 R36, P3, RZ, -R51.reuse, RZ ;  /* 0x80000033ff247210 */ /* 0x080fe40007f7e0ff */
[----:B------:R-:W-:Y:S02]  /*60b0*/  ISETP.GE.AND P2, PT, R50, RZ, PT ;  /* 0x000000ff3200720c */ /* 0x000fe40003f46270 */
[-C--:B------:R-:W-:Y:S02]  /*60c0*/  IADD3.X R37, RZ, ~R50.reuse, RZ, P3, !PT ;  /* 0x80000032ff257210 */ /* 0x080fe40001ffe4ff */
[----:B------:R-:W-:Y:S02]  /*60d0*/  SEL R36, R36, R51, !P2 ;  /* 0x0000003324247207 */ /* 0x000fe40005000000 */
[----:B------:R-:W-:-:S04]  /*60e0*/  SEL R37, R37, R50, !P2 ;  /* 0x0000003225257207 */ /* 0x000fc80005000000 */
[----:B------:R-:W0:Y:S08]  /*60f0*/  I2F.U64.RP R54, R36 ;  /* 0x0000002400367312 */ /* 0x000e300000309000 */
[----:B0-----:R-:W0:Y:S02]  /*6100*/  MUFU.RCP R54, R54 ;  /* 0x0000003600367308 */ /* 0x001e240000001000 */
[----:B0-----:R-:W-:-:S06]  /*6110*/  VIADD R48, R54, 0x1ffffffe ;  /* 0x1ffffffe36307836 */ /* 0x001fcc0000000000 */
[----:B------:R-:W0:Y:S02]  /*6120*/  F2I.U64.TRUNC R48, R48 ;  /* 0x0000003000307311 */ /* 0x000e24000020d800 */
[----:B0-----:R-:W-:-:S04]  /*6130*/  IMAD.WIDE.U32 R38, R48, R36, RZ ;  /* 0x0000002430267225 */ /* 0x001fc800078e00ff */
[----:B------:R-:W-:Y:S01]  /*6140*/  IMAD R39, R48, R37, R39 ;  /* 0x0000002530277224 */ /* 0x000fe200078e0227 */
[----:B------:R-:W-:-:S03]  /*6150*/  IADD3 R55, P2, RZ, -R38, RZ ;  /* 0x80000026ff377210 */ /* 0x000fc60007f5e0ff */
[----:B------:R-:W-:Y:S02]  /*6160*/  IMAD R39, R49, R36, R39 ;  /* 0x0000002431277224 */ /* 0x000fe400078e0227 */
[----:B------:R-:W-:-:S03]  /*6170*/  IMAD.HI.U32 R38, R48, R55, RZ ;  /* 0x0000003730267227 */ /* 0x000fc600078e00ff */
[----:B------:R-:W-:Y:S01]  /*6180*/  IADD3.X R57, RZ, ~R39, RZ, P2, !PT ;  /* 0x80000027ff397210 */ /* 0x000fe200017fe4ff */
[----:B------:R-:W-:-:S04]  /*6190*/  IMAD.MOV.U32 R39, RZ, RZ, R48 ;  /* 0x000000ffff277224 */ /* 0x000fc800078e0030 */
[----:B------:R-:W-:-:S04]  /*61a0*/  IMAD.WIDE.U32 R38, P2, R48, R57, R38 ;  /* 0x0000003930267225 */ /* 0x000fc80007840026 */
[----:B------:R-:W-:-:S04]  /*61b0*/  IMAD.HI.U32 R38, P3, R49, R55, R38 ;  /* 0x0000003731267227 */ /* 0x000fc80007860026 */
[CC--:B------:R-:W-:Y:S02]  /*61c0*/  IMAD R39, R49.reuse, R57.reuse, RZ ;  /* 0x0000003931277224 */ /* 0x0c0fe400078e02ff */
[----:B------:R-:W-:-:S03]  /*61d0*/  IMAD.HI.U32 R55, R49, R57, RZ ;  /* 0x0000003931377227 */ /* 0x000fc600078e00ff */
[----:B------:R-:W-:Y:S02]  /*61e0*/  IADD3 R39, P4, R39, R38, RZ ;  /* 0x0000002627277210 */ /* 0x000fe40007f9e0ff */
[----:B------:R-:W-:-:S03]  /*61f0*/  IADD3.X R55, R55, R49, RZ, P2, !PT ;  /* 0x0000003137377210 */ /* 0x000fc600017fe4ff */
[----:B------:R-:W-:Y:S01]  /*6200*/  IMAD.WIDE.U32 R48, R39, R36, RZ ;  /* 0x0000002427307225 */ /* 0x000fe200078e00ff */
[----:B------:R-:W-:Y:S02]  /*6210*/  IADD3.X R55, RZ, RZ, R55, P4, P3 ;  /* 0x000000ffff377210 */ /* 0x000fe400027e6437 */
[----:B------:R-:W-:Y:S01]  /*6220*/  ISETP.GE.AND P3, PT, R53, RZ, PT ;  /* 0x000000ff3500720c */ /* 0x000fe20003f66270 */
[----:B------:R-:W-:Y:S01]  /*6230*/  IMAD R38, R39, R37, R49 ;  /* 0x0000002527267224 */ /* 0x000fe200078e0231 */
[----:B------:R-:W-:Y:S02]  /*6240*/  IADD3 R57, P2, RZ, -R48, RZ ;  /* 0x80000030ff397210 */ /* 0x000fe40007f5e0ff */
[----:B------:R-:W-:Y:S01]  /*6250*/  IADD3 R49, P4, RZ, -R52, RZ ;  /* 0x80000034ff317210 */ /* 0x000fe20007f9e0ff */
[----:B------:R-:W-:Y:S02]  /*6260*/  IMAD R48, R55, R36, R38 ;  /* 0x0000002437307224 */ /* 0x000fe400078e0226 */
[----:B------:R-:W-:Y:S01]  /*6270*/  IMAD.HI.U32 R38, R39, R57, RZ ;  /* 0x0000003927267227 */ /* 0x000fe200078e00ff */
[----:B------:R-:W-:-:S02]  /*6280*/  SEL R49, R49, R52, !P3 ;  /* 0x0000003431317207 */ /* 0x000fc40005800000 */
[----:B------:R-:W-:Y:S01]  /*6290*/  IADD3.X R52, RZ, ~R53, RZ, P4, !PT ;  /* 0x80000035ff347210 */ /* 0x000fe200027fe4ff */
[----:B------:R-:W-:-:S03]  /*62a0*/  IMAD.X R48, RZ, RZ, ~R48, P2 ;  /* 0x000000ffff307224 */ /* 0x000fc600010e0e30 */
[----:B------:R-:W-:Y:S01]  /*62b0*/  SEL R53, R52, R53, !P3 ;  /* 0x0000003534357207 */ /* 0x000fe20005800000 */
[----:B------:R-:W-:-:S04]  /*62c0*/  IMAD.WIDE.U32 R38, P2, R39, R48, R38 ;  /* 0x0000003027267225 */ /* 0x000fc80007840026 */
[----:B------:R-:W-:-:S04]  /*62d0*/  IMAD.HI.U32 R54, R55, R48, RZ ;  /* 0x0000003037367227 */ /* 0x000fc800078e00ff */
[----:B------:R-:W-:-:S04]  /*62e0*/  IMAD.HI.U32 R38, P5, R55, R57, R38 ;  /* 0x0000003937267227 */ /* 0x000fc800078a0026 */
[----:B------:R-:W-:Y:S02]  /*62f0*/  IMAD R39, R55, R48, RZ ;  /* 0x0000003037277224 */ /* 0x000fe400078e02ff */
[----:B------:R-:W-:-:S03]  /*6300*/  IMAD.X R55, R54, 0x1, R55, P2 ;  /* 0x0000000136377824 */ /* 0x000fc600010e0637 */
[----:B------:R-:W-:Y:S01]  /*6310*/  IADD3 R48, P6, R39, R38, RZ ;  /* 0x0000002627307210 */ /* 0x000fe20007fde0ff */
[----:B------:R-:W-:-:S03]  /*6320*/  HFMA2.MMA R39, -RZ, RZ, 0, 0 ;  /* 0x00000000ff277435 */ /* 0x000fc600000001ff */
[----:B------:R-:W-:Y:S01]  /*6330*/  IADD3.X R52, RZ, RZ, R55, P6, P5 ;  /* 0x000000ffff347210 */ /* 0x000fe200037ea437 */
[----:B------:R-:W-:-:S04]  /*6340*/  IMAD.HI.U32 R38, R48, R49, RZ ;  /* 0x0000003130267227 */ /* 0x000fc800078e00ff */
[-C--:B------:R-:W-:Y:S02]  /*6350*/  IMAD R55, R52, R53.reuse, RZ ;  /* 0x0000003534377224 */ /* 0x080fe400078e02ff */
[----:B------:R-:W-:-:S04]  /*6360*/  IMAD.WIDE.U32 R38, R48, R53, R38 ;  /* 0x0000003530267225 */ /* 0x000fc800078e0026 */
[----:B------:R-:W-:-:S04]  /*6370*/  IMAD.HI.U32 R48, R52, R53, RZ ;  /* 0x0000003534307227 */ /* 0x000fc800078e00ff */
[----:B------:R-:W-:-:S04]  /*6380*/  IMAD.HI.U32 R38, P2, R52, R49, R38 ;  /* 0x0000003134267227 */ /* 0x000fc80007840026 */
[----:B------:R-:W-:Y:S01]  /*6390*/  IMAD.X R48, RZ, RZ, R48, P2 ;  /* 0x000000ffff307224 */ /* 0x000fe200010e0630 */
[----:B------:R-:W-:-:S04]  /*63a0*/  IADD3 R55, P4, R55, R38, RZ ;  /* 0x0000002637377210 */ /* 0x000fc80007f9e0ff */
[----:B------:R-:W-:Y:S01]  /*63b0*/  IADD3.X R57, RZ, R48, RZ, P4, !PT ;  /* 0x00000030ff397210 */ /* 0x000fe200027fe4ff */
[----:B------:R-:W-:-:S04]  /*63c0*/  IMAD.WIDE.U32 R38, R55, R36, RZ ;  /* 0x0000002437267225 */ /* 0x000fc800078e00ff */
[----:B------:R-:W-:Y:S01]  /*63d0*/  IMAD R55, R55, R37, R39 ;  /* 0x0000002537377224 */ /* 0x000fe200078e0227 */
[----:B------:R-:W-:-:S03]  /*63e0*/  IADD3 R39, P4, -R38, R49, RZ ;  /* 0x0000003126277210 */ /* 0x000fc60007f9e1ff */
[-C--:B------:R-:W-:Y:S01]  /*63f0*/  IMAD R38, R57, R36.reuse, R55 ;  /* 0x0000002439267224 */ /* 0x080fe200078e0237 */
[----:B------:R-:W-:-:S03]  /*6400*/  ISETP.GE.U32.AND P2, PT, R39, R36, PT ;  /* 0x000000242700720c */ /* 0x000fc60003f46070 */
[----:B------:R-:W-:Y:S01]  /*6410*/  IMAD.X R55, R53, 0x1, ~R38, P4 ;  /* 0x0000000135377824 */ /* 0x000fe200020e0e26 */
[----:B------:R-:W-:-:S04]  /*6420*/  IADD3 R49, P4, R39, -R36, RZ ;  /* 0x8000002427317210 */ /* 0x000fc80007f9e0ff */
[CC--:B------:R-:W-:Y:S02]  /*6430*/  ISETP.GE.U32.AND.EX P2, PT, R55.reuse, R37.reuse, PT, P2 ;  /* 0x000000253700720c */ /* 0x0c0fe40003f46120 */
[----:B------:R-:W-:Y:S02]  /*6440*/  IADD3.X R53, R55, ~R37, RZ, P4, !PT ;  /* 0x8000002537357210 */ /* 0x000fe400027fe4ff */
[----:B------:R-:W-:Y:S02]  /*6450*/  SEL R49, R49, R39, P2 ;  /* 0x0000002731317207 */ /* 0x000fe40001000000 */
[----:B------:R-:W-:Y:S02]  /*6460*/  SEL R53, R53, R55, P2 ;  /* 0x0000003735357207 */ /* 0x000fe40001000000 */
[CC--:B------:R-:W-:Y:S02]  /*6470*/  ISETP.GE.U32.AND P2, PT, R49.reuse, R36.reuse, PT ;  /* 0x000000243100720c */ /* 0x0c0fe40003f46070 */
[----:B------:R-:W-:-:S02]  /*6480*/  IADD3 R38, P4, R49, -R36, RZ ;  /* 0x8000002431267210 */ /* 0x000fc40007f9e0ff */
[----:B------:R-:W-:-:S03]  /*6490*/  ISETP.GE.U32.AND.EX P2, PT, R53, R37, PT, P2 ;  /* 0x000000253500720c */ /* 0x000fc60003f46120 */
[----:B------:R-:W-:Y:S01]  /*64a0*/  IMAD.X R39, R53, 0x1, ~R37, P4 ;  /* 0x0000000135277824 */ /* 0x000fe200020e0e25 */
[----:B------:R-:W-:-:S04]  /*64b0*/  SEL R38, R38, R49, P2 ;  /* 0x0000003126267207 */ /* 0x000fc80001000000 */
[----:B------:R-:W-:Y:S02]  /*64c0*/  SEL R39, R39, R53, P2 ;  /* 0x0000003527277207 */ /* 0x000fe40001000000 */
[-C--:B------:R-:W-:Y:S02]  /*64d0*/  IADD3 R37, P4, RZ, -R38.reuse, RZ ;  /* 0x80000026ff257210 */ /* 0x080fe40007f9e0ff */
[----:B------:R-:W-:Y:S02]  /*64e0*/  ISETP.NE.U32.AND P2, PT, R51, RZ, PT ;  /* 0x000000ff3300720c */ /* 0x000fe40003f45070 */
[-C--:B------:R-:W-:Y:S02]  /*64f0*/  IADD3.X R36, RZ, ~R39.reuse, RZ, P4, !PT ;  /* 0x80000027ff247210 */ /* 0x080fe400027fe4ff */
[----:B------:R-:W-:Y:S02]  /*6500*/  SEL R38, R37, R38, !P3 ;  /* 0x0000002625267207 */ /* 0x000fe40005800000 */
[----:B------:R-:W-:Y:S01]  /*6510*/  SEL R39, R36, R39, !P3 ;  /* 0x0000002724277207 */ /* 0x000fe20005800000 */
[----:B------:R-:W-:Y:S01]  /*6520*/  IMAD.MOV.U32 R36, RZ, RZ, R2 ;  /* 0x000000ffff247224 */ /* 0x000fe200078e0002 */
[----:B------:R-:W-:-:S02]  /*6530*/  MOV R37, 0x0 ;  /* 0x0000000000257802 */ /* 0x000fc40000000f00 */
[----:B------:R-:W-:-:S04]  /*6540*/  ISETP.NE.AND.EX P2, PT, R50, RZ, PT, P2 ;  /* 0x000000ff3200720c */ /* 0x000fc80003f45320 */
[----:B------:R-:W-:Y:S02]  /*6550*/  SEL R38, R38, 0xffffffff, P2 ;  /* 0xffffffff26267807 */ /* 0x000fe40001000000 */
[----:B------:R-:W-:Y:S01]  /*6560*/  SEL R39, R39, 0xffffffff, P2 ;  /* 0xffffffff27277807 */ /* 0x000fe20001000000 */
[----:B------:R-:W-:Y:S06]  /*6570*/  RET.REL.NODEC R36 `(_ZN2at6native13col2im_kernelIN3c108BFloat16EfEEvlPKT_llllllllllllPS4_) ;  /* 0xffffff9824a07950 */ /* 0x000fec0003c3ffff */
.L_x_112:
[----:B------:R-:W-:-:S00]  /*6580*/  BRA `(.L_x_112) ;  /* 0xfffffffc00fc7947 */ /* 0x000fc0000383ffff */
[----:B------:R-:W-:-:S00]  /*6590*/  NOP ;  /* 0x0000000000007918 */ /* 0x000fc00000000000 */
        /* <DEDUP_REMOVED lines=14> */
.L_x_505:


//--------------------- .text._ZN2at6native13col2im_kernelIN3c104HalfEfEEvlPKT_llllllllllllPS4_ --------------------------
	.section	.text._ZN2at6native13col2im_kernelIN3c104HalfEfEEvlPKT_llllllllllllPS4_,"ax",@progbits
	.align	128
        .global         _ZN2at6native13col2im_kernelIN3c104HalfEfEEvlPKT_llllllllllllPS4_
        .type           _ZN2at6native13col2im_kernelIN3c104HalfEfEEvlPKT_llllllllllllPS4_,@function
        .size           _ZN2at6native13col2im_kernelIN3c104HalfEfEEvlPKT_llllllllllllPS4_,(.L_x_507 - _ZN2at6native13col2im_kernelIN3c104HalfEfEEvlPKT_llllllllllllPS4_)
        .other          _ZN2at6native13col2im_kernelIN3c104HalfEfEEvlPKT_llllllllllllPS4_,@"STO_CUDA_ENTRY STV_DEFAULT"
_ZN2at6native13col2im_kernelIN3c104HalfEfEEvlPKT_llllllllllllPS4_:
.text._ZN2at6native13col2im_kernelIN3c104HalfEfEEvlPKT_llllllllllllPS4_:
        /* <DEDUP_REMOVED lines=18> */
.L_x_224:
        /* <DEDUP_REMOVED lines=11> */
[----:B------:R-:W-:Y:S05]  /*01d0*/  CALL.REL.NOINC `($__internal_2_$__cuda_sm20_div_s64) ;  /* 0x0000005800607944 */ /* 0x000fea0003c00000 */
        /* <DEDUP_REMOVED lines=9> */
.L_x_114:
        /* <DEDUP_REMOVED lines=23> */
.L_x_115:
[----:B------:R-:W-:Y:S05]  /*03e0*/  BSYNC B0 ;  /* 0x0000000000007941 */ /* 0x000fea0003800000 */
.L_x_113:
        /* <DEDUP_REMOVED lines=14> */
[----:B------:R-:W-:Y:S05]  /*04d0*/  CALL.REL.NOINC `($__internal_3_$__cuda_sm20_rem_s64) ;  /* 0x0000005800f07944 */ /* 0x000fea0003c00000 */
[----:B------:R-:W-:Y:S01]  /*04e0*/  IMAD.MOV.U32 R4, RZ, RZ, R38 ;  /* 0x000000ffff047224 */ /* 0x000fe200078e0026 */
[----:B------:R-:W-:Y:S01]  /*04f0*/  MOV R5, R39 ;  /* 0x0000002700057202 */ /* 0x000fe20000000f00 */
[----:B------:R-:W-:Y:S06]  /*0500*/  BRA `(.L_x_118) ;  /* 0x0000000000507947 */ /* 0x000fec0003800000 */
.L_x_117:
        /* <DEDUP_REMOVED lines=20> */
.L_x_118:
[----:B------:R-:W-:Y:S05]  /*0650*/  BSYNC B0 ;  /* 0x0000000000007941 */ /* 0x000fea0003800000 */
.L_x_116:
        /* <DEDUP_REMOVED lines=16> */
[----:B------:R-:W-:Y:S05]  /*0760*/  CALL.REL.NOINC `($__internal_2_$__cuda_sm20_div_s64) ;  /* 0x0000005000fc7944 */ /* 0x000fea0003c00000 */
[----:B------:R-:W-:Y:S01]  /*0770*/  IMAD.MOV.U32 R30, RZ, RZ, R36 ;  /* 0x000000ffff1e7224 */ /* 0x000fe200078e0024 */
[----:B------:R-:W-:Y:S01]  /*0780*/  MOV R31, R37 ;  /* 0x00000025001f7202 */ /* 0x000fe20000000f00 */
[----:B------:R-:W-:Y:S06]  /*0790*/  BRA `(.L_x_121) ;  /* 0x00000000004c7947 */ /* 0x000fec0003800000 */
.L_x_120:
        /* <DEDUP_REMOVED lines=19> */
.L_x_121:
[----:B------:R-:W-:Y:S05]  /*08d0*/  BSYNC B0 ;  /* 0x0000000000007941 */ /* 0x000fea0003800000 */
.L_x_119:
        /* <DEDUP_REMOVED lines=26> */
[----:B------:R-:W-:Y:S05]  /*0a80*/  CALL.REL.NOINC `($__internal_2_$__cuda_sm20_div_s64) ;  /* 0x0000005000347944 */ /* 0x000fea0003c00000 */
[----:B------:R-:W-:Y:S05]  /*0a90*/  BRA `(.L_x_126) ;  /* 0x0000000000507947 */ /* 0x000fea0003800000 */
.L_x_125:
        /* <DEDUP_REMOVED lines=20> */
.L_x_126:
[----:B------:R-:W-:Y:S05]  /*0be0*/  BSYNC B1 ;  /* 0x0000000000017941 */ /* 0x000fea0003800000 */
.L_x_124:
[----:B------:R-:W-:-:S04]  /*0bf0*/  IADD3 R4, P0, R36, 0x1, RZ ;  /* 0x0000000124047810 */ /* 0x000fc80007f1e0ff */
[----:B------:R-:W-:-:S09]  /*0c00*/  IADD3.X R5, RZ, R37, RZ, P0, !PT ;  /* 0x00000025ff057210 */ /* 0x000fd200007fe4ff */
.L_x_123:
[----:B------:R-:W-:Y:S05]  /*0c10*/  BSYNC B0 ;  /* 0x0000000000007941 */ /* 0x000fea0003800000 */
.L_x_122:
        /* <DEDUP_REMOVED lines=11> */
[----:B------:R-:W-:Y:S05]  /*0cd0*/  CALL.REL.NOINC `($__internal_2_$__cuda_sm20_div_s64) ;  /* 0x0000004c00a07944 */ /* 0x000fea0003c00000 */
[----:B------:R-:W-:Y:S01]  /*0ce0*/  IMAD.MOV.U32 R28, RZ, RZ, R36 ;  /* 0x000000ffff1c7224 */ /* 0x000fe200078e0024 */
[----:B------:R-:W-:Y:S01]  /*0cf0*/  MOV R29, R37 ;  /* 0x00000025001d7202 */ /* 0x000fe20000000f00 */
[----:B------:R-:W-:Y:S06]  /*0d00*/  BRA `(.L_x_129) ;  /* 0x0000000000507947 */ /* 0x000fec0003800000 */
.L_x_128:
        /* <DEDUP_REMOVED lines=20> */
.L_x_129:
[----:B------:R-:W-:Y:S05]  /*0e50*/  BSYNC B0 ;  /* 0x0000000000007941 */ /* 0x000fea0003800000 */
.L_x_127:
        /* <DEDUP_REMOVED lines=28> */
.L_x_133:
        /* <DEDUP_REMOVED lines=20> */
.L_x_134:
[----:B------:R-:W-:Y:S05]  /*1160*/  BSYNC B1 ;  /* 0x0000000000017941 */ /* 0x000fea0003800000 */
.L_x_132:
[----:B------:R-:W-:-:S04]  /*1170*/  IADD3 R6, P0, R36, 0x1, RZ ;  /* 0x0000000124067810 */ /* 0x000fc80007f1e0ff */
[----:B------:R-:W-:-:S09]  /*1180*/  IADD3.X R7, RZ, R37, RZ, P0, !PT ;  /* 0x00000025ff077210 */ /* 0x000fd200007fe4ff */
.L_x_131:
[----:B------:R-:W-:Y:S05]  /*1190*/  BSYNC B0 ;  /* 0x0000000000007941 */ /* 0x000fea0003800000 */
.L_x_130:
        /* <DEDUP_REMOVED lines=12> */
[----:B------:R-:W-:Y:S05]  /*1260*/  BRA `(.L_x_137) ;  /* 0x0000000000507947 */ /* 0x000fea0003800000 */
.L_x_136:
        /* <DEDUP_REMOVED lines=20> */
.L_x_137:
[----:B------:R-:W-:Y:S05]  /*13b0*/  BSYNC B0 ;  /* 0x0000000000007941 */ /* 0x000fea0003800000 */
.L_x_135:
        /* <DEDUP_REMOVED lines=40> */
.L_x_223:
        /* <DEDUP_REMOVED lines=29> */
[----:B------:R-:W-:Y:S05]  /*1810*/  CALL.REL.NOINC `($__internal_3_$__cuda_sm20_rem_s64) ;  /* 0x0000004800207944 */ /* 0x000fea0003c00000 */
[----:B------:R-:W-:Y:S02]  /*1820*/  IMAD.MOV.U32 R22, RZ, RZ, R38 ;  /* 0x000000ffff167224 */ /* 0x000fe400078e0026 */
[----:B------:R-:W-:Y:S01]  /*1830*/  IMAD.MOV.U32 R23, RZ, RZ, R39 ;  /* 0x000000ffff177224 */ /* 0x000fe200078e0027 */
[----:B------:R-:W-:Y:S06]  /*1840*/  BRA `(.L_x_144) ;  /* 0x00000000004c7947 */ /* 0x000fec0003800000 */
.L_x_143:
        /* <DEDUP_REMOVED lines=19> */
.L_x_144:
[----:B------:R-:W-:Y:S05]  /*1980*/  BSYNC B2 ;  /* 0x0000000000027941 */ /* 0x000fea0003800000 */
.L_x_142:
        /* <DEDUP_REMOVED lines=22> */
[----:B------:R-:W-:-:S04]  /*1af0*/  ISETP.NE.U32.AND P2, PT, R38, RZ, PT ;  /* 0x000000ff2600720c */ /* 0x000fc80003f45070 */
[----:B------:R-:W-:Y:S01]  /*1b00*/  ISETP.NE.AND.EX P2, PT, R39, RZ, PT, P2 ;  /* 0x000000ff2700720c */ /* 0x000fe20003f45320 */
[----:B------:R-:W-:-:S12]  /*1b10*/  BRA `(.L_x_151) ;  /* 0x0000000000507947 */ /* 0x000fd80003800000 */
.L_x_150:
        /* <DEDUP_REMOVED lines=20> */
.L_x_151:
[----:B------:R-:W-:Y:S05]  /*1c60*/  BSYNC B4 ;  /* 0x0000000000047941 */ /* 0x000fea0003800000 */
.L_x_149:
        /* <DEDUP_REMOVED lines=13> */
.L_x_153:
        /* <DEDUP_REMOVED lines=20> */
.L_x_154:
[----:B------:R-:W-:Y:S05]  /*1e80*/  BSYNC B4 ;  /* 0x0000000000047941 */ /* 0x000fea0003800000 */
.L_x_152:
        /* <DEDUP_REMOVED lines=8> */
[----:B------:R-:W-:Y:S05]  /*1f10*/  CALL.REL.NOINC `($__internal_2_$__cuda_sm20_div_s64) ;  /* 0x0000003c00107944 */ /* 0x000fea0003c00000 */
[----:B------:R-:W-:Y:S05]  /*1f20*/  BRA `(.L_x_157) ;  /* 0x0000000000507947 */ /* 0x000fea0003800000 */
.L_x_156:
        /* <DEDUP_REMOVED lines=20> */
.L_x_157:
[----:B------:R-:W-:Y:S05]  /*2070*/  BSYNC B4 ;  /* 0x0000000000047941 */ /* 0x000fea0003800000 */
.L_x_155:
        /* <DEDUP_REMOVED lines=26> */
[----:B--2---:R-:W-:-:S05]  /*2220*/  HADD2.F32 R21, -RZ, R18.H0_H0 ;  /* 0x20000012ff157230 */ /* 0x004fca0000004100 */
[----:B------:R-:W-:-:S07]  /*2230*/  FADD.FTZ R10, R10, R21 ;  /* 0x000000150a0a7221 */ /* 0x000fce0000010000 */
.L_x_148:
[----:B------:R-:W-:Y:S05]  /*2240*/  BSYNC B3 ;  /* 0x0000000000037941 */ /* 0x000fea0003800000 */
.L_x_147:
[----:B------:R-:W-:Y:S02]  /*2250*/  ISETP.NE.U32.AND P1, PT, R16, 0x1, PT ;  /* 0x000000011000780c */ /* 0x000fe40003f25070 */
[----:B------:R-:W-:Y:S02]  /*2260*/  IADD3 R18, P2, R4, 0x1, RZ ;  /* 0x0000000104127810 */ /* 0x000fe40007f5e0ff */
[----:B------:R-:W-:Y:S02]  /*2270*/  ISETP.NE.AND.EX P1, PT, RZ, RZ, PT, P1 ;  /* 0x000000ffff00720c */ /* 0x000fe40003f25310 */
[----:B------:R-:W-:-:S11]  /*2280*/  IADD3.X R19, RZ, R5, RZ, P2, !PT ;  /* 0x00000005ff137210 */ /* 0x000fd600017fe4ff */
        /* <DEDUP_REMOVED lines=16> */
[----:B------:R-:W-:Y:S05]  /*2390*/  CALL.REL.NOINC `($__internal_3_$__cuda_sm20_rem_s64) ;  /* 0x0000003c00407944 */ /* 0x000fea0003c00000 */
[----:B------:R-:W-:-:S04]  /*23a0*/  ISETP.NE.U32.AND P2, PT, R38, RZ, PT ;  /* 0x000000ff2600720c */ /* 0x000fc80003f45070 */
[----:B------:R-:W-:Y:S01]  /*23b0*/  ISETP.NE.AND.EX P2, PT, R39, RZ, PT, P2 ;  /* 0x000000ff2700720c */ /* 0x000fe20003f45320 */
[----:B------:R-:W-:-:S12]  /*23c0*/  BRA `(.L_x_162) ;  /* 0x0000000000507947 */ /* 0x000fd80003800000 */
.L_x_161:
        /* <DEDUP_REMOVED lines=20> */
.L_x_162:
[----:B------:R-:W-:Y:S05]  /*2510*/  BSYNC B4 ;  /* 0x0000000000047941 */ /* 0x000fea0003800000 */
.L_x_160:
        /* <DEDUP_REMOVED lines=10> */
[----:B------:R-:W-:Y:S01]  /*25c0*/  MOV R18, R36 ;  /* 0x0000002400127202 */ /* 0x000fe20000000f00 */
[----:B------:R-:W-:Y:S01]  /*25d0*/  IMAD.MOV.U32 R19, RZ, RZ, R37 ;  /* 0x000000ffff137224 */ /* 0x000fe200078e0025 */
[----:B------:R-:W-:Y:S06]  /*25e0*/  BRA `(.L_x_165) ;  /* 0x0000000000507947 */ /* 0x000fec0003800000 */
.L_x_164:
        /* <DEDUP_REMOVED lines=16> */
[----:B------:R-:W-:Y:S01]  /*26f0*/  ISETP.GE.U32.AND P3, PT, R19, UR8, PT ;  /* 0x0000000813007c0c */ /* 0x000fe2000bf66070 */
[----:B------:R-:W-:-:S12]  /*2700*/  HFMA2.MMA R19, -RZ, RZ, 0, 0 ;  /* 0x00000000ff137435 */ /* 0x000fd800000001ff */
[----:B------:R-:W-:Y:S01]  /*2710*/  @P3 VIADD R18, R18, 0x1 ;  /* 0x0000000112123836 */ /* 0x000fe20000000000 */
[----:B------:R-:W-:-:S07]  /*2720*/  @!P4 LOP3.LUT R18, RZ, UR8, RZ, 0x33, !PT ;  /* 0x00000008ff12cc12 */ /* 0x000fce000f8e33ff */
.L_x_165:
[----:B------:R-:W-:Y:S05]  /*2730*/  BSYNC B4 ;  /* 0x0000000000047941 */ /* 0x000fea0003800000 */
.L_x_163:
        /* <DEDUP_REMOVED lines=10> */
.L_x_167:
        /* <DEDUP_REMOVED lines=11> */
[----:B------:R-:W-:-:S03]  /*2890*/  MOV R37, RZ ;  /* 0x000000ff00257202 */ /* 0x000fc60000000f00 */
        /* <DEDUP_REMOVED lines=8> */
.L_x_168:
[----:B------:R-:W-:Y:S05]  /*2920*/  BSYNC B4 ;  /* 0x0000000000047941 */ /* 0x000fea0003800000 */
.L_x_166:
[----:B------:R-:W-:Y:S01]  /*2930*/  ULDC.64 UR8, c[0x0][0x230] ;  /* 0x00008c0000087ab9 */ /* 0x000fe20000000a00 */
[----:B------:R-:W-:Y:S02]  /*2940*/  IMAD.MOV.U32 R20, RZ, RZ, R18 ;  /* 0x000000ffff147224 */ /* 0x000fe400078e0012 */
[----:B------:R-:W-:Y:S02]  /*2950*/  IMAD R39, R31, UR8, RZ ;  /* 0x000000081f277c24 */ /* 0x000fe4000f8e02ff */
[----:B------:R-:W-:Y:S02]  /*2960*/  IMAD.MOV.U32 R21, RZ, RZ, R19 ;  /* 0x000000ffff157224 */ /* 0x000fe400078e0013 */
[C---:B------:R-:W-:Y:S02]  /*2970*/  IMAD R39, R30.reuse, UR9, R39 ;  /* 0x000000091e277c24 */ /* 0x040fe4000f8e0227 */
[----:B------:R-:W-:Y:S01]  /*2980*/  IMAD.WIDE.U32 R20, R30, UR8, R20 ;  /* 0x000000081e147c25 */ /* 0x000fe2000f8e0014 */
[----:B------:R-:W-:-:S03]  /*2990*/  ULDC.64 UR8, c[0x0][0x238] ;  /* 0x00008e0000087ab9 */ /* 0x000fc60000000a00 */
[----:B------:R-:W-:Y:S01]  /*29a0*/  IMAD.MOV.U32 R18, RZ, RZ, R36 ;  /* 0x000000ffff127224 */ /* 0x000fe200078e0024 */
        /* <DEDUP_REMOVED lines=10> */
[----:B------:R-:W-:Y:S01]  /*2a50*/  IADD3 R18, P1, R4, 0x1, RZ ;  /* 0x0000000104127810 */ /* 0x000fe20007f3e0ff */
[----:B------:R-:W-:Y:S02]  /*2a60*/  ULDC.64 UR8, c[0x0][0x278] ;  /* 0x00009e0000087ab9 */ /* 0x000fe40000000a00 */
[----:B------:R-:W-:Y:S02]  /*2a70*/  IMAD.IADD R2, R21, 0x1, R19 ;  /* 0x0000000115027824 */ /* 0x000fe400078e0213 */
[----:B------:R-:W-:Y:S02]  /*2a80*/  IMAD.X R19, RZ, RZ, R5, P1 ;  /* 0x000000ffff137224 */ /* 0x000fe400008e0605 */
[----:B------:R-:W-:Y:S02]  /*2a90*/  IMAD R21, R2, UR8, RZ ;  /* 0x0000000802157c24 */ /* 0x000fe4000f8e02ff */
[----:B------:R-:W-:-:S04]  /*2aa0*/  IMAD.WIDE.U32 R18, R20, UR8, R18 ;  /* 0x0000000814127c25 */ /* 0x000fc8000f8e0012 */
[----:B------:R-:W-:Y:S01]  /*2ab0*/  IMAD R21, R20, UR9, R21 ;  /* 0x0000000914157c24 */ /* 0x000fe2000f8e0215 */
[----:B------:R-:W-:Y:S02]  /*2ac0*/  ULDC.64 UR8, c[0x0][0x218] ;  /* 0x0000860000087ab9 */ /* 0x000fe40000000a00 */
[----:B------:R-:W-:Y:S02]  /*2ad0*/  LEA R20, P1, R18, UR8, 0x1 ;  /* 0x0000000812147c11 */ /* 0x000fe4000f8208ff */
[----:B------:R-:W-:-:S04]  /*2ae0*/  IADD3 R19, R19, R21, RZ ;  /* 0x0000001513137210 */ /* 0x000fc80007ffe0ff */
[----:B------:R-:W-:-:S05]  /*2af0*/  LEA.HI.X R21, R18, UR9, R19, 0x1, P1 ;  /* 0x0000000912157c11 */ /* 0x000fca00088f0c13 */
[----:B------:R-:W2:Y:S02]  /*2b00*/  LDG.E.U16 R20, desc[UR10][R20.64] ;  /* 0x0000000a14147981 */ /* 0x000ea4000c1e1500 */
[----:B--2---:R-:W-:-:S05]  /*2b10*/  HADD2.F32 R19, -RZ, R20.H0_H0 ;  /* 0x20000014ff137230 */ /* 0x004fca0000004100 */
[----:B------:R-:W-:-:S07]  /*2b20*/  FADD.FTZ R10, R10, R19 ;  /* 0x000000130a0a7221 */ /* 0x000fce0000010000 */
.L_x_159:
[----:B------:R-:W-:Y:S05]  /*2b30*/  BSYNC B3 ;  /* 0x0000000000037941 */ /* 0x000fea0003800000 */
.L_x_158:
[----:B------:R-:W-:Y:S02]  /*2b40*/  ISETP.NE.U32.AND P2, PT, R16, 0x2, PT ;  /* 0x000000021000780c */ /* 0x000fe40003f45070 */
[----:B------:R-:W-:Y:S02]  /*2b50*/  ISETP.NE.U32.AND P1, PT, R22, RZ, PT ;  /* 0x000000ff1600720c */ /* 0x000fe40003f25070 */
[----:B------:R-:W-:Y:S02]  /*2b60*/  ISETP.NE.AND.EX P2, PT, RZ, RZ, PT, P2 ;  /* 0x000000ffff00720c */ /* 0x000fe40003f45320 */
[C---:B------:R-:W-:Y:S02]  /*2b70*/  IADD3 R21, P3, R4.reuse, 0x3, RZ ;  /* 0x0000000304157810 */ /* 0x040fe40007f7e0ff */
[----:B------:R-:W-:Y:S02]  /*2b80*/  ISETP.NE.OR.EX P1, PT, R23, RZ, !P2, P1 ;  /* 0x000000ff1700720c */ /* 0x000fe40005725710 */
[----:B------:R-:W-:Y:S01]  /*2b90*/  IADD3 R18, P4, R4, 0x2, RZ ;  /* 0x0000000204127810 */ /* 0x000fe20007f9e0ff */
[----:B------:R-:W-:-:S03]  /*2ba0*/  IMAD.X R2, RZ, RZ, R5, P3 ;  /* 0x000000ffff027224 */ /* 0x000fc600018e0605 */
[----:B------:R-:W-:Y:S01]  /*2bb0*/  SEL R18, R18, R21, !P2 ;  /* 0x0000001512127207 */ /* 0x000fe20005000000 */
[----:B------:R-:W-:-:S05]  /*2bc0*/  IMAD.X R19, RZ, RZ, R5, P4 ;  /* 0x000000ffff137224 */ /* 0x000fca00020e0605 */
[----:B------:R-:W-:Y:S01]  /*2bd0*/  SEL R19, R19, R2, !P2 ;  /* 0x0000000213137207 */ /* 0x000fe20005000000 */
[----:B------:R-:W-:Y:S06]  /*2be0*/  @P1 BRA `(.L_x_146) ;  /* 0x0000000800241947 */ /* 0x000fec0003800000 */
        /* <DEDUP_REMOVED lines=15> */
.L_x_170:
        /* <DEDUP_REMOVED lines=20> */
.L_x_171:
[----:B------:R-:W-:Y:S05]  /*2e20*/  BSYNC B3 ;  /* 0x0000000000037941 */ /* 0x000fea0003800000 */
.L_x_169:
[----:B------:R-:W-:-:S05]  /*2e30*/  IADD3 R18, P3, R4, 0x3, RZ ;  /* 0x0000000304127810 */ /* 0x000fca0007f7e0ff */
[----:B------:R-:W-:Y:S01]  /*2e40*/  IMAD.X R19, RZ, RZ, R5, P3 ;  /* 0x000000ffff137224 */ /* 0x000fe200018e0605 */
[----:B------:R-:W-:Y:S07]  /*2e50*/  @P2 BRA `(.L_x_146) ;  /* 0x0000000400882947 */ /* 0x000fee0003800000 */
        /* <DEDUP_REMOVED lines=12> */
.L_x_173:
        /* <DEDUP_REMOVED lines=20> */
.L_x_174:
[----:B------:R-:W-:Y:S05]  /*3060*/  BSYNC B3 ;  /* 0x0000000000037941 */ /* 0x000fea0003800000 */
.L_x_172:
        /* <DEDUP_REMOVED lines=10> */
.L_x_176:
        /* <DEDUP_REMOVED lines=9> */
[----:B------:R-:W-:Y:S01]  /*31a0*/  IMAD.HI.U32 R36, R21, R37, R20 ;  /* 0x0000002515247227 */ /* 0x000fe200078e0014 */
[----:B------:R-:W-:-:S05]  /*31b0*/  MOV R37, RZ ;  /* 0x000000ff00257202 */ /* 0x000fca0000000f00 */
        /* <DEDUP_REMOVED lines=9> */
.L_x_177:
[----:B------:R-:W-:Y:S05]  /*3250*/  BSYNC B3 ;  /* 0x0000000000037941 */ /* 0x000fea0003800000 */
.L_x_175:
        /* <DEDUP_REMOVED lines=29> */
[----:B------:R-:W2:Y:S01]  /*3430*/  LDG.E.U16 R20, desc[UR10][R20.64] ;  /* 0x0000000a14147981 */ /* 0x000ea2000c1e1500 */
[----:B------:R-:W-:-:S05]  /*3440*/  IADD3 R18, P1, R4, 0x3, RZ ;  /* 0x0000000304127810 */ /* 0x000fca0007f3e0ff */
[----:B------:R-:W-:Y:S02]  /*3450*/  IMAD.X R19, RZ, RZ, R5, P1 ;  /* 0x000000ffff137224 */ /* 0x000fe400008e0605 */
[----:B--2---:R-:W-:-:S05]  /*3460*/  HADD2.F32 R37, -RZ, R20.H0_H0 ;  /* 0x20000014ff257230 */ /* 0x004fca0000004100 */
[----:B------:R-:W-:-:S07]  /*3470*/  FADD.FTZ R10, R10, R37 ;  /* 0x000000250a0a7221 */ /* 0x000fce0000010000 */
.L_x_146:
[----:B------:R-:W-:Y:S05]  /*3480*/  BSYNC B2 ;  /* 0x0000000000027941 */ /* 0x000fea0003800000 */
.L_x_145:
        /* <DEDUP_REMOVED lines=49> */
.L_x_222:
        /* <DEDUP_REMOVED lines=19> */
.L_x_181:
        /* <DEDUP_REMOVED lines=20> */
.L_x_182:
[----:B------:R-:W-:Y:S05]  /*3a10*/  BSYNC B3 ;  /* 0x0000000000037941 */ /* 0x000fea0003800000 */
.L_x_180:
        /* <DEDUP_REMOVED lines=13> */
.L_x_184:
        /* <DEDUP_REMOVED lines=20> */
.L_x_185:
[----:B------:R-:W-:Y:S05]  /*3c30*/  BSYNC B3 ;  /* 0x0000000000037941 */ /* 0x000fea0003800000 */
.L_x_183:
        /* <DEDUP_REMOVED lines=13> */
.L_x_187:
        /* <DEDUP_REMOVED lines=20> */
.L_x_188:
[----:B------:R-:W-:Y:S05]  /*3e50*/  BSYNC B3 ;  /* 0x0000000000037941 */ /* 0x000fea0003800000 */
.L_x_186:
        /* <DEDUP_REMOVED lines=22> */
[----:B--2---:R-:W-:-:S05]  /*3fc0*/  HADD2.F32 R39, -RZ, R36.H0_H0 ;  /* 0x20000024ff277230 */ /* 0x004fca0000004100 */
[----:B------:R-:W-:-:S07]  /*3fd0*/  FADD.FTZ R10, R10, R39 ;  /* 0x000000270a0a7221 */ /* 0x000fce0000010000 */
.L_x_179:
[----:B------:R-:W-:Y:S05]  /*3fe0*/  BSYNC B2 ;  /* 0x0000000000027941 */ /* 0x000fea0003800000 */
.L_x_178:
        /* <DEDUP_REMOVED lines=17> */
.L_x_192:
        /* <DEDUP_REMOVED lines=20> */
.L_x_193:
[----:B------:R-:W-:Y:S05]  /*4240*/  BSYNC B3 ;  /* 0x0000000000037941 */ /* 0x000fea0003800000 */
.L_x_191:
        /* <DEDUP_REMOVED lines=13> */
.L_x_195:
        /* <DEDUP_REMOVED lines=20> */
.L_x_196:
[----:B------:R-:W-:Y:S05]  /*4460*/  BSYNC B3 ;  /* 0x0000000000037941 */ /* 0x000fea0003800000 */
.L_x_194:
        /* <DEDUP_REMOVED lines=13> */
.L_x_198:
[----:B------:R-:W-:Y:S02]  /*4540*/  ULDC UR8, c[0x0][0x268] ;  /* 0x00009a0000087ab9 */ /* 0x000fe40000000800 */
[----:B------:R-:W0:Y:S01]  /*4550*/  I2F.U32.RP R2, UR8 ;  /* 0x0000000800027d06 */ /* 0x000e220008209000 */
[----:B------:R-:W-:-:S07]  /*4560*/  ISETP.NE.U32.AND P4, PT, RZ, UR8, PT ;  /* 0x00000008ff007c0c */ /* 0x000fce000bf85070 */
[----:B0-----:R-:W0:Y:S02]  /*4570*/  MUFU.RCP R2, R2 ;  /* 0x0000000200027308 */ /* 0x001e240000001000 */
[----:B0-----:R-:W-:-:S06]  /*4580*/  IADD3 R36, R2, 0xffffffe, RZ ;  /* 0x0ffffffe02247810 */ /* 0x001fcc0007ffe0ff */
        /* <DEDUP_REMOVED lines=12> */
[----:B------:R-:W-:-:S12]  /*4650*/  IMAD.MOV.U32 R37, RZ, RZ, RZ ;  /* 0x000000ffff257224 */ /* 0x000fd800078e00ff */
[----:B------:R-:W-:Y:S02]  /*4660*/  @P3 IADD3 R36, R36, 0x1, RZ ;  /* 0x0000000124243810 */ /* 0x000fe40007ffe0ff */
[----:B------:R-:W-:-:S07]  /*4670*/  @!P4 LOP3.LUT R36, RZ, UR8, RZ, 0x33, !PT ;  /* 0x00000008ff24cc12 */ /* 0x000fce000f8e33ff */
.L_x_199:
[----:B------:R-:W-:Y:S05]  /*4680*/  BSYNC B3 ;  /* 0x0000000000037941 */ /* 0x000fea0003800000 */
.L_x_197:
[----:B------:R-:W-:Y:S02]  /*4690*/  ULDC.64 UR8, c[0x0][0x230] ;  /* 0x00008c0000087ab9 */ /* 0x000fe40000000a00 */
[----:B------:R-:W-:Y:S02]  /*46a0*/  IMAD R49, R31, UR8, RZ ;  /* 0x000000081f317c24 */ /* 0x000fe4000f8e02ff */
[----:B------:R-:W-:-:S04]  /*46b0*/  IMAD.WIDE.U32 R38, R30, UR8, R38 ;  /* 0x000000081e267c25 */ /* 0x000fc8000f8e0026 */
[----:B------:R-:W-:Y:S01]  /*46c0*/  IMAD R49, R30, UR9, R49 ;  /* 0x000000091e317c24 */ /* 0x000fe2000f8e0231 */
[----:B------:R-:W-:Y:S02]  /*46d0*/  ULDC.64 UR8, c[0x0][0x238] ;  /* 0x00008e0000087ab9 */ /* 0x000fe40000000a00 */
[----:B------:R-:W-:Y:S02]  /*46e0*/  IMAD.WIDE.U32 R36, R38, UR8, R36 ;  /* 0x0000000826247c25 */ /* 0x000fe4000f8e0024 */
[----:B------:R-:W-:-:S05]  /*46f0*/  IADD3 R2, R49, R39, RZ ;  /* 0x0000002731027210 */ /* 0x000fca0007ffe0ff */
        /* <DEDUP_REMOVED lines=17> */
.L_x_190:
[----:B------:R-:W-:Y:S05]  /*4810*/  BSYNC B2 ;  /* 0x0000000000027941 */ /* 0x000fea0003800000 */
.L_x_189:
        /* <DEDUP_REMOVED lines=13> */
[----:B------:R-:W-:Y:S05]  /*48f0*/  CALL.REL.NOINC `($__internal_3_$__cuda_sm20_rem_s64) ;  /* 0x0000001400e87944 */ /* 0x000fea0003c00000 */
[----:B------:R-:W-:-:S04]  /*4900*/  ISETP.NE.U32.AND P2, PT, R38, RZ, PT ;  /* 0x000000ff2600720c */ /* 0x000fc80003f45070 */
[----:B------:R-:W-:Y:S01]  /*4910*/  ISETP.NE.AND.EX P2, PT, R39, RZ, PT, P2 ;  /* 0x000000ff2700720c */ /* 0x000fe20003f45320 */
[----:B------:R-:W-:-:S12]  /*4920*/  BRA `(.L_x_204) ;  /* 0x0000000000507947 */ /* 0x000fd80003800000 */
.L_x_203:
        /* <DEDUP_REMOVED lines=20> */
.L_x_204:
[----:B------:R-:W-:Y:S05]  /*4a70*/  BSYNC B3 ;  /* 0x0000000000037941 */ /* 0x000fea0003800000 */
.L_x_202:
        /* <DEDUP_REMOVED lines=9> */
[----:B------:R-:W-:Y:S05]  /*4b10*/  CALL.REL.NOINC `($__internal_2_$__cuda_sm20_div_s64) ;  /* 0x0000001000107944 */ /* 0x000fea0003c00000 */
[----:B------:R-:W-:Y:S01]  /*4b20*/  IMAD.MOV.U32 R38, RZ, RZ, R36 ;  /* 0x000000ffff267224 */ /* 0x000fe200078e0024 */
[----:B------:R-:W-:Y:S01]  /*4b30*/  MOV R39, R37 ;  /* 0x0000002500277202 */ /* 0x000fe20000000f00 */
[----:B------:R-:W-:Y:S06]  /*4b40*/  BRA `(.L_x_207) ;  /* 0x0000000000507947 */ /* 0x000fec0003800000 */
.L_x_206:
        /* <DEDUP_REMOVED lines=20> */
.L_x_207:
[----:B------:R-:W-:Y:S05]  /*4c90*/  BSYNC B3 ;  /* 0x0000000000037941 */ /* 0x000fea0003800000 */
.L_x_205:
        /* <DEDUP_REMOVED lines=12> */
[----:B------:R-:W-:Y:S05]  /*4d60*/  BRA `(.L_x_210) ;  /* 0x0000000000507947 */ /* 0x000fea0003800000 */
.L_x_209:
        /* <DEDUP_REMOVED lines=20> */
.L_x_210:
[----:B------:R-:W-:Y:S05]  /*4eb0*/  BSYNC B3 ;  /* 0x0000000000037941 */ /* 0x000fea0003800000 */
.L_x_208:
        /* <DEDUP_REMOVED lines=21> */
[----:B--2---:R-:W-:-:S05]  /*5010*/  HADD2.F32 R39, -RZ, R36.H0_H0 ;  /* 0x20000024ff277230 */ /* 0x004fca0000004100 */
[----:B------:R-:W-:-:S07]  /*5020*/  FADD.FTZ R10, R10, R39 ;  /* 0x000000270a0a7221 */ /* 0x000fce0000010000 */
.L_x_201:
[----:B------:R-:W-:Y:S05]  /*5030*/  BSYNC B2 ;  /* 0x0000000000027941 */ /* 0x000fea0003800000 */
.L_x_200:
        /* <DEDUP_REMOVED lines=10> */
[----:B------:R-:W-:Y:S01]  /*50e0*/  MOV R50, UR9 ;  /* 0x0000000900327c02 */ /* 0x000fe20008000f00 */
[----:B------:R-:W-:Y:S01]  /*50f0*/  IMAD.MOV.U32 R53, RZ, RZ, R45 ;  /* 0x000000ffff357224 */ /* 0x000fe200078e002d */
[----:B------:R-:W-:-:S07]  /*5100*/  MOV R2, 0x5120 ;  /* 0x0000512000027802 */ /* 0x000fce0000000f00 */
[----:B------:R-:W-:Y:S05]  /*5110*/  CALL.REL.NOINC `($__internal_3_$__cuda_sm20_rem_s64) ;  /* 0x0000000c00e07944 */ /* 0x000fea0003c00000 */
[----:B------:R-:W-:-:S04]  /*5120*/  ISETP.NE.U32.AND P1, PT, R38, RZ, PT ;  /* 0x000000ff2600720c */ /* 0x000fc80003f25070 */
[----:B------:R-:W-:Y:S01]  /*5130*/  ISETP.NE.AND.EX P1, PT, R39, RZ, PT, P1 ;  /* 0x000000ff2700720c */ /* 0x000fe20003f25310 */
[----:B------:R-:W-:-:S12]  /*5140*/  BRA `(.L_x_215) ;  /* 0x0000000000507947 */ /* 0x000fd80003800000 */
.L_x_214:
[----:B------:R-:W-:Y:S02]  /*5150*/  ULDC UR8, c[0x0][0x268] ;  /* 0x00009a0000087ab9 */ /* 0x000fe40000000800 */
[----:B------:R-:W0:Y:S01]  /*5160*/  I2F.U32.RP R38, UR8 ;  /* 0x0000000800267d06 */ /* 0x000e220008209000 */
[----:B------:R-:W-:-:S07]  /*5170*/  ISETP.NE.U32.AND P2, PT, RZ, UR8, PT ;  /* 0x00000008ff007c0c */ /* 0x000fce000bf45070 */
[----:B0-----:R-:W0:Y:S02]  /*5180*/  MUFU.RCP R38, R38 ;  /* 0x0000002600267308 */ /* 0x001e240000001000 */
[----:B0-----:R-:W-:-:S06]  /*5190*/  IADD3 R36, R38, 0xffffffe, RZ ;  /* 0x0ffffffe26247810 */ /* 0x001fcc0007ffe0ff */
        /* <DEDUP_REMOVED lines=15> */
.L_x_215:
[----:B------:R-:W-:Y:S05]  /*5290*/  BSYNC B3 ;  /* 0x0000000000037941 */ /* 0x000fea0003800000 */
.L_x_213:
[----:B------:R-:W-:Y:S05]  /*52a0*/  @P1 BRA `(.L_x_212) ;  /* 0x0000000400681947 */ /* 0x000fea0003800000 */
[----:B------:R-:W-:Y:S04]  /*52b0*/  BSSY B3, `(.L_x_216) ;  /* 0x0000020000037945 */ /* 0x000fe80003800000 */
[----:B------:R-:W-:Y:S05]  /*52c0*/  @!P0 BRA `(.L_x_217) ;  /* 0x0000000000288947 */ /* 0x000fea0003800000 */
[----:B------:R-:W-:Y:S01]  /*52d0*/  ULDC.64 UR8, c[0x0][0x260] ;  /* 0x0000980000087ab9 */ /* 0x000fe20000000a00 */
[----:B------:R-:W-:Y:S01]  /*52e0*/  MOV R52, R24 ;  /* 0x0000001800347202 */ /* 0x000fe20000000f00 */
[----:B------:R-:W-:Y:S01]  /*52f0*/  IMAD.U32 R50, RZ, RZ, UR8 ;  /* 0x00000008ff327e24 */ /* 0x000fe2000f8e00ff */
[----:B------:R-:W-:Y:S01]  /*5300*/  MOV R48, UR9 ;  /* 0x0000000900307c02 */ /* 0x000fe20008000f00 */
[----:B------:R-:W-:Y:S01]  /*5310*/  IMAD.MOV.U32 R49, RZ, RZ, R17 ;  /* 0x000000ffff317224 */ /* 0x000fe200078e0011 */
[----:B------:R-:W-:-:S07]  /*5320*/  MOV R2, 0x5340 ;  /* 0x0000534000027802 */ /* 0x000fce0000000f00 */
[----:B------:R-:W-:Y:S05]  /*5330*/  CALL.REL.NOINC `($__internal_2_$__cuda_sm20_div_s64) ;  /* 0x0000000800087944 */ /* 0x000fea0003c00000 */
[----:B------:R-:W-:Y:S01]  /*5340*/  MOV R38, R36 ;  /* 0x0000002400267202 */ /* 0x000fe20000000f00 */
[----:B------:R-:W-:Y:S01]  /*5350*/  IMAD.MOV.U32 R39, RZ, RZ, R37 ;  /* 0x000000ffff277224 */ /* 0x000fe200078e0025 */
[----:B------:R-:W-:Y:S06]  /*5360*/  BRA `(.L_x_218) ;  /* 0x0000000000507947 */ /* 0x000fec0003800000 */
.L_x_217:
        /* <DEDUP_REMOVED lines=15> */
[----:B------:R-:W-:Y:S01]  /*5460*/  @P1 IADD3 R37, R37, -UR8, RZ ;  /* 0x8000000825251c10 */ /* 0x000fe2000fffe0ff */
[----:B------:R-:W-:-:S03]  /*5470*/  @P1 VIADD R38, R38, 0x1 ;  /* 0x0000000126261836 */ /* 0x000fc60000000000 */
[----:B------:R-:W-:-:S13]  /*5480*/  ISETP.GE.U32.AND P2, PT, R37, UR8, PT ;  /* 0x0000000825007c0c */ /* 0x000fda000bf46070 */
[----:B------:R-:W-:Y:S02]  /*5490*/  @P2 IADD3 R38, R38, 0x1, RZ ;  /* 0x0000000126262810 */ /* 0x000fe40007ffe0ff */
[----:B------:R-:W-:-:S07]  /*54a0*/  @!P3 LOP3.LUT R38, RZ, UR8, RZ, 0x33, !PT ;  /* 0x00000008ff26bc12 */ /* 0x000fce000f8e33ff */
.L_x_218:
[----:B------:R-:W-:Y:S05]  /*54b0*/  BSYNC B3 ;  /* 0x0000000000037941 */ /* 0x000fea0003800000 */
.L_x_216:
        /* <DEDUP_REMOVED lines=12> */
[----:B------:R-:W-:Y:S05]  /*5580*/  BRA `(.L_x_221) ;  /* 0x0000000000507947 */ /* 0x000fea0003800000 */
.L_x_220:
        /* <DEDUP_REMOVED lines=20> */
.L_x_221:
[----:B------:R-:W-:Y:S05]  /*56d0*/  BSYNC B3 ;  /* 0x0000000000037941 */ /* 0x000fea0003800000 */
.L_x_219:
        /* <DEDUP_REMOVED lines=13> */
[----:B------:R-:W-:Y:S02]  /*57b0*/  IMAD R49, R36, UR9, R37 ;  /* 0x0000000924317c24 */ /* 0x000fe4000f8e0225 */
        /* <DEDUP_REMOVED lines=9> */
.L_x_212:
[----:B------:R-:W-:Y:S05]  /*5850*/  BSYNC B2 ;  /* 0x0000000000027941 */ /* 0x000fea0003800000 */
.L_x_211:
        /* <DEDUP_REMOVED lines=25> */
.L_x_141:
[----:B------:R-:W-:Y:S05]  /*59f0*/  BSYNC B0 ;  /* 0x0000000000007941 */ /* 0x000fea0003800000 */
.L_x_140:
[----:B------:R-:W-:-:S04]  /*5a00*/  IADD3 R6, P0, R6, 0x1, RZ ;  /* 0x0000000106067810 */ /* 0x000fc80007f1e0ff */
[----:B------:R-:W-:Y:S02]  /*5a10*/  IADD3.X R7, RZ, R7, RZ, P0, !PT ;  /* 0x00000007ff077210 */ /* 0x000fe400007fe4ff */
[----:B------:R-:W-:-:S04]  /*5a20*/  ISETP.GE.U32.AND P0, PT, R6, R9, PT ;  /* 0x000000090600720c */ /* 0x000fc80003f06070 */
[----:B------:R-:W-:-:S13]  /*5a30*/  ISETP.GE.AND.EX P0, PT, R7, R8, PT, P0 ;  /* 0x000000080700720c */ /* 0x000fda0003f06300 */
[----:B------:R-:W-:Y:S05]  /*5a40*/  @!P0 BRA `(.L_x_223) ;  /* 0xffffffb800fc8947 */ /* 0x000fea000383ffff */
.L_x_139:
[----:B------:R-:W-:Y:S05]  /*5a50*/  BSYNC B1 ;  /* 0x0000000000017941 */ /* 0x000fea0003800000 */
.L_x_138:
[----:B------:R-:W-:Y:S01]  /*5a60*/  ULDC UR8, c[0x0][0x0] ;  /* 0x0000000000087ab9 */ /* 0x000fe20000000800 */
[----:B------:R-:W0:Y:S01]  /*5a70*/  LDC R2, c[0x0][0xc] ;  /* 0x00000300ff027b82 */ /* 0x000e220000000800 */
[----:B------:R-:W-:Y:S01]  /*5a80*/  ULDC.64 UR12, c[0x0][0x280] ;  /* 0x0000a000000c7ab9 */ /* 0x000fe20000000a00 */
[----:B------:R-:W-:Y:S02]  /*5a90*/  SHF.R.S32.HI R5, RZ, 0x1f, R0 ;  /* 0x0000001fff057819 */ /* 0x000fe40000011400 */
[C---:B------:R-:W-:Y:S02]  /*5aa0*/  LEA R4, P0, R0.reuse, UR12, 0x1 ;  /* 0x0000000c00047c11 */ /* 0x040fe4000f8008ff */
[----:B------:R-:W-:Y:S02]  /*5ab0*/  F2FP.F16.F32.PACK_AB R10, RZ, R10 ;  /* 0x0000000aff0a723e */ /* 0x000fe400000000ff */
        /* <DEDUP_REMOVED lines=10> */
        .weak           $__internal_2_$__cuda_sm20_div_s64
        .type           $__internal_2_$__cuda_sm20_div_s64,@function
        .size           $__internal_2_$__cuda_sm20_div_s64,($__internal_3_$__cuda_sm20_rem_s64 - $__internal_2_$__cuda_sm20_div_s64)
$__internal_2_$__cuda_sm20_div_s64:
        /* <DEDUP_REMOVED lines=83> */
[----:B------:R-:W-:Y:S06]  /*6090*/  RET.REL.NODEC R50 `(_ZN2at6native13col2im_kernelIN3c104HalfEfEEvlPKT_llllllllllllPS4_) ;  /* 0xffffff9c32d87950 */ /* 0x000fec0003c3ffff */
        .weak           $__internal_3_$__cuda_sm20_rem_s64
        .type           $__internal_3_$__cuda_sm20_rem_s64,@function
        .size           $__internal_3_$__cuda_sm20_rem_s64,(.L_x_507 - $__internal_3_$__cuda_sm20_rem_s64)
$__internal_3_$__cuda_sm20_rem_s64:
        /* <DEDUP_REMOVED lines=77> */
[----:B------:R-:W-:Y:S06]  /*6570*/  RET.REL.NODEC R36 `(_ZN2at6native13col2im_kernelIN3c104HalfEfEEvlPKT_llllllllllllPS4_) ;  /* 0xffffff9824a07950 */ /* 0x000fec0003c3ffff */
.L_x_225:
        /* <DEDUP_REMOVED lines=16> */
.L_x_507:


//--------------------- .text._ZN2at6native13col2im_kernelIffEEvlPKT_llllllllllllPS2_ --------------------------
	.section	.text._ZN2at6native13col2im_kernelIffEEvlPKT_llllllllllllPS2_,"ax",@progbits
	.align	128
        .global         _ZN2at6native13col2im_kernelIffEEvlPKT_llllllllllllPS2_
        .type           _ZN2at6native13col2im_kernelIffEEvlPKT_llllllllllllPS2_,@function
        .size           _ZN2at6native13col2im_kernelIffEEvlPKT_llllllllllllPS2_,(.L_x_509 - _ZN2at6native13col2im_kernelIffEEvlPKT_llllllllllllPS2_)
        .other          _ZN2at6native13col2im_kernelIffEEvlPKT_llllllllllllPS2_,@"STO_CUDA_ENTRY STV_DEFAULT"
_ZN2at6native13col2im_kernelIffEEvlPKT_llllllllllllPS2_:
.text._ZN2at6native13col2im_kernelIffEEvlPKT_llllllllllllPS2_:
        /* <DEDUP_REMOVED lines=18> */
.L_x_337:
        /* <DEDUP_REMOVED lines=11> */
[----:B------:R-:W-:Y:S05]  /*01d0*/  CALL.REL.NOINC `($__internal_4_$__cuda_sm20_div_s64) ;  /* 0x0000005800407944 */ /* 0x000fea0003c00000 */
        /* <DEDUP_REMOVED lines=9> */
.L_x_227:
        /* <DEDUP_REMOVED lines=23> */
.L_x_228:
[----:B------:R-:W-:Y:S05]  /*03e0*/  BSYNC B0 ;  /* 0x0000000000007941 */ /* 0x000fea0003800000 */
.L_x_226:
        /* <DEDUP_REMOVED lines=14> */
[----:B------:R-:W-:Y:S05]  /*04d0*/  CALL.REL.NOINC `($__internal_5_$__cuda_sm20_rem_s64) ;  /* 0x0000005800d07944 */ /* 0x000fea0003c00000 */
[----:B------:R-:W-:Y:S01]  /*04e0*/  IMAD.MOV.U32 R4, RZ, RZ, R38 ;  /* 0x000000ffff047224 */ /* 0x000fe200078e0026 */
[----:B------:R-:W-:Y:S01]  /*04f0*/  MOV R5, R39 ;  /* 0x0000002700057202 */ /* 0x000fe20000000f00 */
[----:B------:R-:W-:Y:S06]  /*0500*/  BRA `(.L_x_231) ;  /* 0x0000000000507947 */ /* 0x000fec0003800000 */
.L_x_230:
        /* <DEDUP_REMOVED lines=20> */
.L_x_231:
[----:B------:R-:W-:Y:S05]  /*0650*/  BSYNC B0 ;  /* 0x0000000000007941 */ /* 0x000fea0003800000 */
.L_x_229:
        /* <DEDUP_REMOVED lines=16> */
[----:B------:R-:W-:Y:S05]  /*0760*/  CALL.REL.NOINC `($__internal_4_$__cuda_sm20_div_s64) ;  /* 0x0000005000dc7944 */ /* 0x000fea0003c00000 */
[----:B------:R-:W-:Y:S01]  /*0770*/  IMAD.MOV.U32 R30, RZ, RZ, R36 ;  /* 0x000000ffff1e7224 */ /* 0x000fe200078e0024 */
[----:B------:R-:W-:Y:S01]  /*0780*/  MOV R31, R37 ;  /* 0x00000025001f7202 */ /* 0x000fe20000000f00 */
[----:B------:R-:W-:Y:S06]  /*0790*/  BRA `(.L_x_234) ;  /* 0x00000000004c7947 */ /* 0x000fec0003800000 */
.L_x_233:
        /* <DEDUP_REMOVED lines=19> */
.L_x_234:
[----:B------:R-:W-:Y:S05]  /*08d0*/  BSYNC B0 ;  /* 0x0000000000007941 */ /* 0x000fea0003800000 */
.L_x_232:
        /* <DEDUP_REMOVED lines=26> */
[----:B------:R-:W-:Y:S05]  /*0a80*/  CALL.REL.NOINC `($__internal_4_$__cuda_sm20_div_s64) ;  /* 0x0000005000147944 */ /* 0x000fea0003c00000 */
[----:B------:R-:W-:Y:S05]  /*0a90*/  BRA `(.L_x_239) ;  /* 0x0000000000507947 */ /* 0x000fea0003800000 */
.L_x_238:
        /* <DEDUP_REMOVED lines=20> */
.L_x_239:
[----:B------:R-:W-:Y:S05]  /*0be0*/  BSYNC B1 ;  /* 0x0000000000017941 */ /* 0x000fea0003800000 */
.L_x_237:
[----:B------:R-:W-:-:S04]  /*0bf0*/  IADD3 R4, P0, R36, 0x1, RZ ;  /* 0x0000000124047810 */ /* 0x000fc80007f1e0ff */
[----:B------:R-:W-:-:S09]  /*0c00*/  IADD3.X R5, RZ, R37, RZ, P0, !PT ;  /* 0x00000025ff057210 */ /* 0x000fd200007fe4ff */
.L_x_236:
[----:B------:R-:W-:Y:S05]  /*0c10*/  BSYNC B0 ;  /* 0x0000000000007941 */ /* 0x000fea0003800000 */
.L_x_235:
        /* <DEDUP_REMOVED lines=11> */
[----:B------:R-:W-:Y:S05]  /*0cd0*/  CALL.REL.NOINC `($__internal_4_$__cuda_sm20_div_s64) ;  /* 0x0000004c00807944 */ /* 0x000fea0003c00000 */
[----:B------:R-:W-:Y:S01]  /*0ce0*/  IMAD.MOV.U32 R28, RZ, RZ, R36 ;  /* 0x000000ffff1c7224 */ /* 0x000fe200078e0024 */
[----:B------:R-:W-:Y:S01]  /*0cf0*/  MOV R29, R37 ;  /* 0x00000025001d7202 */ /* 0x000fe20000000f00 */
[----:B------:R-:W-:Y:S06]  /*0d00*/  BRA `(.L_x_242) ;  /* 0x0000000000507947 */ /* 0x000fec0003800000 */
.L_x_241:
        /* <DEDUP_REMOVED lines=20> */
.L_x_242:
[----:B------:R-:W-:Y:S05]  /*0e50*/  BSYNC B0 ;  /* 0x0000000000007941 */ /* 0x000fea0003800000 */
.L_x_240:
        /* <DEDUP_REMOVED lines=28> */
.L_x_246:
        /* <DEDUP_REMOVED lines=20> */
.L_x_247:
[----:B------:R-:W-:Y:S05]  /*1160*/  BSYNC B1 ;  /* 0x0000000000017941 */ /* 0x000fea0003800000 */
.L_x_245:
[----:B------:R-:W-:-:S04]  /*1170*/  IADD3 R6, P0, R36, 0x1, RZ ;  /* 0x0000000124067810 */ /* 0x000fc80007f1e0ff */
[----:B------:R-:W-:-:S09]  /*1180*/  IADD3.X R7, RZ, R37, RZ, P0, !PT ;  /* 0x00000025ff077210 */ /* 0x000fd200007fe4ff */
.L_x_244:
[----:B------:R-:W-:Y:S05]  /*1190*/  BSYNC B0 ;  /* 0x0000000000007941 */ /* 0x000fea0003800000 */
.L_x_243:
        /* <DEDUP_REMOVED lines=12> */
[----:B------:R-:W-:Y:S05]  /*1260*/  BRA `(.L_x_250) ;  /* 0x0000000000507947 */ /* 0x000fea0003800000 */
.L_x_249:
        /* <DEDUP_REMOVED lines=20> */
.L_x_250:
[----:B------:R-:W-:Y:S05]  /*13b0*/  BSYNC B0 ;  /* 0x0000000000007941 */ /* 0x000fea0003800000 */
.L_x_248:
        /* <DEDUP_REMOVED lines=40> */
.L_x_336:
        /* <DEDUP_REMOVED lines=29> */
[----:B------:R-:W-:Y:S05]  /*1810*/  CALL.REL.NOINC `($__internal_5_$__cuda_sm20_rem_s64) ;  /* 0x0000004800007944 */ /* 0x000fea0003c00000 */
[----:B------:R-:W-:Y:S02]  /*1820*/  IMAD.MOV.U32 R22, RZ, RZ, R38 ;  /* 0x000000ffff167224 */ /* 0x000fe400078e0026 */
[----:B------:R-:W-:Y:S01]  /*1830*/  IMAD.MOV.U32 R23, RZ, RZ, R39 ;  /* 0x000000ffff177224 */ /* 0x000fe200078e0027 */
[----:B------:R-:W-:Y:S06]  /*1840*/  BRA `(.L_x_257) ;  /* 0x00000000004c7947 */ /* 0x000fec0003800000 */
.L_x_256:
        /* <DEDUP_REMOVED lines=19> */
.L_x_257:
[----:B------:R-:W-:Y:S05]  /*1980*/  BSYNC B2 ;  /* 0x0000000000027941 */ /* 0x000fea0003800000 */
.L_x_255:
        /* <DEDUP_REMOVED lines=22> */
[----:B------:R-:W-:-:S04]  /*1af0*/  ISETP.NE.U32.AND P2, PT, R38, RZ, PT ;  /* 0x000000ff2600720c */ /* 0x000fc80003f45070 */
[----:B------:R-:W-:Y:S01]  /*1b00*/  ISETP.NE.AND.EX P2, PT, R39, RZ, PT, P2 ;  /* 0x000000ff2700720c */ /* 0x000fe20003f45320 */
[----:B------:R-:W-:-:S12]  /*1b10*/  BRA `(.L_x_264) ;  /* 0x0000000000507947 */ /* 0x000fd80003800000 */
.L_x_263:
        /* <DEDUP_REMOVED lines=20> */
.L_x_264:
[----:B------:R-:W-:Y:S05]  /*1c60*/  BSYNC B4 ;  /* 0x0000000000047941 */ /* 0x000fea0003800000 */
.L_x_262:
        /* <DEDUP_REMOVED lines=13> */
.L_x_266:
        /* <DEDUP_REMOVED lines=20> */
.L_x_267:
[----:B------:R-:W-:Y:S05]  /*1e80*/  BSYNC B4 ;  /* 0x0000000000047941 */ /* 0x000fea0003800000 */
.L_x_265:
        /* <DEDUP_REMOVED lines=8> */
[----:B------:R-:W-:Y:S05]  /*1f10*/  CALL.REL.NOINC `($__internal_4_$__cuda_sm20_div_s64) ;  /* 0x0000003800f07944 */ /* 0x000fea0003c00000 */
[----:B------:R-:W-:Y:S05]  /*1f20*/  BRA `(.L_x_270) ;  /* 0x0000000000507947 */ /* 0x000fea0003800000 */
.L_x_269:
        /* <DEDUP_REMOVED lines=20> */
.L_x_270:
[----:B------:R-:W-:Y:S05]  /*2070*/  BSYNC B4 ;  /* 0x0000000000047941 */ /* 0x000fea0003800000 */
.L_x_268:
        /* <DEDUP_REMOVED lines=24> */
[----:B------:R-:W-:-:S06]  /*2200*/  LEA.HI.X R19, R20, UR9, R19, 0x2, P1 ;  /* 0x0000000914137c11 */ /* 0x000fcc00088f1413 */
[----:B------:R-:W2:Y:S02]  /*2210*/  LDG.E R19, desc[UR10][R18.64] ;  /* 0x0000000a12137981 */ /* 0x000ea4000c1e1900 */
[----:B--2---:R-:W-:-:S07]  /*2220*/  FADD.FTZ R10, R10, R19 ;  /* 0x000000130a0a7221 */ /* 0x004fce0000010000 */
.L_x_261:
[----:B------:R-:W-:Y:S05]  /*2230*/  BSYNC B3 ;  /* 0x0000000000037941 */ /* 0x000fea0003800000 */
.L_x_260:
        /* <DEDUP_REMOVED lines=20> */
[----:B------:R-:W-:Y:S05]  /*2380*/  CALL.REL.NOINC `($__internal_5_$__cuda_sm20_rem_s64) ;  /* 0x0000003c00247944 */ /* 0x000fea0003c00000 */
[----:B------:R-:W-:-:S04]  /*2390*/  ISETP.NE.U32.AND P2, PT, R38, RZ, PT ;  /* 0x000000ff2600720c */ /* 0x000fc80003f45070 */
[----:B------:R-:W-:Y:S01]  /*23a0*/  ISETP.NE.AND.EX P2, PT, R39, RZ, PT, P2 ;  /* 0x000000ff2700720c */ /* 0x000fe20003f45320 */
[----:B------:R-:W-:-:S12]  /*23b0*/  BRA `(.L_x_275) ;  /* 0x0000000000507947 */ /* 0x000fd80003800000 */
.L_x_274:
        /* <DEDUP_REMOVED lines=20> */
.L_x_275:
[----:B------:R-:W-:Y:S05]  /*2500*/  BSYNC B4 ;  /* 0x0000000000047941 */ /* 0x000fea0003800000 */
.L_x_273:
        /* <DEDUP_REMOVED lines=10> */
[----:B------:R-:W-:Y:S01]  /*25b0*/  MOV R18, R36 ;  /* 0x0000002400127202 */ /* 0x000fe20000000f00 */
[----:B------:R-:W-:Y:S01]  /*25c0*/  IMAD.MOV.U32 R19, RZ, RZ, R37 ;  /* 0x000000ffff137224 */ /* 0x000fe200078e0025 */
[----:B------:R-:W-:Y:S06]  /*25d0*/  BRA `(.L_x_278) ;  /* 0x0000000000507947 */ /* 0x000fec0003800000 */
.L_x_277:
        /* <DEDUP_REMOVED lines=20> */
.L_x_278:
[----:B------:R-:W-:Y:S05]  /*2720*/  BSYNC B4 ;  /* 0x0000000000047941 */ /* 0x000fea0003800000 */
.L_x_276:
        /* <DEDUP_REMOVED lines=10> */
.L_x_280:
        /* <DEDUP_REMOVED lines=20> */
.L_x_281:
[----:B------:R-:W-:Y:S05]  /*2910*/  BSYNC B4 ;  /* 0x0000000000047941 */ /* 0x000fea0003800000 */
.L_x_279:
        /* <DEDUP_REMOVED lines=28> */
[----:B------:R-:W-:-:S06]  /*2ae0*/  LEA.HI.X R21, R18, UR9, R19, 0x2, P1 ;  /* 0x0000000912157c11 */ /* 0x000fcc00088f1413 */
[----:B------:R-:W2:Y:S02]  /*2af0*/  LDG.E R21, desc[UR10][R20.64] ;  /* 0x0000000a14157981 */ /* 0x000ea4000c1e1900 */
[----:B--2---:R-:W-:-:S07]  /*2b00*/  FADD.FTZ R10, R10, R21 ;  /* 0x000000150a0a7221 */ /* 0x004fce0000010000 */
.L_x_272:
[----:B------:R-:W-:Y:S05]  /*2b10*/  BSYNC B3 ;  /* 0x0000000000037941 */ /* 0x000fea0003800000 */
.L_x_271:
        /* <DEDUP_REMOVED lines=26> */
.L_x_283:
        /* <DEDUP_REMOVED lines=20> */
.L_x_284:
[----:B------:R-:W-:Y:S05]  /*2e00*/  BSYNC B3 ;  /* 0x0000000000037941 */ /* 0x000fea0003800000 */
.L_x_282:
        /* <DEDUP_REMOVED lines=15> */
.L_x_286:
        /* <DEDUP_REMOVED lines=20> */
.L_x_287:
[----:B------:R-:W-:Y:S05]  /*3040*/  BSYNC B3 ;  /* 0x0000000000037941 */ /* 0x000fea0003800000 */
.L_x_285:
        /* <DEDUP_REMOVED lines=10> */
.L_x_289:
        /* <DEDUP_REMOVED lines=20> */
.L_x_290:
[----:B------:R-:W-:Y:S05]  /*3230*/  BSYNC B3 ;  /* 0x0000000000037941 */ /* 0x000fea0003800000 */
.L_x_288:
        /* <DEDUP_REMOVED lines=29> */
[----:B------:R-:W2:Y:S01]  /*3410*/  LDG.E R21, desc[UR10][R20.64] ;  /* 0x0000000a14157981 */ /* 0x000ea2000c1e1900 */
[----:B------:R-:W-:-:S05]  /*3420*/  IADD3 R18, P1, R4, 0x3, RZ ;  /* 0x0000000304127810 */ /* 0x000fca0007f3e0ff */
[----:B------:R-:W-:Y:S02]  /*3430*/  IMAD.X R19, RZ, RZ, R5, P1 ;  /* 0x000000ffff137224 */ /* 0x000fe400008e0605 */
[----:B--2---:R-:W-:-:S07]  /*3440*/  FADD.FTZ R10, R10, R21 ;  /* 0x000000150a0a7221 */ /* 0x004fce0000010000 */
.L_x_259:
[----:B------:R-:W-:Y:S05]  /*3450*/  BSYNC B2 ;  /* 0x0000000000027941 */ /* 0x000fea0003800000 */
.L_x_258:
        /* <DEDUP_REMOVED lines=49> */
.L_x_335:
        /* <DEDUP_REMOVED lines=19> */
.L_x_294:
        /* <DEDUP_REMOVED lines=20> */
.L_x_295:
[----:B------:R-:W-:Y:S05]  /*39e0*/  BSYNC B3 ;  /* 0x0000000000037941 */ /* 0x000fea0003800000 */
.L_x_293:
        /* <DEDUP_REMOVED lines=13> */
.L_x_297:
        /* <DEDUP_REMOVED lines=20> */
.L_x_298:
[----:B------:R-:W-:Y:S05]  /*3c00*/  BSYNC B3 ;  /* 0x0000000000037941 */ /* 0x000fea0003800000 */
.L_x_296:
        /* <DEDUP_REMOVED lines=13> */
.L_x_300:
        /* <DEDUP_REMOVED lines=20> */
.L_x_301:
[----:B------:R-:W-:Y:S05]  /*3e20*/  BSYNC B3 ;  /* 0x0000000000037941 */ /* 0x000fea0003800000 */
.L_x_299:
        /* <DEDUP_REMOVED lines=20> */
[----:B------:R-:W-:-:S06]  /*3f70*/  IADD3.X R37, R37, UR9, R39, P2, !PT ;  /* 0x0000000925257c10 */ /* 0x000fcc00097fe427 */
[----:B------:R-:W2:Y:S02]  /*3f80*/  LDG.E R37, desc[UR10][R36.64] ;  /* 0x0000000a24257981 */ /* 0x000ea4000c1e1900 */
[----:B--2---:R-:W-:-:S07]  /*3f90*/  FADD.FTZ R10, R10, R37 ;  /* 0x000000250a0a7221 */ /* 0x004fce0000010000 */
.L_x_292:
[----:B------:R-:W-:Y:S05]  /*3fa0*/  BSYNC B2 ;  /* 0x0000000000027941 */ /* 0x000fea0003800000 */
.L_x_291:
        /* <DEDUP_REMOVED lines=17> */
.L_x_305:
        /* <DEDUP_REMOVED lines=20> */
.L_x_306:
[----:B------:R-:W-:Y:S05]  /*4200*/  BSYNC B3 ;  /* 0x0000000000037941 */ /* 0x000fea0003800000 */
.L_x_304:
        /* <DEDUP_REMOVED lines=13> */
.L_x_308:
        /* <DEDUP_REMOVED lines=20> */
.L_x_309:
[----:B------:R-:W-:Y:S05]  /*4420*/  BSYNC B3 ;  /* 0x0000000000037941 */ /* 0x000fea0003800000 */
.L_x_307:
        /* <DEDUP_REMOVED lines=13> */
.L_x_311:
        /* <DEDUP_REMOVED lines=20> */
.L_x_312:
[----:B------:R-:W-:Y:S05]  /*4640*/  BSYNC B3 ;  /* 0x0000000000037941 */ /* 0x000fea0003800000 */
.L_x_310:
        /* <DEDUP_REMOVED lines=23> */
.L_x_303:
[----:B------:R-:W-:Y:S05]  /*47c0*/  BSYNC B2 ;  /* 0x0000000000027941 */ /* 0x000fea0003800000 */
.L_x_302:
        /* <DEDUP_REMOVED lines=17> */
.L_x_316:
        /* <DEDUP_REMOVED lines=20> */
.L_x_317:
[----:B------:R-:W-:Y:S05]  /*4a20*/  BSYNC B3 ;  /* 0x0000000000037941 */ /* 0x000fea0003800000 */
.L_x_315:
        /* <DEDUP_REMOVED lines=9> */
[----:B------:R-:W-:Y:S05]  /*4ac0*/  CALL.REL.NOINC `($__internal_4_$__cuda_sm20_div_s64) ;  /* 0x0000001000047944 */ /* 0x000fea0003c00000 */
[----:B------:R-:W-:Y:S01]  /*4ad0*/  IMAD.MOV.U32 R38, RZ, RZ, R36 ;  /* 0x000000ffff267224 */ /* 0x000fe200078e0024 */
[----:B------:R-:W-:Y:S01]  /*4ae0*/  MOV R39, R37 ;  /* 0x0000002500277202 */ /* 0x000fe20000000f00 */
[----:B------:R-:W-:Y:S06]  /*4af0*/  BRA `(.L_x_320) ;  /* 0x0000000000507947 */ /* 0x000fec0003800000 */
.L_x_319:
        /* <DEDUP_REMOVED lines=20> */
.L_x_320:
[----:B------:R-:W-:Y:S05]  /*4c40*/  BSYNC B3 ;  /* 0x0000000000037941 */ /* 0x000fea0003800000 */
.L_x_318:
        /* <DEDUP_REMOVED lines=12> */
[----:B------:R-:W-:Y:S05]  /*4d10*/  BRA `(.L_x_323) ;  /* 0x0000000000507947 */ /* 0x000fea0003800000 */
.L_x_322:
        /* <DEDUP_REMOVED lines=20> */
.L_x_323:
[----:B------:R-:W-:Y:S05]  /*4e60*/  BSYNC B3 ;  /* 0x0000000000037941 */ /* 0x000fea0003800000 */
.L_x_321:
        /* <DEDUP_REMOVED lines=19> */
[----:B------:R-:W-:-:S06]  /*4fa0*/  IADD3.X R37, R37, UR7, R39, P2, !PT ;  /* 0x0000000725257c10 */ /* 0x000fcc00097fe427 */
[----:B------:R-:W2:Y:S02]  /*4fb0*/  LDG.E R37, desc[UR10][R36.64+-0x4] ;  /* 0xfffffc0a24257981 */ /* 0x000ea4000c1e1900 */
[----:B--2---:R-:W-:-:S07]  /*4fc0*/  FADD.FTZ R10, R10, R37 ;  /* 0x000000250a0a7221 */ /* 0x004fce0000010000 */
.L_x_314:
[----:B------:R-:W-:Y:S05]  /*4fd0*/  BSYNC B2 ;  /* 0x0000000000027941 */ /* 0x000fea0003800000 */
.L_x_313:
        /* <DEDUP_REMOVED lines=13> */
[----:B------:R-:W-:Y:S05]  /*50b0*/  CALL.REL.NOINC `($__internal_5_$__cuda_sm20_rem_s64) ;  /* 0x0000000c00d87944 */ /* 0x000fea0003c00000 */
[----:B------:R-:W-:-:S04]  /*50c0*/  ISETP.NE.U32.AND P1, PT, R38, RZ, PT ;  /* 0x000000ff2600720c */ /* 0x000fc80003f25070 */
[----:B------:R-:W-:Y:S01]  /*50d0*/  ISETP.NE.AND.EX P1, PT, R39, RZ, PT, P1 ;  /* 0x000000ff2700720c */ /* 0x000fe20003f25310 */
[----:B------:R-:W-:-:S12]  /*50e0*/  BRA `(.L_x_328) ;  /* 0x0000000000507947 */ /* 0x000fd80003800000 */
.L_x_327:
        /* <DEDUP_REMOVED lines=20> */
.L_x_328:
[----:B------:R-:W-:Y:S05]  /*5230*/  BSYNC B3 ;  /* 0x0000000000037941 */ /* 0x000fea0003800000 */
.L_x_326:
        /* <DEDUP_REMOVED lines=9> */
[----:B------:R-:W-:Y:S05]  /*52d0*/  CALL.REL.NOINC `($__internal_4_$__cuda_sm20_div_s64) ;  /* 0x0000000800007944 */ /* 0x000fea0003c00000 */
[----:B------:R-:W-:Y:S01]  /*52e0*/  MOV R38, R36 ;  /* 0x0000002400267202 */ /* 0x000fe20000000f00 */
[----:B------:R-:W-:Y:S01]  /*52f0*/  IMAD.MOV.U32 R39, RZ, RZ, R37 ;  /* 0x000000ffff277224 */ /* 0x000fe200078e0025 */
[----:B------:R-:W-:Y:S06]  /*5300*/  BRA `(.L_x_331) ;  /* 0x0000000000507947 */ /* 0x000fec0003800000 */
.L_x_330:
        /* <DEDUP_REMOVED lines=20> */
.L_x_331:
[----:B------:R-:W-:Y:S05]  /*5450*/  BSYNC B3 ;  /* 0x0000000000037941 */ /* 0x000fea0003800000 */
.L_x_329:
        /* <DEDUP_REMOVED lines=12> */
[----:B------:R-:W-:Y:S05]  /*5520*/  BRA `(.L_x_334) ;  /* 0x0000000000507947 */ /* 0x000fea0003800000 */
.L_x_333:
        /* <DEDUP_REMOVED lines=20> */
.L_x_334:
[----:B------:R-:W-:Y:S05]  /*5670*/  BSYNC B3 ;  /* 0x0000000000037941 */ /* 0x000fea0003800000 */
.L_x_332:
        /* <DEDUP_REMOVED lines=22> */
.L_x_325:
[----:B------:R-:W-:Y:S05]  /*57e0*/  BSYNC B2 ;  /* 0x0000000000027941 */ /* 0x000fea0003800000 */
.L_x_324:
        /* <DEDUP_REMOVED lines=25> */
.L_x_254:
[----:B------:R-:W-:Y:S05]  /*5980*/  BSYNC B0 ;  /* 0x0000000000007941 */ /* 0x000fea0003800000 */
.L_x_253:
[----:B------:R-:W-:-:S04]  /*5990*/  IADD3 R6, P0, R6, 0x1, RZ ;  /* 0x0000000106067810 */ /* 0x000fc80007f1e0ff */
[----:B------:R-:W-:Y:S02]  /*59a0*/  IADD3.X R7, RZ, R7, RZ, P0, !PT ;  /* 0x00000007ff077210 */ /* 0x000fe400007fe4ff */
[----:B------:R-:W-:-:S04]  /*59b0*/  ISETP.GE.U32.AND P0, PT, R6, R9, PT ;  /* 0x000000090600720c */ /* 0x000fc80003f06070 */
[----:B------:R-:W-:-:S13]  /*59c0*/  ISETP.GE.AND.EX P0, PT, R7, R8, PT, P0 ;  /* 0x000000080700720c */ /* 0x000fda0003f06300 */
[----:B------:R-:W-:Y:S05]  /*59d0*/  @!P0 BRA `(.L_x_336) ;  /* 0xffffffbc00188947 */ /* 0x000fea000383ffff */
.L_x_252:
[----:B------:R-:W-:Y:S05]  /*59e0*/  BSYNC B1 ;  /* 0x0000000000017941 */ /* 0x000fea0003800000 */
.L_x_251:
[----:B------:R-:W-:Y:S01]  /*59f0*/  ULDC UR8, c[0x0][0x0] ;  /* 0x0000000000087ab9 */ /* 0x000fe20000000800 */
[----:B------:R-:W0:Y:S01]  /*5a00*/  LDC R2, c[0x0][0xc] ;  /* 0x00000300ff027b82 */ /* 0x000e220000000800 */
[----:B------:R-:W-:Y:S01]  /*5a10*/  ULDC.64 UR12, c[0x0][0x280] ;  /* 0x0000a000000c7ab9 */ /* 0x000fe20000000a00 */
[----:B------:R-:W-:Y:S02]  /*5a20*/  SHF.R.S32.HI R5, RZ, 0x1f, R0 ;  /* 0x0000001fff057819 */ /* 0x000fe40000011400 */
[----:B------:R-:W-:-:S04]  /*5a30*/  LEA R4, P0, R0, UR12, 0x2 ;  /* 0x0000000c00047c11 */ /* 0x000fc8000f8010ff */
[----:B------:R-:W-:-:S05]  /*5a40*/  LEA.HI.X R5, R0, UR13, R5, 0x2, P0 ;  /* 0x0000000d00057c11 */ /* 0x000fca00080f1405 */
[----:B------:R1:W-:Y:S01]  /*5a50*/  STG.E desc[UR10][R4.64], R10 ;  /* 0x0000000a04007986 */ /* 0x0003e2000c10190a */
        /* <DEDUP_REMOVED lines=8> */
        .weak           $__internal_4_$__cuda_sm20_div_s64
        .type           $__internal_4_$__cuda_sm20_div_s64,@function
        .size           $__internal_4_$__cuda_sm20_div_s64,($__internal_5_$__cuda_sm20_rem_s64 - $__internal_4_$__cuda_sm20_div_s64)
$__internal_4_$__cuda_sm20_div_s64:
        /* <DEDUP_REMOVED lines=83> */
[----:B------:R-:W-:Y:S06]  /*6010*/  RET.REL.NODEC R50 `(_ZN2at6native13col2im_kernelIffEEvlPKT_llllllllllllPS2_) ;  /* 0xffffff9c32f87950 */ /* 0x000fec0003c3ffff */
        .weak           $__internal_5_$__cuda_sm20_rem_s64
        .type           $__internal_5_$__cuda_sm20_rem_s64,@function
        .size           $__internal_5_$__cuda_sm20_rem_s64,(.L_x_509 - $__internal_5_$__cuda_sm20_rem_s64)
$__internal_5_$__cuda_sm20_rem_s64:
        /* <DEDUP_REMOVED lines=77> */
[----:B------:R-:W-:Y:S06]  /*64f0*/  RET.REL.NODEC R36 `(_ZN2at6native13col2im_kernelIffEEvlPKT_llllllllllllPS2_) ;  /* 0xffffff9824c07950 */ /* 0x000fec0003c3ffff */
.L_x_338:
        /* <DEDUP_REMOVED lines=16> */
.L_x_509:


//--------------------- .text._ZN2at6native13col2im_kernelIddEEvlPKT_llllllllllllPS2_ --------------------------
	.section	.text._ZN2at6native13col2im_kernelIddEEvlPKT_llllllllllllPS2_,"ax",@progbits
	.align	128
        .global         _ZN2at6native13col2im_kernelIddEEvlPKT_llllllllllllPS2_
        .type           _ZN2at6native13col2im_kernelIddEEvlPKT_llllllllllllPS2_,@function
        .size           _ZN2at6native13col2im_kernelIddEEvlPKT_llllllllllllPS2_,(.L_x_511 - _ZN2at6native13col2im_kernelIddEEvlPKT_llllllllllllPS2_)
        .other          _ZN2at6native13col2im_kernelIddEEvlPKT_llllllllllllPS2_,@"STO_CUDA_ENTRY STV_DEFAULT"
_ZN2at6native13col2im_kernelIddEEvlPKT_llllllllllllPS2_:
.text._ZN2at6native13col2im_kernelIddEEvlPKT_llllllllllllPS2_:
        /* <DEDUP_REMOVED lines=18> */
.L_x_450:
        /* <DEDUP_REMOVED lines=12> */
[----:B------:R-:W-:Y:S05]  /*01e0*/  CALL.REL.NOINC `($__internal_6_$__cuda_sm20_div_s64) ;  /* 0x0000005800987944 */ /* 0x000fea0003c00000 */
[----:B------:R-:W-:Y:S01]  /*01f0*/  IADD3 R7, P0, RZ, -R52, RZ ;  /* 0x80000034ff077210 */ /* 0x000fe20007f1e0ff */
[----:B------:R-:W-:Y:S01]  /*0200*/  ULDC.64 UR8, c[0x0][0x228] ;  /* 0x00008a0000087ab9 */ /* 0x000fe20000000a00 */
[----:B------:R-:W-:-:S03]  /*0210*/  IMAD.MOV.U32 R4, RZ, RZ, R0 ;  /* 0x000000ffff047224 */ /* 0x000fc600078e0000 */
[----:B------:R-:W-:Y:S02]  /*0220*/  IMAD.X R2, RZ, RZ, ~R53, P0 ;  /* 0x000000ffff027224 */ /* 0x000fe400000e0e35 */
[----:B------:R-:W-:-:S04]  /*0230*/  IMAD.WIDE.U32 R4, R7, UR8, R4 ;  /* 0x0000000807047c25 */ /* 0x000fc8000f8e0004 */
[----:B------:R-:W-:-:S04]  /*0240*/  IMAD R2, R2, UR8, RZ ;  /* 0x0000000802027c24 */ /* 0x000fc8000f8e02ff */
[----:B------:R-:W-:-:S05]  /*0250*/  IMAD R7, R7, UR9, R2 ;  /* 0x0000000907077c24 */ /* 0x000fca000f8e0202 */
[----:B------:R-:W-:Y:S01]  /*0260*/  IADD3 R2, R5, R7, RZ ;  /* 0x0000000705027210 */ /* 0x000fe20007ffe0ff */
[----:B------:R-:W-:Y:S06]  /*0270*/  BRA `(.L_x_341) ;  /* 0x00000000005c7947 */ /* 0x000fec0003800000 */
.L_x_340:
[----:B------:R-:W-:Y:S01]  /*0280*/  ULDC UR8, c[0x0][0x228] ;  /* 0x00008a0000087ab9 */ /* 0x000fe20000000800 */
[----:B------:R-:W-:Y:S01]  /*0290*/  IMAD.MOV.U32 R53, RZ, RZ, RZ ;  /* 0x000000ffff357224 */ /* 0x000fe200078e00ff */
[----:B------:R-:W0:Y:S01]  /*02a0*/  I2F.U32.RP R2, UR8 ;  /* 0x0000000800027d06 */ /* 0x000e220008209000 */
[----:B------:R-:W-:-:S07]  /*02b0*/  ISETP.NE.U32.AND P2, PT, RZ, UR8, PT ;  /* 0x00000008ff007c0c */ /* 0x000fce000bf45070 */
[----:B0-----:R-:W0:Y:S02]  /*02c0*/  MUFU.RCP R2, R2 ;  /* 0x0000000200027308 */ /* 0x001e240000001000 */
[----:B0-----:R-:W-:Y:S01]  /*02d0*/  VIADD R4, R2, 0xffffffe ;  /* 0x0ffffffe02047836 */ /* 0x001fe20000000000 */
[----:B------:R-:W-:-:S05]  /*02e0*/  MOV R2, RZ ;  /* 0x000000ff00027202 */ /* 0x000fca0000000f00 */
        /* <DEDUP_REMOVED lines=13> */
[----:B------:R-:W-:-:S05]  /*03c0*/  @!P2 LOP3.LUT R52, RZ, UR8, RZ, 0x33, !PT ;  /* 0x00000008ff34ac12 */ /* 0x000fca000f8e33ff */
[----:B------:R-:W-:-:S04]  /*03d0*/  IMAD.MOV R5, RZ, RZ, -R52 ;  /* 0x000000ffff057224 */ /* 0x000fc800078e0a34 */
[----:B------:R-:W-:-:S07]  /*03e0*/  IMAD R4, R5, UR8, R0 ;  /* 0x0000000805047c24 */ /* 0x000fce000f8e0200 */
.L_x_341:
[----:B------:R-:W-:Y:S05]  /*03f0*/  BSYNC B0 ;  /* 0x0000000000007941 */ /* 0x000fea0003800000 */
.L_x_339:
        /* <DEDUP_REMOVED lines=11> */
[----:B------:R-:W-:Y:S01]  /*04b0*/  IMAD.U32 R49, RZ, RZ, UR9 ;  /* 0x00000009ff317e24 */ /* 0x000fe2000f8e00ff */
[----:B------:R-:W-:-:S07]  /*04c0*/  MOV R2, 0x4e0 ;  /* 0x000004e000027802 */ /* 0x000fce0000000f00 */
[----:B------:R-:W-:Y:S05]  /*04d0*/  CALL.REL.NOINC `($__internal_7_$__cuda_sm20_rem_s64) ;  /* 0x0000005c002c7944 */ /* 0x000fea0003c00000 */
[----:B------:R-:W-:Y:S01]  /*04e0*/  IMAD.MOV.U32 R4, RZ, RZ, R40 ;  /* 0x000000ffff047224 */ /* 0x000fe200078e0028 */
[----:B------:R-:W-:Y:S01]  /*04f0*/  MOV R5, R41 ;  /* 0x0000002900057202 */ /* 0x000fe20000000f00 */
[----:B------:R-:W-:Y:S06]  /*0500*/  BRA `(.L_x_344) ;  /* 0x0000000000507947 */ /* 0x000fec0003800000 */
.L_x_343:
        /* <DEDUP_REMOVED lines=20> */
.L_x_344:
[----:B------:R-:W-:Y:S05]  /*0650*/  BSYNC B0 ;  /* 0x0000000000007941 */ /* 0x000fea0003800000 */
.L_x_342:
        /* <DEDUP_REMOVED lines=16> */
[----:B------:R-:W-:Y:S05]  /*0760*/  CALL.REL.NOINC `($__internal_6_$__cuda_sm20_div_s64) ;  /* 0x0000005400387944 */ /* 0x000fea0003c00000 */
[----:B------:R-:W-:Y:S01]  /*0770*/  IMAD.MOV.U32 R32, RZ, RZ, R52 ;  /* 0x000000ffff207224 */ /* 0x000fe200078e0034 */
[----:B------:R-:W-:Y:S01]  /*0780*/  MOV R33, R53 ;  /* 0x0000003500217202 */ /* 0x000fe20000000f00 */
[----:B------:R-:W-:Y:S06]  /*0790*/  BRA `(.L_x_347) ;  /* 0x00000000004c7947 */ /* 0x000fec0003800000 */
.L_x_346:
        /* <DEDUP_REMOVED lines=19> */
.L_x_347:
[----:B------:R-:W-:Y:S05]  /*08d0*/  BSYNC B0 ;  /* 0x0000000000007941 */ /* 0x000fea0003800000 */
.L_x_345:
        /* <DEDUP_REMOVED lines=26> */
[----:B------:R-:W-:Y:S05]  /*0a80*/  CALL.REL.NOINC `($__internal_6_$__cuda_sm20_div_s64) ;  /* 0x0000005000707944 */ /* 0x000fea0003c00000 */
[----:B------:R-:W-:Y:S05]  /*0a90*/  BRA `(.L_x_352) ;  /* 0x0000000000507947 */ /* 0x000fea0003800000 */
.L_x_351:
[----:B------:R-:W-:Y:S02]  /*0aa0*/  ULDC UR8, c[0x0][0x258] ;  /* 0x0000960000087ab9 */ /* 0x000fe40000000800 */
        /* <DEDUP_REMOVED lines=11> */
[----:B------:R-:W-:Y:S02]  /*0b60*/  IMAD R5, R5, UR8, R53 ;  /* 0x0000000805057c24 */ /* 0x000fe4000f8e0235 */
[----:B------:R-:W-:-:S03]  /*0b70*/  IMAD.MOV.U32 R53, RZ, RZ, RZ ;  /* 0x000000ffff357224 */ /* 0x000fc600078e00ff */
[----:B------:R-:W-:-:S13]  /*0b80*/  ISETP.GE.U32.AND P0, PT, R5, UR8, PT ;  /* 0x0000000805007c0c */ /* 0x000fda000bf06070 */
[----:B------:R-:W-:Y:S01]  /*0b90*/  @P0 VIADD R5, R5, -UR8 ;  /* 0x8000000805050c36 */ /* 0x000fe20008000000 */
[----:B------:R-:W-:-:S04]  /*0ba0*/  @P0 IADD3 R52, R52, 0x1, RZ ;  /* 0x0000000134340810 */ /* 0x000fc80007ffe0ff */
[----:B------:R-:W-:-:S13]  /*0bb0*/  ISETP.GE.U32.AND P1, PT, R5, UR8, PT ;  /* 0x0000000805007c0c */ /* 0x000fda000bf26070 */
[----:B------:R-:W-:Y:S01]  /*0bc0*/  @P1 VIADD R52, R52, 0x1 ;  /* 0x0000000134341836 */ /* 0x000fe20000000000 */
[----:B------:R-:W-:-:S07]  /*0bd0*/  @!P2 LOP3.LUT R52, RZ, UR8, RZ, 0x33, !PT ;  /* 0x00000008ff34ac12 */ /* 0x000fce000f8e33ff */
.L_x_352:
[----:B------:R-:W-:Y:S05]  /*0be0*/  BSYNC B1 ;  /* 0x0000000000017941 */ /* 0x000fea0003800000 */
.L_x_350:
[----:B------:R-:W-:-:S04]  /*0bf0*/  IADD3 R4, P0, R52, 0x1, RZ ;  /* 0x0000000134047810 */ /* 0x000fc80007f1e0ff */
[----:B------:R-:W-:-:S09]  /*0c00*/  IADD3.X R5, RZ, R53, RZ, P0, !PT ;  /* 0x00000035ff057210 */ /* 0x000fd200007fe4ff */
.L_x_349:
[----:B------:R-:W-:Y:S05]  /*0c10*/  BSYNC B0 ;  /* 0x0000000000007941 */ /* 0x000fea0003800000 */
.L_x_348:
        /* <DEDUP_REMOVED lines=11> */
[----:B------:R-:W-:Y:S05]  /*0cd0*/  CALL.REL.NOINC `($__internal_6_$__cuda_sm20_div_s64) ;  /* 0x0000004c00dc7944 */ /* 0x000fea0003c00000 */
[----:B------:R-:W-:Y:S01]  /*0ce0*/  IMAD.MOV.U32 R30, RZ, RZ, R52 ;  /* 0x000000ffff1e7224 */ /* 0x000fe200078e0034 */
[----:B------:R-:W-:Y:S01]  /*0cf0*/  MOV R31, R53 ;  /* 0x00000035001f7202 */ /* 0x000fe20000000f00 */
[----:B------:R-:W-:Y:S06]  /*0d00*/  BRA `(.L_x_355) ;  /* 0x0000000000507947 */ /* 0x000fec0003800000 */
.L_x_354:
        /* <DEDUP_REMOVED lines=20> */
.L_x_355:
[----:B------:R-:W-:Y:S05]  /*0e50*/  BSYNC B0 ;  /* 0x0000000000007941 */ /* 0x000fea0003800000 */
.L_x_353:
        /* <DEDUP_REMOVED lines=28> */
.L_x_359:
        /* <DEDUP_REMOVED lines=20> */
.L_x_360:
[----:B------:R-:W-:Y:S05]  /*1160*/  BSYNC B1 ;  /* 0x0000000000017941 */ /* 0x000fea0003800000 */
.L_x_358:
[----:B------:R-:W-:-:S04]  /*1170*/  IADD3 R6, P0, R52, 0x1, RZ ;  /* 0x0000000134067810 */ /* 0x000fc80007f1e0ff */
[----:B------:R-:W-:-:S09]  /*1180*/  IADD3.X R7, RZ, R53, RZ, P0, !PT ;  /* 0x00000035ff077210 */ /* 0x000fd200007fe4ff */
.L_x_357:
[----:B------:R-:W-:Y:S05]  /*1190*/  BSYNC B0 ;  /* 0x0000000000007941 */ /* 0x000fea0003800000 */
.L_x_356:
        /* <DEDUP_REMOVED lines=12> */
[----:B------:R-:W-:Y:S05]  /*1260*/  BRA `(.L_x_363) ;  /* 0x0000000000507947 */ /* 0x000fea0003800000 */
.L_x_362:
        /* <DEDUP_REMOVED lines=20> */
.L_x_363:
[----:B------:R-:W-:Y:S05]  /*13b0*/  BSYNC B0 ;  /* 0x0000000000007941 */ /* 0x000fea0003800000 */
.L_x_361:
[----:B------:R-:W-:Y:S01]  /*13c0*/  IADD3 R9, P0, R52, 0x1, RZ ;  /* 0x0000000134097810 */ /* 0x000fe20007f1e0ff */
[----:B------:R-:W-:Y:S01]  /*13d0*/  ULDC.64 UR8, c[0x0][0x270] ;  /* 0x00009c0000087ab9 */ /* 0x000fe20000000a00 */
[----:B------:R-:W-:Y:S01]  /*13e0*/  BSSY B1, `(.L_x_364) ;  /* 0x0000477000017945 */ /* 0x000fe20003800000 */
[----:B------:R-:W-:Y:S02]  /*13f0*/  CS2R R28, SRZ ;  /* 0x00000000001c7805 */ /* 0x000fe4000001ff00 */
        /* <DEDUP_REMOVED lines=12> */
[----:B------:R-:W-:Y:S01]  /*14c0*/  IADD3 R14, P1, RZ, -R4, RZ ;  /* 0x80000004ff0e7210 */ /* 0x000fe20007f3e0ff */
[----:B------:R-:W-:Y:S01]  /*14d0*/  ULOP3.LUT UR9, URZ, UR9, URZ, 0x33, !UPT ;  /* 0x000000093f097292 */ /* 0x000fe2000f8e333f */
[----:B------:R-:W-:Y:S01]  /*14e0*/  IADD3.X R2, ~R31, -0x1, RZ, P0, !PT ;  /* 0xffffffff1f027810 */ /* 0x000fe200007fe5ff */
[----:B------:R-:W-:Y:S01]  /*14f0*/  ULDC.64 UR12, c[0x0][0x258] ;  /* 0x00009600000c7ab9 */ /* 0x000fe20000000a00 */
[----:B------:R-:W-:Y:S02]  /*1500*/  CS2R R28, SRZ ;  /* 0x00000000001c7805 */ /* 0x000fe4000001ff00 */
[----:B------:R-:W-:Y:S01]  /*1510*/  ISETP.GT.U32.AND P0, PT, R17, UR8, PT ;  /* 0x0000000811007c0c */ /* 0x000fe2000bf04070 */
[----:B------:R-:W-:-:S02]  /*1520*/  IMAD R15, R5, UR12, RZ ;  /* 0x0000000c050f7c24 */ /* 0x000fc4000f8e02ff */
[----:B------:R-:W-:Y:S01]  /*1530*/  IMAD.X R11, RZ, RZ, ~R5, P1 ;  /* 0x000000ffff0b7224 */ /* 0x000fe200008e0e05 */
[----:B------:R-:W-:Y:S01]  /*1540*/  ISETP.GT.AND.EX P0, PT, R2, UR9, PT, P0 ;  /* 0x0000000902007c0c */ /* 0x000fe2000bf04300 */
[----:B------:R-:W-:Y:S01]  /*1550*/  IMAD R15, R4, UR13, R15 ;  /* 0x0000000d040f7c24 */ /* 0x000fe2000f8e020f */
[----:B------:R-:W-:Y:S01]  /*1560*/  LOP3.LUT R2, RZ, R4, RZ, 0x33, !PT ;  /* 0x00000004ff027212 */ /* 0x000fe200078e33ff */
[----:B------:R-:W-:Y:S01]  /*1570*/  IMAD R11, R11, UR12, RZ ;  /* 0x0000000c0b0b7c24 */ /* 0x000fe2000f8e02ff */
[----:B------:R-:W-:Y:S01]  /*1580*/  SEL R17, R17, UR8, P0 ;  /* 0x0000000811117c07 */ /* 0x000fe20008000000 */
[----:B------:R-:W-:-:S04]  /*1590*/  IMAD.WIDE.U32 R26, R14, UR12, R36 ;  /* 0x0000000c0e1a7c25 */ /* 0x000fc8000f8e0024 */
[----:B------:R-:W-:Y:S02]  /*15a0*/  IMAD.IADD R2, R2, 0x1, -R17 ;  /* 0x0000000102027824 */ /* 0x000fe400078e0a11 */
[----:B0-----:R-:W-:-:S05]  /*15b0*/  IMAD.WIDE.U32 R12, R4, UR12, R12 ;  /* 0x0000000c040c7c25 */ /* 0x001fca000f8e000c */
[----:B------:R-:W-:Y:S01]  /*15c0*/  IADD3 R15, R13, R15, RZ ;  /* 0x0000000f0d0f7210 */ /* 0x000fe20007ffe0ff */
[----:B------:R-:W-:Y:S01]  /*15d0*/  IMAD R13, R14, UR13, R11 ;  /* 0x0000000d0e0d7c24 */ /* 0x000fe2000f8e020b */
[C---:B------:R-:W-:Y:S02]  /*15e0*/  IADD3 R10, P1, P2, R36.reuse, -UR12, -R12 ;  /* 0x8000000c240a7c10 */ /* 0x040fe4000fa3e80c */
[----:B------:R-:W-:Y:S01]  /*15f0*/  IADD3 R11, P0, R36, -R12, RZ ;  /* 0x8000000c240b7210 */ /* 0x000fe20007f1e0ff */
[----:B------:R-:W-:Y:S01]  /*1600*/  IMAD.IADD R13, R27, 0x1, R13 ;  /* 0x000000011b0d7824 */ /* 0x000fe200078e020d */
[----:B------:R-:W-:Y:S02]  /*1610*/  IADD3.X R12, R37, ~UR13, ~R15, P1, P2 ;  /* 0x8000000d250c7c10 */ /* 0x000fe40008fe4c0f */
[----:B------:R-:W-:Y:S02]  /*1620*/  IADD3.X R14, ~R15, R37, RZ, P0, !PT ;  /* 0x000000250f0e7210 */ /* 0x000fe400007fe5ff */
[----:B------:R-:W-:-:S07]  /*1630*/  LOP3.LUT R15, R2, 0x3, RZ, 0xc0, !PT ;  /* 0x00000003020f7812 */ /* 0x000fce00078ec0ff */
.L_x_449:
[----:B------:R-:W-:Y:S01]  /*1640*/  IADD3 R17, P1, R30, 0x1, RZ ;  /* 0x000000011e117810 */ /* 0x000fe20007f3e0ff */
[----:B------:R-:W-:Y:S01]  /*1650*/  ULDC.64 UR8, c[0x0][0x278] ;  /* 0x00009e0000087ab9 */ /* 0x000fe20000000a00 */
[----:B------:R-:W-:Y:S02]  /*1660*/  BSSY B0, `(.L_x_366) ;  /* 0x0000449000007945 */ /* 0x000fe40003800000 */
[----:B------:R-:W-:Y:S01]  /*1670*/  ISETP.LT.U32.AND P0, PT, R17, UR8, PT ;  /* 0x0000000811007c0c */ /* 0x000fe2000bf01070 */
[----:B------:R-:W-:-:S05]  /*1680*/  IMAD.X R2, RZ, RZ, R31, P1 ;  /* 0x000000ffff027224 */ /* 0x000fca00008e061f */
        /* <DEDUP_REMOVED lines=13> */
[----:B------:R-:W-:-:S05]  /*1760*/  IMAD R17, R17, UR9, R2 ;  /* 0x0000000911117c24 */ /* 0x000fca000f8e0202 */
[----:B------:R-:W-:-:S04]  /*1770*/  IADD3 R16, R25, R17, RZ ;  /* 0x0000001119107210 */ /* 0x000fc80007ffe0ff */
        /* <DEDUP_REMOVED lines=9> */
[----:B------:R-:W-:Y:S05]  /*1810*/  CALL.REL.NOINC `($__internal_7_$__cuda_sm20_rem_s64) ;  /* 0x00000048005c7944 */ /* 0x000fea0003c00000 */
[----:B------:R-:W-:Y:S01]  /*1820*/  IMAD.MOV.U32 R22, RZ, RZ, R40 ;  /* 0x000000ffff167224 */ /* 0x000fe200078e0028 */
[----:B------:R-:W-:Y:S01]  /*1830*/  MOV R23, R41 ;  /* 0x0000002900177202 */ /* 0x000fe20000000f00 */
[----:B------:R-:W-:Y:S06]  /*1840*/  BRA `(.L_x_370) ;  /* 0x00000000004c7947 */ /* 0x000fec0003800000 */
.L_x_369:
        /* <DEDUP_REMOVED lines=18> */
[----:B------:R-:W-:-:S07]  /*1970*/  @!P2 LOP3.LUT R22, RZ, UR8, RZ, 0x33, !PT ;  /* 0x00000008ff16ac12 */ /* 0x000fce000f8e33ff */
.L_x_370:
[----:B------:R-:W-:Y:S05]  /*1980*/  BSYNC B2 ;  /* 0x0000000000027941 */ /* 0x000fea0003800000 */
.L_x_368:
[----:B------:R-:W-:Y:S01]  /*1990*/  ISETP.NE.U32.AND P1, PT, R15, RZ, PT ;  /* 0x000000ff0f00720c */ /* 0x000fe20003f25070 */
[----:B------:R-:W-:Y:S01]  /*19a0*/  BSSY B2, `(.L_x_371) ;  /* 0x00001ae000027945 */ /* 0x000fe20003800000 */
[----:B------:R-:W-:Y:S01]  /*19b0*/  IMAD.MOV.U32 R17, RZ, RZ, R4 ;  /* 0x000000ffff117224 */ /* 0x000fe200078e0004 */
[----:B------:R-:W-:Y:S02]  /*19c0*/  MOV R18, R5 ;  /* 0x0000000500127202 */ /* 0x000fe40000000f00 */
[----:B------:R-:W-:-:S13]  /*19d0*/  ISETP.NE.AND.EX P1, PT, RZ, RZ, PT, P1 ;  /* 0x000000ffff00720c */ /* 0x000fda0003f25310 */
        /* <DEDUP_REMOVED lines=17> */
[----:B------:R-:W-:-:S04]  /*1af0*/  ISETP.NE.U32.AND P2, PT, R40, RZ, PT ;  /* 0x000000ff2800720c */ /* 0x000fc80003f45070 */
[----:B------:R-:W-:Y:S01]  /*1b00*/  ISETP.NE.AND.EX P2, PT, R41, RZ, PT, P2 ;  /* 0x000000ff2900720c */ /* 0x000fe20003f45320 */
[----:B------:R-:W-:-:S12]  /*1b10*/  BRA `(.L_x_377) ;  /* 0x0000000000507947 */ /* 0x000fd80003800000 */
.L_x_376:
        /* <DEDUP_REMOVED lines=20> */
.L_x_377:
[----:B------:R-:W-:Y:S05]  /*1c60*/  BSYNC B4 ;  /* 0x0000000000047941 */ /* 0x000fea0003800000 */
.L_x_375:
        /* <DEDUP_REMOVED lines=10> */
[----:B------:R-:W-:Y:S01]  /*1d10*/  MOV R18, R52 ;  /* 0x0000003400127202 */ /* 0x000fe20000000f00 */
[----:B------:R-:W-:Y:S01]  /*1d20*/  IMAD.MOV.U32 R19, RZ, RZ, R53 ;  /* 0x000000ffff137224 */ /* 0x000fe200078e0035 */
[----:B------:R-:W-:Y:S06]  /*1d30*/  BRA `(.L_x_380) ;  /* 0x0000000000547947 */ /* 0x000fec0003800000 */
.L_x_379:
        /* <DEDUP_REMOVED lines=18> */
[----:B------:R-:W-:Y:S01]  /*1e60*/  @P3 VIADD R17, R17, 0x1 ;  /* 0x0000000111113836 */ /* 0x000fe20000000000 */
[----:B------:R-:W-:-:S04]  /*1e70*/  @!P4 LOP3.LUT R17, RZ, UR8, RZ, 0x33, !PT ;  /* 0x00000008ff11cc12 */ /* 0x000fc8000f8e33ff */
[----:B------:R-:W-:-:S07]  /*1e80*/  MOV R18, R17 ;  /* 0x0000001100127202 */ /* 0x000fce0000000f00 */
.L_x_380:
[----:B------:R-:W-:Y:S05]  /*1e90*/  BSYNC B4 ;  /* 0x0000000000047941 */ /* 0x000fea0003800000 */
.L_x_378:
        /* <DEDUP_REMOVED lines=10> */
.L_x_382:
[----:B------:R-:W-:Y:S01]  /*1f40*/  ULDC UR8, c[0x0][0x268] ;  /* 0x00009a0000087ab9 */ /* 0x000fe20000000800 */
[----:B------:R-:W-:Y:S01]  /*1f50*/  IMAD.MOV.U32 R53, RZ, RZ, RZ ;  /* 0x000000ffff357224 */ /* 0x000fe200078e00ff */
        /* <DEDUP_REMOVED lines=18> */
.L_x_383:
[----:B------:R-:W-:Y:S05]  /*2080*/  BSYNC B4 ;  /* 0x0000000000047941 */ /* 0x000fea0003800000 */
.L_x_381:
[----:B------:R-:W-:Y:S01]  /*2090*/  ULDC.64 UR8, c[0x0][0x230] ;  /* 0x00008c0000087ab9 */ /* 0x000fe20000000a00 */
[----:B------:R-:W-:Y:S01]  /*20a0*/  MOV R20, R52 ;  /* 0x0000003400147202 */ /* 0x000fe20000000f00 */
[----:B------:R-:W-:Y:S02]  /*20b0*/  IMAD R17, R33, UR8, RZ ;  /* 0x0000000821117c24 */ /* 0x000fe4000f8e02ff */
[----:B------:R-:W-:-:S04]  /*20c0*/  IMAD.WIDE.U32 R18, R32, UR8, R18 ;  /* 0x0000000820127c25 */ /* 0x000fc8000f8e0012 */
[----:B------:R-:W-:Y:S01]  /*20d0*/  IMAD R17, R32, UR9, R17 ;  /* 0x0000000920117c24 */ /* 0x000fe2000f8e0211 */
[----:B------:R-:W-:Y:S01]  /*20e0*/  ULDC.64 UR8, c[0x0][0x238] ;  /* 0x00008e0000087ab9 */ /* 0x000fe20000000a00 */
[----:B------:R-:W-:Y:S02]  /*20f0*/  IMAD.MOV.U32 R21, RZ, RZ, R53 ;  /* 0x000000ffff157224 */ /* 0x000fe400078e0035 */
[----:B------:R-:W-:Y:S02]  /*2100*/  IMAD.IADD R2, R19, 0x1, R17 ;  /* 0x0000000113027824 */ /* 0x000fe400078e0211 */
[----:B------:R-:W-:-:S04]  /*2110*/  IMAD.WIDE.U32 R20, R18, UR8, R20 ;  /* 0x0000000812147c25 */ /* 0x000fc8000f8e0014 */
[----:B------:R-:W-:-:S04]  /*2120*/  IMAD R17, R2, UR8, RZ ;  /* 0x0000000802117c24 */ /* 0x000fc8000f8e02ff */
[----:B------:R-:W-:Y:S01]  /*2130*/  IMAD R17, R18, UR9, R17 ;  /* 0x0000000912117c24 */ /* 0x000fe2000f8e0211 */
[----:B------:R-:W-:Y:S02]  /*2140*/  ULDC.64 UR8, c[0x0][0x270] ;  /* 0x00009c0000087ab9 */ /* 0x000fe40000000a00 */
[----:B------:R-:W-:-:S04]  /*2150*/  IMAD.WIDE.U32 R18, R20, UR8, R6 ;  /* 0x0000000814127c25 */ /* 0x000fc8000f8e0006 */
[----:B------:R-:W-:-:S04]  /*2160*/  IMAD.IADD R2, R21, 0x1, R17 ;  /* 0x0000000115027824 */ /* 0x000fc800078e0211 */
[----:B------:R-:W-:-:S04]  /*2170*/  IMAD R17, R2, UR8, RZ ;  /* 0x0000000802117c24 */ /* 0x000fc8000f8e02ff */
[----:B------:R-:W-:Y:S01]  /*2180*/  IMAD R17, R20, UR9, R17 ;  /* 0x0000000914117c24 */ /* 0x000fe2000f8e0211 */
[----:B------:R-:W-:Y:S02]  /*2190*/  ULDC.64 UR8, c[0x0][0x278] ;  /* 0x00009e0000087ab9 */ /* 0x000fe40000000a00 */
[----:B------:R-:W-:Y:S02]  /*21a0*/  IMAD.WIDE.U32 R20, R18, UR8, R4 ;  /* 0x0000000812147c25 */ /* 0x000fe4000f8e0004 */
[----:B------:R-:W-:-:S05]  /*21b0*/  IADD3 R2, R19, R17, RZ ;  /* 0x0000001113027210 */ /* 0x000fca0007ffe0ff */
[----:B------:R-:W-:-:S04]  /*21c0*/  IMAD R17, R2, UR8, RZ ;  /* 0x0000000802117c24 */ /* 0x000fc8000f8e02ff */
[----:B------:R-:W-:Y:S01]  /*21d0*/  IMAD R17, R18, UR9, R17 ;  /* 0x0000000912117c24 */ /* 0x000fe2000f8e0211 */
[----:B------:R-:W-:Y:S02]  /*21e0*/  ULDC.64 UR8, c[0x0][0x218] ;  /* 0x0000860000087ab9 */ /* 0x000fe40000000a00 */
[----:B------:R-:W-:Y:S01]  /*21f0*/  LEA R18, P1, R20, UR8, 0x3 ;  /* 0x0000000814127c11 */ /* 0x000fe2000f8218ff */
[----:B------:R-:W-:-:S05]  /*2200*/  IMAD.IADD R17, R21, 0x1, R17 ;  /* 0x0000000115117824 */ /* 0x000fca00078e0211 */
[----:B------:R-:W-:-:S06]  /*2210*/  LEA.HI.X R19, R20, UR9, R17, 0x3, P1 ;  /* 0x0000000914137c11 */ /* 0x000fcc00088f1c11 */
[----:B------:R-:W2:Y:S02]  /*2220*/  LDG.E.64 R18, desc[UR10][R18.64] ;  /* 0x0000000a12127981 */ /* 0x000ea4000c1e1b00 */
[----:B--2---:R-:W-:-:S11]  /*2230*/  DADD R28, R28, R18 ;  /* 0x000000001c1c7229 */ /* 0x004fd60000000012 */
.L_x_374:
[----:B------:R-:W-:Y:S05]  /*2240*/  BSYNC B3 ;  /* 0x0000000000037941 */ /* 0x000fea0003800000 */
.L_x_373:
        /* <DEDUP_REMOVED lines=20> */
[----:B------:R-:W-:Y:S05]  /*2390*/  CALL.REL.NOINC `($__internal_7_$__cuda_sm20_rem_s64) ;  /* 0x0000003c007c7944 */ /* 0x000fea0003c00000 */
[----:B------:R-:W-:-:S04]  /*23a0*/  ISETP.NE.U32.AND P2, PT, R40, RZ, PT ;  /* 0x000000ff2800720c */ /* 0x000fc80003f45070 */
[----:B------:R-:W-:Y:S01]  /*23b0*/  ISETP.NE.AND.EX P2, PT, R41, RZ, PT, P2 ;  /* 0x000000ff2900720c */ /* 0x000fe20003f45320 */
[----:B------:R-:W-:-:S12]  /*23c0*/  BRA `(.L_x_388) ;  /* 0x0000000000507947 */ /* 0x000fd80003800000 */
.L_x_387:
        /* <DEDUP_REMOVED lines=20> */
.L_x_388:
[----:B------:R-:W-:Y:S05]  /*2510*/  BSYNC B4 ;  /* 0x0000000000047941 */ /* 0x000fea0003800000 */
.L_x_386:
        /* <DEDUP_REMOVED lines=13> */
.L_x_390:
        /* <DEDUP_REMOVED lines=16> */
[----:B------:R-:W-:Y:S02]  /*26f0*/  ISETP.GE.U32.AND P3, PT, R19, UR8, PT ;  /* 0x0000000813007c0c */ /* 0x000fe4000bf66070 */
[----:B------:R-:W-:-:S11]  /*2700*/  MOV R19, RZ ;  /* 0x000000ff00137202 */ /* 0x000fd60000000f00 */
[----:B------:R-:W-:Y:S01]  /*2710*/  @P3 VIADD R17, R17, 0x1 ;  /* 0x0000000111113836 */ /* 0x000fe20000000000 */
[----:B------:R-:W-:-:S05]  /*2720*/  @!P4 LOP3.LUT R17, RZ, UR8, RZ, 0x33, !PT ;  /* 0x00000008ff11cc12 */ /* 0x000fca000f8e33ff */
[----:B------:R-:W-:-:S07]  /*2730*/  IMAD.MOV.U32 R18, RZ, RZ, R17 ;  /* 0x000000ffff127224 */ /* 0x000fce00078e0011 */
.L_x_391:
[----:B------:R-:W-:Y:S05]  /*2740*/  BSYNC B4 ;  /* 0x0000000000047941 */ /* 0x000fea0003800000 */
.L_x_389:
        /* <DEDUP_REMOVED lines=10> */
.L_x_393:
        /* <DEDUP_REMOVED lines=20> */
.L_x_394:
[----:B------:R-:W-:Y:S05]  /*2930*/  BSYNC B4 ;  /* 0x0000000000047941 */ /* 0x000fea0003800000 */
.L_x_392:
        /* <DEDUP_REMOVED lines=29> */
[----:B------:R-:W2:Y:S02]  /*2b10*/  LDG.E.64 R18, desc[UR10][R20.64] ;  /* 0x0000000a14127981 */ /* 0x000ea4000c1e1b00 */
[----:B--2---:R-:W-:-:S11]  /*2b20*/  DADD R28, R28, R18 ;  /* 0x000000001c1c7229 */ /* 0x004fd60000000012 */
.L_x_385:
[----:B------:R-:W-:Y:S05]  /*2b30*/  BSYNC B3 ;  /* 0x0000000000037941 */ /* 0x000fea0003800000 */
.L_x_384:
        /* <DEDUP_REMOVED lines=26> */
.L_x_396:
        /* <DEDUP_REMOVED lines=20> */
.L_x_397:
[----:B------:R-:W-:Y:S05]  /*2e20*/  BSYNC B3 ;  /* 0x0000000000037941 */ /* 0x000fea0003800000 */
.L_x_395:
        /* <DEDUP_REMOVED lines=15> */
.L_x_399:
        /* <DEDUP_REMOVED lines=21> */
.L_x_400:
[----:B------:R-:W-:Y:S05]  /*3070*/  BSYNC B3 ;  /* 0x0000000000037941 */ /* 0x000fea0003800000 */
.L_x_398:
        /* <DEDUP_REMOVED lines=10> */
.L_x_402:
        /* <DEDUP_REMOVED lines=20> */
.L_x_403:
[----:B------:R-:W-:Y:S05]  /*3260*/  BSYNC B3 ;  /* 0x0000000000037941 */ /* 0x000fea0003800000 */
.L_x_401:
        /* <DEDUP_REMOVED lines=29> */
[----:B------:R-:W2:Y:S01]  /*3440*/  LDG.E.64 R18, desc[UR10][R20.64] ;  /* 0x0000000a14127981 */ /* 0x000ea2000c1e1b00 */
[----:B------:R-:W-:Y:S01]  /*3450*/  IADD3 R17, P1, R4, 0x3, RZ ;  /* 0x0000000304117810 */ /* 0x000fe20007f3e0ff */
[----:B--2---:R-:W-:-:S04]  /*3460*/  DADD R28, R28, R18 ;  /* 0x000000001c1c7229 */ /* 0x004fc80000000012 */
[----:B------:R-:W-:-:S08]  /*3470*/  IMAD.X R18, RZ, RZ, R5, P1 ;  /* 0x000000ffff127224 */ /* 0x000fd000008e0605 */
.L_x_372:
[----:B------:R-:W-:Y:S05]  /*3480*/  BSYNC B2 ;  /* 0x0000000000027941 */ /* 0x000fea0003800000 */
.L_x_371:
        /* <DEDUP_REMOVED lines=20> */
[C---:B------:R-:W-:Y:S01]  /*35d0*/  IADD3 R39, P2, R17.reuse, 0x3, RZ ;  /* 0x0000000311277810 */ /* 0x040fe20007f5e0ff */
[----:B------:R-:W-:Y:S01]  /*35e0*/  IMAD.SHL.U32 R48, R17, 0x8, RZ ;  /* 0x0000000811307824 */ /* 0x000fe200078e00ff */
[----:B------:R-:W-:Y:S01]  /*35f0*/  MOV R46, R36 ;  /* 0x00000024002e7202 */ /* 0x000fe20000000f00 */
[----:B------:R-:W-:Y:S01]  /*3600*/  IMAD R40, R40, UR8, RZ ;  /* 0x0000000828287c24 */ /* 0x000fe2000f8e02ff */
[----:B------:R-:W-:Y:S01]  /*3610*/  IADD3 R43, P3, RZ, -R19, RZ ;  /* 0x80000013ff2b7210 */ /* 0x000fe20007f7e0ff */
[----:B------:R-:W-:Y:S01]  /*3620*/  IMAD.X R19, RZ, RZ, R18, P1 ;  /* 0x000000ffff137224 */ /* 0x000fe200008e0612 */
[----:B------:R-:W-:-:S02]  /*3630*/  IADD3.X R20, RZ, R18, RZ, P4, !PT ;  /* 0x00000012ff147210 */ /* 0x000fc400027fe4ff */
[----:B------:R-:W-:Y:S01]  /*3640*/  IADD3 R45, P5, RZ, -R2, RZ ;  /* 0x80000002ff2d7210 */ /* 0x000fe20007fbe0ff */
[----:B------:R-:W-:Y:S01]  /*3650*/  IMAD.X R2, RZ, RZ, R18, P2 ;  /* 0x000000ffff027224 */ /* 0x000fe200010e0612 */
[----:B------:R-:W-:Y:S02]  /*3660*/  IADD3 R39, P4, RZ, -R39, RZ ;  /* 0x80000027ff277210 */ /* 0x000fe40007f9e0ff */
[----:B------:R-:W-:Y:S01]  /*3670*/  IADD3.X R38, RZ, ~R20, RZ, P3, !PT ;  /* 0x80000014ff267210 */ /* 0x000fe20001ffe4ff */
[----:B------:R-:W-:-:S04]  /*3680*/  IMAD.WIDE.U32 R20, R49, UR8, R46 ;  /* 0x0000000831147c25 */ /* 0x000fc8000f8e002e */
[----:B------:R-:W-:Y:S02]  /*3690*/  IMAD R49, R49, UR9, R40 ;  /* 0x0000000931317c24 */ /* 0x000fe4000f8e0228 */
[----:B------:R-:W-:Y:S02]  /*36a0*/  IMAD.X R40, RZ, RZ, ~R19, P5 ;  /* 0x000000ffff287224 */ /* 0x000fe400028e0e13 */
[----:B------:R-:W-:Y:S01]  /*36b0*/  IMAD.X R41, RZ, RZ, ~R2, P4 ;  /* 0x000000ffff297224 */ /* 0x000fe200020e0e02 */
[----:B------:R-:W-:Y:S01]  /*36c0*/  IADD3 R19, R21, R49, RZ ;  /* 0x0000003115137210 */ /* 0x000fe20007ffe0ff */
[----:B------:R-:W-:Y:S02]  /*36d0*/  IMAD R2, R38, UR8, RZ ;  /* 0x0000000826027c24 */ /* 0x000fe4000f8e02ff */
[----:B------:R-:W-:Y:S02]  /*36e0*/  IMAD R38, R40, UR8, RZ ;  /* 0x0000000828267c24 */ /* 0x000fe4000f8e02ff */
[----:B------:R-:W-:-:S02]  /*36f0*/  IMAD R21, R43, UR9, R2 ;  /* 0x000000092b157c24 */ /* 0x000fc4000f8e0202 */
[----:B------:R-:W-:Y:S02]  /*3700*/  IMAD R2, R41, UR8, RZ ;  /* 0x0000000829027c24 */ /* 0x000fe4000f8e02ff */
[----:B------:R-:W-:Y:S02]  /*3710*/  IMAD R41, R45, UR9, R38 ;  /* 0x000000092d297c24 */ /* 0x000fe4000f8e0226 */
[----:B------:R-:W-:-:S04]  /*3720*/  IMAD.WIDE.U32 R42, R43, UR8, R46 ;  /* 0x000000082b2a7c25 */ /* 0x000fc8000f8e002e */
[----:B------:R-:W-:-:S04]  /*3730*/  IMAD.WIDE.U32 R44, R45, UR8, R46 ;  /* 0x000000082d2c7c25 */ /* 0x000fc8000f8e002e */
[----:B------:R-:W-:-:S04]  /*3740*/  IMAD.WIDE.U32 R46, R39, UR8, R46 ;  /* 0x00000008272e7c25 */ /* 0x000fc8000f8e002e */
[----:B------:R-:W-:Y:S02]  /*3750*/  IMAD R39, R39, UR9, R2 ;  /* 0x0000000927277c24 */ /* 0x000fe4000f8e0202 */
[----:B------:R-:W-:Y:S02]  /*3760*/  IMAD.IADD R21, R43, 0x1, R21 ;  /* 0x000000012b157824 */ /* 0x000fe400078e0215 */
[----:B------:R-:W-:Y:S01]  /*3770*/  IMAD.IADD R43, R45, 0x1, R41 ;  /* 0x000000012d2b7824 */ /* 0x000fe200078e0229 */
[----:B------:R-:W-:Y:S02]  /*3780*/  IADD3 R45, R47, R39, RZ ;  /* 0x000000272f2d7210 */ /* 0x000fe40007ffe0ff */
[----:B------:R-:W-:-:S07]  /*3790*/  SHF.L.U64.HI R47, R17, 0x3, R18 ;  /* 0x00000003112f7819 */ /* 0x000fce0000010212 */
.L_x_448:
        /* <DEDUP_REMOVED lines=19> */
.L_x_407:
        /* <DEDUP_REMOVED lines=20> */
.L_x_408:
[----:B------:R-:W-:Y:S05]  /*3a10*/  BSYNC B3 ;  /* 0x0000000000037941 */ /* 0x000fea0003800000 */
.L_x_406:
        /* <DEDUP_REMOVED lines=10> */
[----:B------:R-:W-:Y:S02]  /*3ac0*/  IMAD.MOV.U32 R40, RZ, RZ, R52 ;  /* 0x000000ffff287224 */ /* 0x000fe400078e0034 */
[----:B------:R-:W-:Y:S01]  /*3ad0*/  IMAD.MOV.U32 R41, RZ, RZ, R53 ;  /* 0x000000ffff297224 */ /* 0x000fe200078e0035 */
[----:B------:R-:W-:Y:S06]  /*3ae0*/  BRA `(.L_x_411) ;  /* 0x0000000000507947 */ /* 0x000fec0003800000 */
.L_x_410:
        /* <DEDUP_REMOVED lines=20> */
.L_x_411:
[----:B------:R-:W-:Y:S05]  /*3c30*/  BSYNC B3 ;  /* 0x0000000000037941 */ /* 0x000fea0003800000 */
.L_x_409:
        /* <DEDUP_REMOVED lines=13> */
.L_x_413:
        /* <DEDUP_REMOVED lines=20> */
.L_x_414:
[----:B------:R-:W-:Y:S05]  /*3e50*/  BSYNC B3 ;  /* 0x0000000000037941 */ /* 0x000fea0003800000 */
.L_x_412:
        /* <DEDUP_REMOVED lines=26> */
[----:B------:R-:W2:Y:S02]  /*4000*/  LDG.E.64 R38, desc[UR10][R38.64] ;  /* 0x0000000a26267981 */ /* 0x000ea4000c1e1b00 */
[----:B--2---:R-:W-:-:S11]  /*4010*/  DADD R28, R28, R38 ;  /* 0x000000001c1c7229 */ /* 0x004fd60000000026 */
.L_x_405:
[----:B------:R-:W-:Y:S05]  /*4020*/  BSYNC B2 ;  /* 0x0000000000027941 */ /* 0x000fea0003800000 */
.L_x_404:
        /* <DEDUP_REMOVED lines=17> */
.L_x_418:
        /* <DEDUP_REMOVED lines=20> */
.L_x_419:
[----:B------:R-:W-:Y:S05]  /*4280*/  BSYNC B3 ;  /* 0x0000000000037941 */ /* 0x000fea0003800000 */
.L_x_417:
        /* <DEDUP_REMOVED lines=13> */
.L_x_421:
        /* <DEDUP_REMOVED lines=20> */
.L_x_422:
[----:B------:R-:W-:Y:S05]  /*44a0*/  BSYNC B3 ;  /* 0x0000000000037941 */ /* 0x000fea0003800000 */
.L_x_420:
        /* <DEDUP_REMOVED lines=13> */
.L_x_424:
[----:B------:R-:W-:Y:S01]  /*4580*/  ULDC UR8, c[0x0][0x268] ;  /* 0x00009a0000087ab9 */ /* 0x000fe20000000800 */
[----:B------:R-:W-:Y:S01]  /*4590*/  MOV R53, RZ ;  /* 0x000000ff00357202 */ /* 0x000fe20000000f00 */
        /* <DEDUP_REMOVED lines=18> */
.L_x_425:
[----:B------:R-:W-:Y:S05]  /*46c0*/  BSYNC B3 ;  /* 0x0000000000037941 */ /* 0x000fea0003800000 */
.L_x_423:
        /* <DEDUP_REMOVED lines=9> */
[----:B------:R-:W-:Y:S02]  /*4760*/  IMAD.MOV.U32 R41, RZ, RZ, R53 ;  /* 0x000000ffff297224 */ /* 0x000fe400078e0035 */
[----:B------:R-:W-:Y:S02]  /*4770*/  IMAD.MOV.U32 R49, RZ, RZ, R47 ;  /* 0x000000ffff317224 */ /* 0x000fe400078e002f */
        /* <DEDUP_REMOVED lines=10> */
[----:B------:R-:W-:Y:S02]  /*4820*/  IMAD.IADD R2, R39, 0x1, R51 ;  /* 0x0000000127027824 */ /* 0x000fe400078e0233 */
[----:B------:R-:W-:Y:S01]  /*4830*/  IMAD R39, R38, UR5, RZ ;  /* 0x0000000526277c24 */ /* 0x000fe2000f8e02ff */
[----:B------:R-:W-:-:S03]  /*4840*/  IADD3 R38, P2, R40, UR8, RZ ;  /* 0x0000000828267c10 */ /* 0x000fc6000ff5e0ff */
[----:B------:R-:W-:-:S05]  /*4850*/  IMAD R39, R2, UR6, R39 ;  /* 0x0000000602277c24 */ /* 0x000fca000f8e0227 */
[----:B------:R-:W-:-:S06]  /*4860*/  IADD3.X R39, R41, UR9, R39, P2, !PT ;  /* 0x0000000929277c10 */ /* 0x000fcc00097fe427 */
[----:B------:R-:W2:Y:S02]  /*4870*/  LDG.E.64 R38, desc[UR10][R38.64+0x8] ;  /* 0x0000080a26267981 */ /* 0x000ea4000c1e1b00 */
[----:B--2---:R-:W-:-:S11]  /*4880*/  DADD R28, R28, R38 ;  /* 0x000000001c1c7229 */ /* 0x004fd60000000026 */
.L_x_416:
[----:B------:R-:W-:Y:S05]  /*4890*/  BSYNC B2 ;  /* 0x0000000000027941 */ /* 0x000fea0003800000 */
.L_x_415:
        /* <DEDUP_REMOVED lines=17> */
.L_x_429:
        /* <DEDUP_REMOVED lines=20> */
.L_x_430:
[----:B------:R-:W-:Y:S05]  /*4af0*/  BSYNC B3 ;  /* 0x0000000000037941 */ /* 0x000fea0003800000 */
.L_x_428:
        /* <DEDUP_REMOVED lines=13> */
.L_x_432:
        /* <DEDUP_REMOVED lines=10> */
[----:B------:R-:W-:Y:S01]  /*4c70*/  IMAD.HI.U32 R40, R41, R24, RZ ;  /* 0x0000001829287227 */ /* 0x000fe200078e00ff */
[----:B------:R-:W-:-:S03]  /*4c80*/  MOV R41, RZ ;  /* 0x000000ff00297202 */ /* 0x000fc60000000f00 */
        /* <DEDUP_REMOVED lines=8> */
.L_x_433:
[----:B------:R-:W-:Y:S05]  /*4d10*/  BSYNC B3 ;  /* 0x0000000000037941 */ /* 0x000fea0003800000 */
.L_x_431:
        /* <DEDUP_REMOVED lines=11> */
[----:B------:R-:W-:Y:S05]  /*4dd0*/  CALL.REL.NOINC `($__internal_6_$__cuda_sm20_div_s64) ;  /* 0x0000000c009c7944 */ /* 0x000fea0003c00000 */
[----:B------:R-:W-:Y:S05]  /*4de0*/  BRA `(.L_x_436) ;  /* 0x0000000000507947 */ /* 0x000fea0003800000 */
.L_x_435:
        /* <DEDUP_REMOVED lines=20> */
.L_x_436:
[----:B------:R-:W-:Y:S05]  /*4f30*/  BSYNC B3 ;  /* 0x0000000000037941 */ /* 0x000fea0003800000 */
.L_x_434:
[----:B------:R-:W-:Y:S01]  /*4f40*/  ULDC.64 UR8, c[0x0][0x230] ;  /* 0x00008c0000087ab9 */ /* 0x000fe20000000a00 */
[----:B------:R-:W-:Y:S01]  /*4f50*/  MOV R39, R41 ;  /* 0x0000002900277202 */ /* 0x000fe20000000f00 */
[----:B------:R-:W-:Y:S02]  /*4f60*/  IMAD R49, R33, UR8, RZ ;  /* 0x0000000821317c24 */ /* 0x000fe4000f8e02ff */
[----:B------:R-:W-:Y:S01]  /*4f70*/  IMAD.MOV.U32 R38, RZ, RZ, R40 ;  /* 0x000000ffff267224 */ /* 0x000fe200078e0028 */
[----:B------:R-:W-:Y:S01]  /*4f80*/  MOV R40, R52 ;  /* 0x0000003400287202 */ /* 0x000fe20000000f00 */
        /* <DEDUP_REMOVED lines=9> */
[----:B------:R-:W-:-:S03]  /*5020*/  IMAD.MOV.U32 R49, RZ, RZ, R47 ;  /* 0x000000ffff317224 */ /* 0x000fc600078e002f */
[----:B------:R-:W-:Y:S01]  /*5030*/  IADD3 R2, R41, R39, RZ ;  /* 0x0000002729027210 */ /* 0x000fe20007ffe0ff */
        /* <DEDUP_REMOVED lines=11> */
.L_x_427:
[----:B------:R-:W-:Y:S05]  /*50f0*/  BSYNC B2 ;  /* 0x0000000000027941 */ /* 0x000fea0003800000 */
.L_x_426:
        /* <DEDUP_REMOVED lines=13> */
[----:B------:R-:W-:Y:S05]  /*51d0*/  CALL.REL.NOINC `($__internal_7_$__cuda_sm20_rem_s64) ;  /* 0x0000000c00ec7944 */ /* 0x000fea0003c00000 */
[----:B------:R-:W-:-:S04]  /*51e0*/  ISETP.NE.U32.AND P1, PT, R40, RZ, PT ;  /* 0x000000ff2800720c */ /* 0x000fc80003f25070 */
[----:B------:R-:W-:Y:S01]  /*51f0*/  ISETP.NE.AND.EX P1, PT, R41, RZ, PT, P1 ;  /* 0x000000ff2900720c */ /* 0x000fe20003f25310 */
[----:B------:R-:W-:-:S12]  /*5200*/  BRA `(.L_x_441) ;  /* 0x0000000000507947 */ /* 0x000fd80003800000 */
.L_x_440:
        /* <DEDUP_REMOVED lines=20> */
.L_x_441:
[----:B------:R-:W-:Y:S05]  /*5350*/  BSYNC B3 ;  /* 0x0000000000037941 */ /* 0x000fea0003800000 */
.L_x_439:
        /* <DEDUP_REMOVED lines=10> */
[----:B------:R-:W-:Y:S01]  /*5400*/  IMAD.MOV.U32 R40, RZ, RZ, R52 ;  /* 0x000000ffff287224 */ /* 0x000fe200078e0034 */
[----:B------:R-:W-:Y:S01]  /*5410*/  MOV R41, R53 ;  /* 0x0000003500297202 */ /* 0x000fe20000000f00 */
[----:B------:R-:W-:Y:S06]  /*5420*/  BRA `(.L_x_444) ;  /* 0x0000000000507947 */ /* 0x000fec0003800000 */
.L_x_443:
        /* <DEDUP_REMOVED lines=20> */
.L_x_444:
[----:B------:R-:W-:Y:S05]  /*5570*/  BSYNC B3 ;  /* 0x0000000000037941 */ /* 0x000fea0003800000 */
.L_x_442:
        /* <DEDUP_REMOVED lines=13> */
.L_x_446:
        /* <DEDUP_REMOVED lines=20> */
.L_x_447:
[----:B------:R-:W-:Y:S05]  /*5790*/  BSYNC B3 ;  /* 0x0000000000037941 */ /* 0x000fea0003800000 */
.L_x_445:
        /* <DEDUP_REMOVED lines=27> */
.L_x_438:
[----:B------:R-:W-:Y:S05]  /*5950*/  BSYNC B2 ;  /* 0x0000000000027941 */ /* 0x000fea0003800000 */
.L_x_437:
        /* <DEDUP_REMOVED lines=25> */
.L_x_367:
[----:B------:R-:W-:Y:S05]  /*5af0*/  BSYNC B0 ;  /* 0x0000000000007941 */ /* 0x000fea0003800000 */
.L_x_366:
[----:B------:R-:W-:-:S04]  /*5b00*/  IADD3 R6, P0, R6, 0x1, RZ ;  /* 0x0000000106067810 */ /* 0x000fc80007f1e0ff */
[----:B------:R-:W-:Y:S02]  /*5b10*/  IADD3.X R7, RZ, R7, RZ, P0, !PT ;  /* 0x00000007ff077210 */ /* 0x000fe400007fe4ff */
[----:B------:R-:W-:-:S04]  /*5b20*/  ISETP.GE.U32.AND P0, PT, R6, R9, PT ;  /* 0x000000090600720c */ /* 0x000fc80003f06070 */
[----:B------:R-:W-:-:S13]  /*5b30*/  ISETP.GE.AND.EX P0, PT, R7, R8, PT, P0 ;  /* 0x000000080700720c */ /* 0x000fda0003f06300 */
[----:B------:R-:W-:Y:S05]  /*5b40*/  @!P0 BRA `(.L_x_449) ;  /* 0xffffffb800bc8947 */ /* 0x000fea000383ffff */
.L_x_365:
[----:B------:R-:W-:Y:S05]  /*5b50*/  BSYNC B1 ;  /* 0x0000000000017941 */ /* 0x000fea0003800000 */
.L_x_364:
[----:B------:R-:W-:Y:S01]  /*5b60*/  ULDC UR8, c[0x0][0x0] ;  /* 0x0000000000087ab9 */ /* 0x000fe20000000800 */
[----:B------:R-:W0:Y:S01]  /*5b70*/  LDC R2, c[0x0][0xc] ;  /* 0x00000300ff027b82 */ /* 0x000e220000000800 */
[----:B------:R-:W-:Y:S01]  /*5b80*/  ULDC.64 UR12, c[0x0][0x280] ;  /* 0x0000a000000c7ab9 */ /* 0x000fe20000000a00 */
[----:B------:R-:W-:Y:S02]  /*5b90*/  SHF.R.S32.HI R5, RZ, 0x1f, R0 ;  /* 0x0000001fff057819 */ /* 0x000fe40000011400 */
[----:B------:R-:W-:-:S04]  /*5ba0*/  LEA R4, P0, R0, UR12, 0x3 ;  /* 0x0000000c00047c11 */ /* 0x000fc8000f8018ff */
[----:B------:R-:W-:-:S05]  /*5bb0*/  LEA.HI.X R5, R0, UR13, R5, 0x3, P0 ;  /* 0x0000000d00057c11 */ /* 0x000fca00080f1c05 */
[----:B------:R1:W-:Y:S01]  /*5bc0*/  STG.E.64 desc[UR10][R4.64], R28 ;  /* 0x0000001c04007986 */ /* 0x0003e2000c101b0a */
        /* <DEDUP_REMOVED lines=8> */
        .weak           $__internal_6_$__cuda_sm20_div_s64
        .type           $__internal_6_$__cuda_sm20_div_s64,@function
        .size           $__internal_6_$__cuda_sm20_div_s64,($__internal_7_$__cuda_sm20_rem_s64 - $__internal_6_$__cuda_sm20_div_s64)
$__internal_6_$__cuda_sm20_div_s64:
[-C--:B------:R-:W-:Y:S02]  /*5c50*/  IADD3 R39, P3, RZ, -R50.reuse, RZ ;  /* 0x80000032ff277210 */ /* 0x080fe40007f7e0ff */
[----:B------:R-:W-:Y:S02]  /*5c60*/  ISETP.GE.AND P2, PT, R49, RZ, PT ;  /* 0x000000ff3100720c */ /* 0x000fe40003f46270 */
[-C--:B------:R-:W-:Y:S02]  /*5c70*/  IADD3.X R54, RZ, ~R49.reuse, RZ, P3, !PT ;  /* 0x80000031ff367210 */ /* 0x080fe40001ffe4ff */
[----:B------:R-:W-:Y:S02]  /*5c80*/  SEL R38, R39, R50, !P2 ;  /* 0x0000003227267207 */ /* 0x000fe40005000000 */
[----:B------:R-:W-:Y:S02]  /*5c90*/  SEL R39, R54, R49, !P2 ;  /* 0x0000003136277207 */ /* 0x000fe40005000000 */
[----:B------:R-:W-:-:S02]  /*5ca0*/  ISETP.GE.AND P5, PT, R52, RZ, PT ;  /* 0x000000ff3400720c */ /* 0x000fc40003fa6270 */
[----:B------:R-:W0:Y:S08]  /*5cb0*/  I2F.U64.RP R57, R38 ;  /* 0x0000002600397312 */ /* 0x000e300000309000 */
[----:B0-----:R-:W0:Y:S02]  /*5cc0*/  MUFU.RCP R55, R57 ;  /* 0x0000003900377308 */ /* 0x001e240000001000 */
[----:B0-----:R-:W-:-:S06]  /*5cd0*/  VIADD R55, R55, 0x1ffffffe ;  /* 0x1ffffffe37377836 */ /* 0x001fcc0000000000 */
[----:B------:R-:W0:Y:S02]  /*5ce0*/  F2I.U64.TRUNC R60, R55 ;  /* 0x00000037003c7311 */ /* 0x000e24000020d800 */
[----:B0-----:R-:W-:-:S04]  /*5cf0*/  IMAD.WIDE.U32 R58, R60, R38, RZ ;  /* 0x000000263c3a7225 */ /* 0x001fc800078e00ff */
        /* <DEDUP_REMOVED lines=15> */
[----:B------:R-:W-:-:S03]  /*5df0*/  IADD3 R54, P2, RZ, -R54, RZ ;  /* 0x80000036ff367210 */ /* 0x000fc60007f5e0ff */
[----:B------:R-:W-:Y:S02]  /*5e00*/  IMAD R56, R51, R38, R56 ;  /* 0x0000002633387224 */ /* 0x000fe400078e0238 */
[----:B------:R-:W-:-:S04]  /*5e10*/  IMAD.HI.U32 R58, R59, R54, RZ ;  /* 0x000000363b3a7227 */ /* 0x000fc800078e00ff */
[----:B------:R-:W-:-:S04]  /*5e20*/  IMAD.X R56, RZ, RZ, ~R56, P2 ;  /* 0x000000ffff387224 */ /* 0x000fc800010e0e38 */
[----:B------:R-:W-:-:S04]  /*5e30*/  IMAD.WIDE.U32 R58, P2, R59, R56, R58 ;  /* 0x000000383b3a7225 */ /* 0x000fc8000784003a */
[C---:B------:R-:W-:Y:S01]  /*5e40*/  IMAD.HI.U32 R55, P3, R51.reuse, R54, R58 ;  /* 0x0000003633377227 */ /* 0x040fe2000786003a */
[----:B------:R-:W-:Y:S02]  /*5e50*/  IADD3 R58, P6, RZ, -R53, RZ ;  /* 0x80000035ff3a7210 */ /* 0x000fe40007fde0ff */
[----:B------:R-:W-:Y:S01]  /*5e60*/  MOV R59, RZ ;  /* 0x000000ff003b7202 */ /* 0x000fe20000000f00 */
[CC--:B------:R-:W-:Y:S02]  /*5e70*/  IMAD R54, R51.reuse, R56.reuse, RZ ;  /* 0x0000003833367224 */ /* 0x0c0fe400078e02ff */
[----:B------:R-:W-:-:S03]  /*5e80*/  IMAD.HI.U32 R56, R51, R56, RZ ;  /* 0x0000003833387227 */ /* 0x000fc600078e00ff */
[----:B------:R-:W-:Y:S01]  /*5e90*/  IADD3 R54, P4, R54, R55, RZ ;  /* 0x0000003736367210 */ /* 0x000fe20007f9e0ff */
[----:B------:R-:W-:Y:S01]  /*5ea0*/  IMAD.X R56, R56, 0x1, R51, P2 ;  /* 0x0000000138387824 */ /* 0x000fe200010e0633 */
[----:B------:R-:W-:Y:S02]  /*5eb0*/  SEL R55, R58, R53, !P5 ;  /* 0x000000353a377207 */ /* 0x000fe40006800000 */
[----:B------:R-:W-:-:S03]  /*5ec0*/  IADD3.X R53, RZ, ~R52, RZ, P6, !PT ;  /* 0x80000034ff357210 */ /* 0x000fc600037fe4ff */
[----:B------:R-:W-:Y:S01]  /*5ed0*/  IMAD.HI.U32 R58, R54, R55, RZ ;  /* 0x00000037363a7227 */ /* 0x000fe200078e00ff */
[----:B------:R-:W-:-:S05]  /*5ee0*/  SEL R51, R53, R52, !P5 ;  /* 0x0000003435337207 */ /* 0x000fca0006800000 */
[----:B------:R-:W-:Y:S01]  /*5ef0*/  IMAD.WIDE.U32 R58, R54, R51, R58 ;  /* 0x00000033363a7225 */ /* 0x000fe200078e003a */
[----:B------:R-:W-:-:S05]  /*5f00*/  IADD3.X R54, RZ, RZ, R56, P4, P3 ;  /* 0x000000ffff367210 */ /* 0x000fca00027e6438 */
[----:B------:R-:W-:-:S04]  /*5f10*/  IMAD.HI.U32 R56, P3, R54, R55, R58 ;  /* 0x0000003736387227 */ /* 0x000fc8000786003a */
[CC--:B------:R-:W-:Y:S02]  /*5f20*/  IMAD R53, R54.reuse, R51.reuse, RZ ;  /* 0x0000003336357224 */ /* 0x0c0fe400078e02ff */
[----:B------:R-:W-:-:S03]  /*5f30*/  IMAD.HI.U32 R57, R54, R51, RZ ;  /* 0x0000003336397227 */ /* 0x000fc600078e00ff */
[----:B------:R-:W-:Y:S01]  /*5f40*/  IADD3 R53, P2, R53, R56, RZ ;  /* 0x0000003835357210 */ /* 0x000fe20007f5e0ff */
[----:B------:R-:W-:-:S04]  /*5f50*/  IMAD.X R57, RZ, RZ, R57, P3 ;  /* 0x000000ffff397224 */ /* 0x000fc800018e0639 */
[----:B------:R-:W-:Y:S01]  /*5f60*/  IMAD.WIDE.U32 R58, R53, R38, RZ ;  /* 0x00000026353a7225 */ /* 0x000fe200078e00ff */
[----:B------:R-:W-:-:S03]  /*5f70*/  IADD3.X R57, RZ, R57, RZ, P2, !PT ;  /* 0x00000039ff397210 */ /* 0x000fc600017fe4ff */
[----:B------:R-:W-:Y:S01]  /*5f80*/  IMAD R54, R53, R39, R59 ;  /* 0x0000002735367224 */ /* 0x000fe200078e023b */
[----:B------:R-:W-:-:S03]  /*5f90*/  IADD3 R55, P3, -R58, R55, RZ ;  /* 0x000000373a377210 */ /* 0x000fc60007f7e1ff */
[-C--:B------:R-:W-:Y:S01]  /*5fa0*/  IMAD R54, R57, R38.reuse, R54 ;  /* 0x0000002639367224 */ /* 0x080fe200078e0236 */
[----:B------:R-:W-:-:S03]  /*5fb0*/  ISETP.GE.U32.AND P2, PT, R55, R38, PT ;  /* 0x000000263700720c */ /* 0x000fc60003f46070 */
[----:B------:R-:W-:Y:S01]  /*5fc0*/  IMAD.X R51, R51, 0x1, ~R54, P3 ;  /* 0x0000000133337824 */ /* 0x000fe200018e0e36 */
[----:B------:R-:W-:-:S04]  /*5fd0*/  IADD3 R54, P3, R55, -R38, RZ ;  /* 0x8000002637367210 */ /* 0x000fc80007f7e0ff */
[----:B------:R-:W-:-:S04]  /*5fe0*/  ISETP.GE.U32.AND.EX P2, PT, R51, R39, PT, P2 ;  /* 0x000000273300720c */ /* 0x000fc80003f46120 */
[----:B------:R-:W-:Y:S02]  /*5ff0*/  SEL R55, R54, R55, P2 ;  /* 0x0000003736377207 */ /* 0x000fe40001000000 */
[----:B------:R-:W-:Y:S02]  /*6000*/  IADD3 R54, P4, R53, 0x1, RZ ;  /* 0x0000000135367810 */ /* 0x000fe40007f9e0ff */
[----:B------:R-:W-:Y:S02]  /*6010*/  ISETP.GE.U32.AND P5, PT, R55, R38, PT ;  /* 0x000000263700720c */ /* 0x000fe40003fa6070 */
[----:B------:R-:W-:Y:S01]  /*6020*/  IADD3.X R38, R51, ~R39, RZ, P3, !PT ;  /* 0x8000002733267210 */ /* 0x000fe20001ffe4ff */
[----:B------:R-:W-:Y:S01]  /*6030*/  IMAD.X R56, RZ, RZ, R57, P4 ;  /* 0x000000ffff387224 */ /* 0x000fe200020e0639 */
[----:B------:R-:W-:Y:S02]  /*6040*/  SEL R54, R54, R53, P2 ;  /* 0x0000003536367207 */ /* 0x000fe40001000000 */
[----:B------:R-:W-:-:S02]  /*6050*/  SEL R38, R38, R51, P2 ;  /* 0x0000003326267207 */ /* 0x000fc40001000000 */
[----:B------:R-:W-:Y:S02]  /*6060*/  SEL R56, R56, R57, P2 ;  /* 0x0000003938387207 */ /* 0x000fe40001000000 */
[----:B------:R-:W-:Y:S02]  /*6070*/  IADD3 R51, P2, R54, 0x1, RZ ;  /* 0x0000000136337810 */ /* 0x000fe40007f5e0ff */
[----:B------:R-:W-:Y:S02]  /*6080*/  ISETP.GE.U32.AND.EX P5, PT, R38, R39, PT, P5 ;  /* 0x000000272600720c */ /* 0x000fe40003fa6150 */
[----:B------:R-:W-:Y:S02]  /*6090*/  IADD3.X R39, RZ, R56, RZ, P2, !PT ;  /* 0x00000038ff277210 */ /* 0x000fe400017fe4ff */
[----:B------:R-:W-:Y:S02]  /*60a0*/  SEL R51, R51, R54, P5 ;  /* 0x0000003633337207 */ /* 0x000fe40002800000 */
[----:B------:R-:W-:-:S02]  /*60b0*/  LOP3.LUT R38, R49, R52, RZ, 0x3c, !PT ;  /* 0x0000003431267212 */ /* 0x000fc400078e3cff */
[----:B------:R-:W-:Y:S02]  /*60c0*/  SEL R39, R39, R56, P5 ;  /* 0x0000003827277207 */ /* 0x000fe40002800000 */
[-C--:B------:R-:W-:Y:S02]  /*60d0*/  IADD3 R52, P3, RZ, -R51.reuse, RZ ;  /* 0x80000033ff347210 */ /* 0x080fe40007f7e0ff */
[----:B------:R-:W-:Y:S02]  /*60e0*/  ISETP.GE.AND P4, PT, R38, RZ, PT ;  /* 0x000000ff2600720c */ /* 0x000fe40003f86270 */
[----:B------:R-:W-:Y:S01]  /*60f0*/  ISETP.NE.U32.AND P2, PT, R50, RZ, PT ;  /* 0x000000ff3200720c */ /* 0x000fe20003f45070 */
[----:B------:R-:W-:Y:S01]  /*6100*/  IMAD.X R38, RZ, RZ, ~R39, P3 ;  /* 0x000000ffff267224 */ /* 0x000fe200018e0e27 */
[----:B------:R-:W-:Y:S02]  /*6110*/  SEL R52, R52, R51, !P4 ;  /* 0x0000003334347207 */ /* 0x000fe40006000000 */
[----:B------:R-:W-:-:S02]  /*6120*/  ISETP.NE.AND.EX P2, PT, R49, RZ, PT, P2 ;  /* 0x000000ff3100720c */ /* 0x000fc40003f45320 */
[----:B------:R-:W-:Y:S01]  /*6130*/  SEL R38, R38, R39, !P4 ;  /* 0x0000002726267207 */ /* 0x000fe20006000000 */
[----:B------:R-:W-:Y:S01]  /*6140*/  IMAD.MOV.U32 R39, RZ, RZ, 0x0 ;  /* 0x00000000ff277424 */ /* 0x000fe200078e00ff */
[----:B------:R-:W-:Y:S02]  /*6150*/  SEL R52, R52, 0xffffffff, P2 ;  /* 0xffffffff34347807 */ /* 0x000fe40001000000 */
[----:B------:R-:W-:Y:S02]  /*6160*/  SEL R53, R38, 0xffffffff, P2 ;  /* 0xffffffff26357807 */ /* 0x000fe40001000000 */
[----:B------:R-:W-:-:S04]  /*6170*/  MOV R38, R2 ;  /* 0x0000000200267202 */ /* 0x000fc80000000f00 */
[----:B------:R-:W-:Y:S05]  /*6180*/  RET.REL.NODEC R38 `(_ZN2at6native13col2im_kernelIddEEvlPKT_llllllllllllPS2_) ;  /* 0xffffff9c269c7950 */ /* 0x000fea0003c3ffff */
        .weak           $__internal_7_$__cuda_sm20_rem_s64
        .type           $__internal_7_$__cuda_sm20_rem_s64,@function
        .size           $__internal_7_$__cuda_sm20_rem_s64,(.L_x_511 - $__internal_7_$__cuda_sm20_rem_s64)
$__internal_7_$__cuda_sm20_rem_s64:
        /* <DEDUP_REMOVED lines=17> */
[----:B------:R-:W-:-:S04]  /*62a0*/  IMAD.HI.U32 R55, R51, R59, RZ ;  /* 0x0000003b33377227 */ /* 0x000fc800078e00ff */
[----:B------:R-:W-:Y:S01]  /*62b0*/  IMAD.HI.U32 R40, P3, R51, R57, R40 ;  /* 0x0000003933287227 */ /* 0x000fe20007860028 */
[----:B------:R-:W-:-:S03]  /*62c0*/  IADD3.X R55, R55, R51, RZ, P2, !PT ;  /* 0x0000003337377210 */ /* 0x000fc600017fe4ff */
[----:B------:R-:W-:-:S05]  /*62d0*/  IMAD R41, R51, R59, RZ ;  /* 0x0000003b33297224 */ /* 0x000fca00078e02ff */
[----:B------:R-:W-:-:S04]  /*62e0*/  IADD3 R41, P4, R41, R40, RZ ;  /* 0x0000002829297210 */ /* 0x000fc80007f9e0ff */
[----:B------:R-:W-:Y:S01]  /*62f0*/  IADD3.X R55, RZ, RZ, R55, P4, P3 ;  /* 0x000000ffff377210 */ /* 0x000fe200027e6437 */
[----:B------:R-:W-:Y:S01]  /*6300*/  IMAD.WIDE.U32 R50, R41, R38, RZ ;  /* 0x0000002629327225 */ /* 0x000fe200078e00ff */
[----:B------:R-:W-:-:S03]  /*6310*/  ISETP.GE.AND P3, PT, R53, RZ, PT ;  /* 0x000000ff3500720c */ /* 0x000fc60003f66270 */
[----:B------:R-:W-:Y:S01]  /*6320*/  IMAD R40, R41, R39, R51 ;  /* 0x0000002729287224 */ /* 0x000fe200078e0233 */
[----:B------:R-:W-:-:S03]  /*6330*/  IADD3 R51, P2, RZ, -R50, RZ ;  /* 0x80000032ff337210 */ /* 0x000fc60007f5e0ff */
[----:B------:R-:W-:Y:S02]  /*6340*/  IMAD R50, R55, R38, R40 ;  /* 0x0000002637327224 */ /* 0x000fe400078e0228 */
[----:B------:R-:W-:-:S04]  /*6350*/  IMAD.HI.U32 R40, R41, R51, RZ ;  /* 0x0000003329287227 */ /* 0x000fc800078e00ff */
[----:B------:R-:W-:-:S04]  /*6360*/  IMAD.X R50, RZ, RZ, ~R50, P2 ;  /* 0x000000ffff327224 */ /* 0x000fc800010e0e32 */
[----:B------:R-:W-:-:S04]  /*6370*/  IMAD.WIDE.U32 R40, P2, R41, R50, R40 ;  /* 0x0000003229287225 */ /* 0x000fc80007840028 */
[----:B------:R-:W-:-:S04]  /*6380*/  IMAD.HI.U32 R56, R55, R50, RZ ;  /* 0x0000003237387227 */ /* 0x000fc800078e00ff */
[----:B------:R-:W-:Y:S01]  /*6390*/  IMAD.HI.U32 R40, P4, R55, R51, R40 ;  /* 0x0000003337287227 */ /* 0x000fe20007880028 */
[----:B------:R-:W-:-:S03]  /*63a0*/  IADD3 R51, P5, RZ, -R54, RZ ;  /* 0x80000036ff337210 */ /* 0x000fc60007fbe0ff */
[----:B------:R-:W-:Y:S01]  /*63b0*/  IMAD R41, R55, R50, RZ ;  /* 0x0000003237297224 */ /* 0x000fe200078e02ff */
[----:B------:R-:W-:Y:S01]  /*63c0*/  SEL R51, R51, R54, !P3 ;  /* 0x0000003633337207 */ /* 0x000fe20005800000 */
[----:B------:R-:W-:Y:S01]  /*63d0*/  IMAD.X R55, R56, 0x1, R55, P2 ;  /* 0x0000000138377824 */ /* 0x000fe200010e0637 */
[-C--:B------:R-:W-:Y:S02]  /*63e0*/  IADD3.X R54, RZ, ~R53.reuse, RZ, P5, !PT ;  /* 0x80000035ff367210 */ /* 0x080fe40002ffe4ff */
[----:B------:R-:W-:Y:S01]  /*63f0*/  IADD3 R50, P6, R41, R40, RZ ;  /* 0x0000002829327210 */ /* 0x000fe20007fde0ff */
[----:B------:R-:W-:Y:S01]  /*6400*/  HFMA2.MMA R41, -RZ, RZ, 0, 0 ;  /* 0x00000000ff297435 */ /* 0x000fe200000001ff */
[----:B------:R-:W-:Y:S02]  /*6410*/  SEL R53, R54, R53, !P3 ;  /* 0x0000003536357207 */ /* 0x000fe40005800000 */
        /* <DEDUP_REMOVED lines=36> */
[----:B------:R-:W-:Y:S06]  /*6660*/  RET.REL.NODEC R38 `(_ZN2at6native13col2im_kernelIddEEvlPKT_llllllllllllPS2_) ;  /* 0xffffff9826647950 */ /* 0x000fec0003c3ffff */
.L_x_451:
        /* <DEDUP_REMOVED lines=9> */
.L_x_511:


//--------------------- .text._ZN2at6native13im2col_kernelIN3c108BFloat16EEEvlPKT_llllllllllllPS4_ --------------------------
	.section	.text._ZN2at6native13im2col_kernelIN3c108BFloat16EEEvlPKT_llllllllllllPS4_,"ax",@progbits
	.align	128
        .global         _ZN2at6native13im2col_kernelIN3c108BFloat16EEEvlPKT_llllllllllllPS4_
        .type           _ZN2at6native13im2col_kernelIN3c108BFloat16EEEvlPKT_llllllllllllPS4_,@function
        .size           _ZN2at6native13im2col_kernelIN3c108BFloat16EEEvlPKT_llllllllllllPS4_,(.L_x_512 - _ZN2at6native13im2col_kernelIN3c108BFloat16EEEvlPKT_llllllllllllPS4_)
        .other          _ZN2at6native13im2col_kernelIN3c108BFloat16EEEvlPKT_llllllllllllPS4_,@"STO_CUDA_ENTRY STV_DEFAULT"
_ZN2at6native13im2col_kernelIN3c108BFloat16EEEvlPKT_llllllllllllPS4_:
.text._ZN2at6native13im2col_kernelIN3c108BFloat16EEEvlPKT_llllllllllllPS4_:
        /* <DEDUP_REMOVED lines=10> */
[----:B------:R-:W0:Y:S02]  /*00a0*/  LDC.64 R2, c[0x0][0x230] ;  /* 0x00008c00ff027b82 */ /* 0x000e240000000a00 */
[----:B0-----:R-:W-:-:S04]  /*00b0*/  ISETP.GE.U32.AND P0, PT, R2, 0x1, PT ;  /* 0x000000010200780c */ /* 0x001fc80003f06070 */
[----:B------:R-:W-:-:S13]  /*00c0*/  ISETP.GE.AND.EX P0, PT, R3, RZ, PT, P0 ;  /* 0x000000ff0300720c */ /* 0x000fda0003f06300 */
[----:B------:R-:W-:Y:S05]  /*00d0*/  @!P0 EXIT ;  /* 0x000000000000894d */ /* 0x000fea0003800000 */
[----:B------:R-:W-:Y:S01]  /*00e0*/  ULDC.64 UR6, c[0x0][0x278] ;  /* 0x00009e0000067ab9 */ /* 0x000fe20000000a00 */
[----:B------:R-:W-:Y:S01]  /*00f0*/  ULDC.64 UR10, c[0x0][0x270] ;  /* 0x00009c00000a7ab9 */ /* 0x000fe20000000a00 */
[----:B------:R-:W-:Y:S01]  /*0100*/  IMAD.MOV.U32 R0, RZ, RZ, R12 ;  /* 0x000000ffff007224 */ /* 0x000fe200078e000c */
[----:B------:R-:W-:Y:S02]  /*0110*/  UIMAD UR4, UR7, UR10, URZ ;  /* 0x0000000a070472a4 */ /* 0x000fe4000f8e023f */
[----:B------:R-:W-:Y:S02]  /*0120*/  UIMAD.WIDE.U32 UR8, UR6, UR10, URZ ;  /* 0x0000000a060872a5 */ /* 0x000fe4000f8e003f */
[----:B------:R-:W-:Y:S02]  /*0130*/  UIMAD UR4, UR6, UR11, UR4 ;  /* 0x0000000b060472a4 */ /* 0x000fe4000f8e0204 */
[----:B------:R-:W-:Y:S02]  /*0140*/  USHF.L.U32 UR22, UR8, 0x1, URZ ;  /* 0x0000000108167899 */ /* 0x000fe4000800063f */
[----:B------:R-:W-:Y:S01]  /*0150*/  UIADD3 UR12, UR9, UR4, URZ ;  /* 0x00000004090c7290 */ /* 0x000fe2000fffe03f */
[----:B------:R-:W-:-:S03]  /*0160*/  ULDC.64 UR16, c[0x0][0x208] ;  /* 0x0000820000107ab9 */ /* 0x000fc60000000a00 */
[----:B------:R-:W-:-:S12]  /*0170*/  USHF.L.U64.HI UR23, UR8, 0x1, UR12 ;  /* 0x0000000108177899 */ /* 0x000fd8000801020c */
.L_x_463:
[----:B------:R-:W-:Y:S01]  /*0180*/  ULDC UR4, c[0x0][0x27c] ;  /* 0x00009f0000047ab9 */ /* 0x000fe20000000800 */
[----:B------:R-:W-:Y:S01]  /*0190*/  BSSY B0, `(.L_x_452) ;  /* 0x000002e000007945 */ /* 0x000fe20003800000 */
[----:B------:R-:W-:-:S04]  /*01a0*/  LOP3.LUT R2, R13, UR4, RZ, 0xfc, !PT ;  /* 0x000000040d027c12 */ /* 0x000fc8000f8efcff */
[----:B------:R-:W-:-:S13]  /*01b0*/  ISETP.NE.U32.AND P0, PT, R2, RZ, PT ;  /* 0x000000ff0200720c */ /* 0x000fda0003f05070 */
[----:B0123--:R-:W-:Y:S05]  /*01c0*/  @!P0 BRA `(.L_x_453) ;  /* 0x00000000004c8947 */ /* 0x00ffea0003800000 */
[----:B------:R-:W-:Y:S01]  /*01d0*/  ULDC.64 UR4, c[0x0][0x278] ;  /* 0x00009e0000047ab9 */ /* 0x000fe20000000a00 */
[----:B------:R-:W-:Y:S01]  /*01e0*/  IMAD.MOV.U32 R14, RZ, RZ, R0 ;  /* 0x000000ffff0e7224 */ /* 0x000fe200078e0000 */
[----:B------:R-:W-:Y:S01]  /*01f0*/  MOV R6, 0x240 ;  /* 0x0000024000067802 */ /* 0x000fe20000000f00 */
[----:B------:R-:W-:Y:S02]  /*0200*/  IMAD.U32 R8, RZ, RZ, UR4 ;  /* 0x00000004ff087e24 */ /* 0x000fe4000f8e00ff */
[----:B------:R-:W-:Y:S02]  /*0210*/  IMAD.U32 R7, RZ, RZ, UR5 ;  /* 0x00000005ff077e24 */ /* 0x000fe4000f8e00ff */
[----:B------:R-:W-:-:S07]  /*0220*/  IMAD.MOV.U32 R10, RZ, RZ, R13 ;  /* 0x000000ffff0a7224 */ /* 0x000fce00078e000d */
[----:B------:R-:W-:Y:S05]  /*0230*/  CALL.REL.NOINC `($__internal_8_$__cuda_sm20_div_s64) ;  /* 0x0000001800587944 */ /* 0x000fea0003c00000 */
[----:B------:R-:W-:Y:S01]  /*0240*/  IADD3 R15, P0, RZ, -R10, RZ ;  /* 0x8000000aff0f7210 */ /* 0x000fe20007f1e0ff */
[----:B------:R-:W-:Y:S01]  /*0250*/  ULDC.64 UR4, c[0x0][0x278] ;  /* 0x00009e0000047ab9 */ /* 0x000fe20000000a00 */
[----:B------:R-:W-:-:S03]  /*0260*/  MOV R12, R0 ;  /* 0x00000000000c7202 */ /* 0x000fc60000000f00 */
[----:B------:R-:W-:Y:S02]  /*0270*/  IMAD.X R4, RZ, RZ, ~R11, P0 ;  /* 0x000000ffff047224 */ /* 0x000fe400000e0e0b */
[----:B------:R-:W-:-:S04]  /*0280*/  IMAD.WIDE.U32 R2, R15, UR4, R12 ;  /* 0x000000040f027c25 */ /* 0x000fc8000f8e000c */
[----:B------:R-:W-:Y:S02]  /*0290*/  IMAD R4, R4, UR4, RZ ;  /* 0x0000000404047c24 */ /* 0x000fe4000f8e02ff */
[----:B------:R-:W-:Y:S02]  /*02a0*/  IMAD.MOV.U32 R12, RZ, RZ, R2 ;  /* 0x000000ffff0c7224 */ /* 0x000fe400078e0002 */
[----:B------:R-:W-:Y:S02]  /*02b0*/  IMAD R15, R15, UR5, R4 ;  /* 0x000000050f0f7c24 */ /* 0x000fe4000f8e0204 */
[----:B------:R-:W-:Y:S02]  /*02c0*/  IMAD.MOV.U32 R2, RZ, RZ, R10 ;  /* 0x000000ffff027224 */ /* 0x000fe400078e000a */
[----:B------:R-:W-:Y:S02]  /*02d0*/  IMAD.IADD R15, R3, 0x1, R15 ;  /* 0x00000001030f7824 */ /* 0x000fe400078e020f */
[----:B------:R-:W-:Y:S01]  /*02e0*/  IMAD.MOV.U32 R3, RZ, RZ, R11 ;  /* 0x000000ffff037224 */ /* 0x000fe200078e000b */
[----:B------:R-:W-:Y:S06]  /*02f0*/  BRA `(.L_x_454) ;  /* 0x00000000005c7947 */ /* 0x000fec0003800000 */
.L_x_453:
[----:B------:R-:W-:Y:S01]  /*0300*/  ULDC UR4, c[0x0][0x278] ;  /* 0x00009e0000047ab9 */ /* 0x000fe20000000800 */
[----:B------:R-:W-:Y:S01]  /*0310*/  IMAD.MOV.U32 R15, RZ, RZ, RZ ;  /* 0x000000ffff0f7224 */ /* 0x000fe200078e00ff */
[----:B------:R-:W0:Y:S01]  /*0320*/  I2F.U32.RP R4, UR4 ;  /* 0x0000000400047d06 */ /* 0x000e220008209000 */
[----:B------:R-:W-:-:S07]  /*0330*/  ISETP.NE.U32.AND P2, PT, RZ, UR4, PT ;  /* 0x00000004ff007c0c */ /* 0x000fce000bf45070 */
[----:B0-----:R-:W0:Y:S02]  /*0340*/  MUFU.RCP R4, R4 ;  /* 0x0000000400047308 */ /* 0x001e240000001000 */
[----:B0-----:R-:W-:-:S06]  /*0350*/  VIADD R2, R4, 0xffffffe ;  /* 0x0ffffffe04027836 */ /* 0x001fcc0000000000 */
        /* <DEDUP_REMOVED lines=12> */
[----:B------:R-:W-:Y:S01]  /*0420*/  @P1 VIADD R2, R2, 0x1 ;  /* 0x0000000102021836 */ /* 0x000fe20000000000 */
[----:B------:R-:W-:-:S05]  /*0430*/  @!P2 LOP3.LUT R2, RZ, UR4, RZ, 0x33, !PT ;  /* 0x00000004ff02ac12 */ /* 0x000fca000f8e33ff */
[----:B------:R-:W-:-:S04]  /*0440*/  IMAD.MOV R3, RZ, RZ, -R2 ;  /* 0x000000ffff037224 */ /* 0x000fc800078e0a02 */
[----:B------:R-:W-:Y:S02]  /*0450*/  IMAD R12, R3, UR4, R0 ;  /* 0x00000004030c7c24 */ /* 0x000fe4000f8e0200 */
[----:B------:R-:W-:-:S07]  /*0460*/  IMAD.MOV.U32 R3, RZ, RZ, RZ ;  /* 0x000000ffff037224 */ /* 0x000fce00078e00ff */
.L_x_454:
[----:B------:R-:W-:Y:S05]  /*0470*/  BSYNC B0 ;  /* 0x0000000000007941 */ /* 0x000fea0003800000 */
.L_x_452:
[----:B------:R-:W-:Y:S01]  /*0480*/  ULDC UR4, c[0x0][0x274] ;  /* 0x00009d0000047ab9 */ /* 0x000fe20000000800 */
[----:B------:R-:W-:Y:S01]  /*0490*/  BSSY B0, `(.L_x_455) ;  /* 0x000002f000007945 */ /* 0x000fe20003800000 */
[----:B------:R-:W-:-:S05]  /*04a0*/  IMAD.U32 R21, RZ, RZ, UR4 ;  /* 0x00000004ff157e24 */ /* 0x000fca000f8e00ff */
[----:B------:R-:W-:-:S04]  /*04b0*/  LOP3.LUT R4, R3, R21, RZ, 0xfc, !PT ;  /* 0x0000001503047212 */ /* 0x000fc800078efcff */
[----:B------:R-:W-:-:S13]  /*04c0*/  ISETP.NE.U32.AND P0, PT, R4, RZ, PT ;  /* 0x000000ff0400720c */ /* 0x000fda0003f05070 */
[----:B------:R-:W-:Y:S05]  /*04d0*/  @!P0 BRA `(.L_x_456) ;  /* 0x0000000000488947 */ /* 0x000fea0003800000 */
[----:B------:R-:W-:Y:S01]  /*04e0*/  ULDC.64 UR4, c[0x0][0x270] ;  /* 0x00009c0000047ab9 */ /* 0x000fe20000000a00 */
[----:B------:R-:W-:Y:S01]  /*04f0*/  MOV R14, R2 ;  /* 0x00000002000e7202 */ /* 0x000fe20000000f00 */
[----:B------:R-:W-:Y:S01]  /*0500*/  IMAD.U32 R8, RZ, RZ, UR4 ;  /* 0x00000004ff087e24 */ /* 0x000fe2000f8e00ff */
[----:B------:R-:W-:Y:S01]  /*0510*/  MOV R6, 0x550 ;  /* 0x0000055000067802 */ /* 0x000fe20000000f00 */
[----:B------:R-:W-:Y:S02]  /*0520*/  IMAD.U32 R7, RZ, RZ, UR5 ;  /* 0x00000005ff077e24 */ /* 0x000fe4000f8e00ff */
[----:B------:R-:W-:-:S07]  /*0530*/  IMAD.MOV.U32 R10, RZ, RZ, R3 ;  /* 0x000000ffff0a7224 */ /* 0x000fce00078e0003 */
[----:B------:R-:W-:Y:S05]  /*0540*/  CALL.REL.NOINC `($__internal_8_$__cuda_sm20_div_s64) ;  /* 0x0000001400947944 */ /* 0x000fea0003c00000 */
[----:B------:R-:W-:Y:S01]  /*0550*/  IADD3 R17, P0, RZ, -R10, RZ ;  /* 0x8000000aff117210 */ /* 0x000fe20007f1e0ff */
[----:B------:R-:W-:Y:S02]  /*0560*/  ULDC.64 UR4, c[0x0][0x270] ;  /* 0x00009c0000047ab9 */ /* 0x000fe40000000a00 */
[----:B------:R-:W-:Y:S02]  /*0570*/  IMAD.U32 R16, RZ, RZ, UR4 ;  /* 0x00000004ff107e24 */ /* 0x000fe4000f8e00ff */
[----:B------:R-:W-:Y:S02]  /*0580*/  IMAD.X R4, RZ, RZ, ~R11, P0 ;  /* 0x000000ffff047224 */ /* 0x000fe400000e0e0b */
[----:B------:R-:W-:Y:S02]  /*0590*/  IMAD.U32 R21, RZ, RZ, UR5 ;  /* 0x00000005ff157e24 */ /* 0x000fe4000f8e00ff */
[-C--:B------:R-:W-:Y:S02]  /*05a0*/  IMAD R4, R4, R16.reuse, RZ ;  /* 0x0000001004047224 */ /* 0x080fe400078e02ff */
[----:B------:R-:W-:-:S04]  /*05b0*/  IMAD.WIDE.U32 R2, R17, R16, R2 ;  /* 0x0000001011027225 */ /* 0x000fc800078e0002 */
[----:B------:R-:W-:Y:S02]  /*05c0*/  IMAD R17, R17, R21, R4 ;  /* 0x0000001511117224 */ /* 0x000fe400078e0204 */
[----:B------:R-:W-:-:S03]  /*05d0*/  IMAD.MOV.U32 R14, RZ, RZ, R2 ;  /* 0x000000ffff0e7224 */ /* 0x000fc600078e0002 */
[----:B------:R-:W-:Y:S01]  /*05e0*/  IADD3 R17, R3, R17, RZ ;  /* 0x0000001103117210 */ /* 0x000fe20007ffe0ff */
[----:B------:R-:W-:Y:S06]  /*05f0*/  BRA `(.L_x_457) ;  /* 0x0000000000607947 */ /* 0x000fec0003800000 */
.L_x_456:
[----:B------:R-:W-:Y:S01]  /*0600*/  ULDC UR4, c[0x0][0x270] ;  /* 0x00009c0000047ab9 */ /* 0x000fe20000000800 */
[----:B------:R-:W-:Y:S02]  /*0610*/  IMAD.MOV.U32 R17, RZ, RZ, RZ ;  /* 0x000000ffff117224 */ /* 0x000fe400078e00ff */
[----:B------:R-:W-:Y:S02]  /*0620*/  IMAD.U32 R16, RZ, RZ, UR4 ;  /* 0x00000004ff107e24 */ /* 0x000fe4000f8e00ff */
[----:B------:R-:W-:Y:S02]  /*0630*/  IMAD.MOV.U32 R11, RZ, RZ, RZ ;  /* 0x000000ffff0b7224 */ /* 0x000fe400078e00ff */
[----:B------:R-:W0:Y:S01]  /*0640*/  I2F.U32.RP R3, R16 ;  /* 0x0000001000037306 */ /* 0x000e220000209000 */
[----:B------:R-:W-:-:S07]  /*0650*/  ISETP.NE.U32.AND P2, PT, R16, RZ, PT ;  /* 0x000000ff1000720c */ /* 0x000fce0003f45070 */
[----:B0-----:R-:W0:Y:S02]  /*0660*/  MUFU.RCP R3, R3 ;  /* 0x0000000300037308 */ /* 0x001e240000001000 */
[----:B0-----:R-:W-:-:S06]  /*0670*/  VIADD R4, R3, 0xffffffe ;  /* 0x0ffffffe03047836 */ /* 0x001fcc0000000000 */
[----:B------:R0:W1:Y:S02]  /*0680*/  F2I.FTZ.U32.TRUNC.NTZ R5, R4 ;  /* 0x0000000400057305 */ /* 0x000064000021f000 */
[----:B0-----:R-:W-:Y:S02]  /*0690*/  IMAD.MOV.U32 R4, RZ, RZ, RZ ;  /* 0x000000ffff047224 */ /* 0x001fe400078e00ff */
[----:B-1----:R-:W-:-:S04]  /*06a0*/  IMAD R6, R5, R16, RZ ;  /* 0x0000001005067224 */ /* 0x002fc800078e02ff */
[----:B------:R-:W-:-:S04]  /*06b0*/  IMAD.MOV R7, RZ, RZ, -R6 ;  /* 0x000000ffff077224 */ /* 0x000fc800078e0a06 */
[----:B------:R-:W-:-:S06]  /*06c0*/  IMAD.HI.U32 R5, R5, R7, R4 ;  /* 0x0000000705057227 */ /* 0x000fcc00078e0004 */
[----:B------:R-:W-:-:S04]  /*06d0*/  IMAD.HI.U32 R10, R5, R2, RZ ;  /* 0x00000002050a7227 */ /* 0x000fc800078e00ff */
[----:B------:R-:W-:-:S04]  /*06e0*/  IMAD.MOV R5, RZ, RZ, -R10 ;  /* 0x000000ffff057224 */ /* 0x000fc800078e0a0a */
[----:B------:R-:W-:-:S05]  /*06f0*/  IMAD R5, R16, R5, R2 ;  /* 0x0000000510057224 */ /* 0x000fca00078e0202 */
[----:B------:R-:W-:-:S13]  /*0700*/  ISETP.GE.U32.AND P0, PT, R5, R16, PT ;  /* 0x000000100500720c */ /* 0x000fda0003f06070 */
[----:B------:R-:W-:Y:S02]  /*0710*/  @P0 IMAD.IADD R5, R5, 0x1, -R16 ;  /* 0x0000000105050824 */ /* 0x000fe400078e0a10 */
[----:B------:R-:W-:-:S03]  /*0720*/  @P0 VIADD R10, R10, 0x1 ;  /* 0x000000010a0a0836 */ /* 0x000fc60000000000 */
[----:B------:R-:W-:-:S13]  /*0730*/  ISETP.GE.U32.AND P1, PT, R5, R16, PT ;  /* 0x000000100500720c */ /* 0x000fda0003f26070 */
[----:B------:R-:W-:Y:S02]  /*0740*/  @P1 IADD3 R10, R10, 0x1, RZ ;  /* 0x000000010a0a1810 */ /* 0x000fe40007ffe0ff */
[----:B------:R-:W-:-:S05]  /*0750*/  @!P2 LOP3.LUT R10, RZ, R16, RZ, 0x33, !PT ;  /* 0x00000010ff0aa212 */ /* 0x000fca00078e33ff */
[----:B------:R-:W-:-:S04]  /*0760*/  IMAD.MOV R3, RZ, RZ, -R10 ;  /* 0x000000ffff037224 */ /* 0x000fc800078e0a0a */
[----:B------:R-:W-:-:S07]  /*0770*/  IMAD R14, R16, R3, R2 ;  /* 0x00000003100e7224 */ /* 0x000fce00078e0202 */
.L_x_457:
[----:B------:R-:W-:Y:S05]  /*0780*/  BSYNC B0 ;  /* 0x0000000000007941 */ /* 0x000fea0003800000 */
.L_x_455:
[----:B------:R-:W0:Y:S01]  /*0790*/  LDC.64 R4, c[0x0][0x238] ;  /* 0x00008e00ff047b82 */ /* 0x000e220000000a00 */
[----:B------:R-:W-:Y:S02]  /*07a0*/  ULDC.64 UR4, c[0x0][0x248] ;  /* 0x0000920000047ab9 */ /* 0x000fe40000000a00 */
[----:B------:R-:W-:-:S04]  /*07b0*/  UIADD3 UR4, UP0, URZ, -UR4, URZ ;  /* 0x800000043f047290 */ /* 0x000fc8000ff1e03f */
[----:B------:R-:W-:Y:S01]  /*07c0*/  UIADD3.X UR5, URZ, ~UR5, URZ, UP0, !UPT ;  /* 0x800000053f057290 */ /* 0x000fe200087fe43f */
[----:B------:R-:W1:Y:S01]  /*07d0*/  LDC.64 R18, c[0x0][0x258] ;  /* 0x00009600ff127b82 */ /* 0x000e620000000a00 */
[----:B0-----:R-:W-:-:S04]  /*07e0*/  ISETP.GE.U32.AND P0, PT, R4, 0x1, PT ;  /* 0x000000010400780c */ /* 0x001fc80003f06070 */
[----:B------:R-:W-:Y:S01]  /*07f0*/  ISETP.GE.AND.EX P0, PT, R5, RZ, PT, P0 ;  /* 0x000000ff0500720c */ /* 0x000fe20003f06300 */
[-C--:B-1----:R-:W-:Y:S02]  /*0800*/  IMAD R2, R15, R18.reuse, RZ ;  /* 0x000000120f027224 */ /* 0x082fe400078e02ff */
[----:B------:R-:W-:-:S04]  /*0810*/  IMAD.WIDE.U32 R8, R12, R18, UR4 ;  /* 0x000000040c087e25 */ /* 0x000fc8000f8e0012 */
[----:B------:R-:W-:-:S06]  /*0820*/  IMAD R19, R12, R19, R2 ;  /* 0x000000130c137224 */ /* 0x000fcc00078e0202 */
[----:B------:R-:W-:Y:S05]  /*0830*/  @!P0 BRA `(.L_x_458) ;  /* 0x0000001000b08947 */ /* 0x000fea0003800000 */
[----:B------:R-:W-:Y:S01]  /*0840*/  ULDC.64 UR4, c[0x0][0x230] ;  /* 0x00008c0000047ab9 */ /* 0x000fe20000000a00 */
[----:B------:R-:W-:Y:S02]  /*0850*/  IMAD.IADD R19, R9, 0x1, R19 ;  /* 0x0000000109137824 */ /* 0x000fe400078e0213 */
[----:B------:R-:W-:Y:S02]  /*0860*/  IMAD R5, R5, UR4, RZ ;  /* 0x0000000405057c24 */ /* 0x000fe4000f8e02ff */
[----:B------:R-:W-:-:S04]  /*0870*/  IMAD.WIDE.U32 R2, R4, UR4, RZ ;  /* 0x0000000404027c25 */ /* 0x000fc8000f8e00ff */
[----:B------:R-:W-:Y:S01]  /*0880*/  IMAD R5, R4, UR5, R5 ;  /* 0x0000000504057c24 */ /* 0x000fe2000f8e0205 */
[----:B------:R-:W-:-:S03]  /*0890*/  ULDC.64 UR4, c[0x0][0x278] ;  /* 0x00009e0000047ab9 */ /* 0x000fc60000000a00 */
[----:B------:R-:W-:Y:S02]  /*08a0*/  IMAD.IADD R3, R3, 0x1, R5 ;  /* 0x0000000103037824 */ /* 0x000fe400078e0205 */
[----:B------:R-:W-:-:S04]  /*08b0*/  IMAD.WIDE.U32 R4, R2, R16, RZ ;  /* 0x0000001002047225 */ /* 0x000fc800078e00ff */
[----:B------:R-:W-:Y:S02]  /*08c0*/  IMAD R3, R3, R16, RZ ;  /* 0x0000001003037224 */ /* 0x000fe400078e02ff */
[----:B------:R-:W-:Y:S02]  /*08d0*/  IMAD.MOV.U32 R16, RZ, RZ, R14 ;  /* 0x000000ffff107224 */ /* 0x000fe400078e000e */
[----:B------:R-:W-:-:S04]  /*08e0*/  IMAD R3, R2, R21, R3 ;  /* 0x0000001502037224 */ /* 0x000fc800078e0203 */
[----:B------:R-:W-:-:S04]  /*08f0*/  IMAD.IADD R3, R5, 0x1, R3 ;  /* 0x0000000105037824 */ /* 0x000fc800078e0203 */
[----:B------:R-:W-:Y:S02]  /*0900*/  IMAD R5, R3, R10, RZ ;  /* 0x0000000a03057224 */ /* 0x000fe400078e02ff */
[----:B------:R-:W-:-:S04]  /*0910*/  IMAD.WIDE.U32 R2, R10, R4, R16 ;  /* 0x000000040a027225 */ /* 0x000fc800078e0010 */
[----:B------:R-:W-:Y:S01]  /*0920*/  IMAD R5, R11, R4, R5 ;  /* 0x000000040b057224 */ /* 0x000fe200078e0205 */
[----:B------:R-:W-:-:S03]  /*0930*/  MOV R4, R12 ;  /* 0x0000000c00047202 */ /* 0x000fc60000000f00 */
[----:B------:R-:W-:Y:S02]  /*0940*/  IMAD.IADD R3, R3, 0x1, R5 ;  /* 0x0000000103037824 */ /* 0x000fe400078e0205 */
[----:B------:R-:W-:Y:S02]  /*0950*/  IMAD.MOV.U32 R5, RZ, RZ, R15 ;  /* 0x000000ffff057224 */ /* 0x000fe400078e000f */
[----:B------:R-:W-:Y:S02]  /*0960*/  IMAD R3, R3, UR4, RZ ;  /* 0x0000000403037c24 */ /* 0x000fe4000f8e02ff */
[----:B------:R-:W-:-:S04]  /*0970*/  IMAD.WIDE.U32 R4, R2, UR4, R4 ;  /* 0x0000000402047c25 */ /* 0x000fc8000f8e0004 */
[----:B------:R-:W-:Y:S01]  /*0980*/  IMAD R3, R2, UR5, R3 ;  /* 0x0000000502037c24 */ /* 0x000fe2000f8e0203 */
[----:B------:R-:W-:Y:S02]  /*0990*/  ULDC.64 UR4, c[0x0][0x280] ;  /* 0x0000a00000047ab9 */ /* 0x000fe40000000a00 */
[----:B------:R-:W-:Y:S01]  /*09a0*/  LEA R16, P0, R4, UR4, 0x1 ;  /* 0x0000000404107c11 */ /* 0x000fe2000f8008ff */
[----:B------:R-:W-:Y:S01]  /*09b0*/  IMAD.IADD R21, R5, 0x1, R3 ;  /* 0x0000000105157824 */ /* 0x000fe200078e0203 */
[----:B------:R-:W-:-:S04]  /*09c0*/  UMOV UR4, URZ ;  /* 0x0000003f00047c82 */ /* 0x000fc80008000000 */
[----:B------:R-:W-:Y:S01]  /*09d0*/  LEA.HI.X R21, R4, UR5, R21, 0x1, P0 ;  /* 0x0000000504157c11 */ /* 0x000fe200080f0c15 */
[----:B------:R-:W-:-:S06]  /*09e0*/  UMOV UR5, URZ ;  /* 0x0000003f00057c82 */ /* 0x000fcc0008000000 */
.L_x_462:
[----:B0--3--:R-:W0:Y:S01]  /*09f0*/  LDC.64 R4, c[0x0][0x250] ;  /* 0x00009400ff047b82 */ /* 0x009e220000000a00 */
[----:B------:R-:W-:Y:S01]  /*0a00*/  ULDC.64 UR6, c[0x0][0x240] ;  /* 0x0000900000067ab9 */ /* 0x000fe20000000a00 */
[----:B------:R-:W-:Y:S01]  /*0a10*/  ULDC.64 UR18, c[0x0][0x238] ;  /* 0x00008e0000127ab9 */ /* 0x000fe20000000a00 */
[----:B------:R-:W-:Y:S01]  /*0a20*/  UIADD3 UR6, UP0, URZ, -UR6, URZ ;  /* 0x800000063f067290 */ /* 0x000fe2000ff1e03f */
[----:B------:R-:W-:Y:S01]  /*0a30*/  IMAD.MOV.U32 R18, RZ, RZ, R8 ;  /* 0x000000ffff127224 */ /* 0x000fe200078e0008 */
[----:B------:R-:W-:Y:S01]  /*0a40*/  ULDC.64 UR26, c[0x0][0x220] ;  /* 0x00008800001a7ab9 */ /* 0x000fe20000000a00 */
[----:B------:R-:W-:Y:S01]  /*0a50*/  ULDC.64 UR10, c[0x0][0x228] ;  /* 0x00008a00000a7ab9 */ /* 0x000fe20000000a00 */
[----:B------:R-:W-:Y:S01]  /*0a60*/  UIADD3.X UR7, URZ, ~UR7, URZ, UP0, !UPT ;  /* 0x800000073f077290 */ /* 0x000fe200087fe43f */
[----:B-1----:R-:W1:Y:S08]  /*0a70*/  LDC.64 R6, c[0x0][0x260] ;  /* 0x00009800ff067b82 */ /* 0x002e700000000a00 */
[----:B--2---:R-:W2:Y:S01]  /*0a80*/  LDC.64 R24, c[0x0][0x230] ;  /* 0x00008c00ff187b82 */ /* 0x004ea20000000a00 */
[----:B0-----:R-:W-:-:S04]  /*0a90*/  IMAD R2, R17, R4, RZ ;  /* 0x0000000411027224 */ /* 0x001fc800078e02ff */
[C---:B------:R-:W-:Y:S02]  /*0aa0*/  IMAD R5, R14.reuse, R5, R2 ;  /* 0x000000050e057224 */ /* 0x040fe400078e0202 */
[----:B------:R-:W-:Y:S01]  /*0ab0*/  IMAD.WIDE.U32 R2, R14, R4, UR6 ;  /* 0x000000060e027e25 */ /* 0x000fe2000f8e0004 */
[----:B------:R-:W-:-:S03]  /*0ac0*/  UIADD3 UR6, UP0, UR18, -0x1, URZ ;  /* 0xffffffff12067890 */ /* 0x000fc6000ff1e03f */
[C---:B-1----:R-:W-:Y:S01]  /*0ad0*/  IMAD R4, R6.reuse, UR4, RZ ;  /* 0x0000000406047c24 */ /* 0x042fe2000f8e02ff */
[----:B------:R-:W-:Y:S01]  /*0ae0*/  UIADD3.X UR7, UR19, -0x1, URZ, UP0, !UPT ;  /* 0xffffffff13077890 */ /* 0x000fe200087fe43f */
[----:B------:R-:W-:Y:S01]  /*0af0*/  IMAD.IADD R3, R3, 0x1, R5 ;  /* 0x0000000103037824 */ /* 0x000fe200078e0205 */
[----:B------:R-:W-:Y:S01]  /*0b00*/  UISETP.GE.U32.AND UP0, UPT, UR6, 0x3, UPT ;  /* 0x000000030600788c */ /* 0x000fe2000bf06070 */
[----:B------:R-:W-:Y:S02]  /*0b10*/  IMAD R5, R7, UR5, R4 ;  /* 0x0000000507057c24 */ /* 0x000fe4000f8e0204 */
[----:B------:R-:W-:Y:S01]  /*0b20*/  IMAD.WIDE.U32 R6, R6, UR5, R2 ;  /* 0x0000000506067c25 */ /* 0x000fe2000f8e0002 */
[----:B------:R-:W-:Y:S02]  /*0b30*/  UIADD3 UR5, UP1, UR5, 0x1, URZ ;  /* 0x0000000105057890 */ /* 0x000fe4000ff3e03f */
[----:B------:R-:W-:Y:S01]  /*0b40*/  UISETP.GE.U32.AND.EX UP0, UPT, UR7, URZ, UPT, UP0 ;  /* 0x0000003f0700728c */ /* 0x000fe2000bf06100 */
[----:B------:R-:W-:Y:S01]  /*0b50*/  IMAD R3, R11, UR26, RZ ;  /* 0x0000001a0b037c24 */ /* 0x000fe2000f8e02ff */
[----:B------:R-:W-:Y:S01]  /*0b60*/  UIADD3.X UR4, URZ, UR4, URZ, UP1, !UPT ;  /* 0x000000043f047290 */ /* 0x000fe20008ffe43f */
[----:B------:R-:W-:Y:S01]  /*0b70*/  IMAD.IADD R5, R7, 0x1, R5 ;  /* 0x0000000107057824 */ /* 0x000fe200078e0205 */
[----:B--2---:R-:W-:Y:S01]  /*0b80*/  ISETP.LE.U32.AND P0, PT, R24, UR5, PT ;  /* 0x0000000518007c0c */ /* 0x004fe2000bf03070 */
[----:B------:R-:W-:Y:S01]  /*0b90*/  IMAD.MOV.U32 R4, RZ, RZ, R6 ;  /* 0x000000ffff047224 */ /* 0x000fe200078e0006 */
[----:B------:R-:W-:Y:S01]  /*0ba0*/  PLOP3.LUT P1, PT, PT, PT, UP0, 0x80, 0x0 ;  /* 0x000000000000781c */ /* 0x000fe20003f2f008 */
[C---:B------:R-:W-:Y:S01]  /*0bb0*/  IMAD R3, R10.reuse, UR27, R3 ;  /* 0x0000001b0a037c24 */ /* 0x040fe2000f8e0203 */
[----:B------:R-:W-:Y:S01]  /*0bc0*/  UMOV UR6, URZ ;  /* 0x0000003f00067c82 */ /* 0x000fe20008000000 */
[----:B------:R-:W-:Y:S01]  /*0bd0*/  IMAD.WIDE.U32 R22, R10, UR26, R4 ;  /* 0x0000001a0a167c25 */ /* 0x000fe2000f8e0004 */
[----:B------:R-:W-:-:S03]  /*0be0*/  UMOV UR7, URZ ;  /* 0x0000003f00077c82 */ /* 0x000fc60008000000 */
[----:B------:R-:W-:Y:S01]  /*0bf0*/  IMAD.U32 R2, RZ, RZ, UR4 ;  /* 0x00000004ff027e24 */ /* 0x000fe2000f8e00ff */
[----:B------:R-:W-:-:S04]  /*0c00*/  IADD3 R3, R23, R3, RZ ;  /* 0x0000000317037210 */ /* 0x000fc80007ffe0ff */
[----:B------:R-:W-:Y:S01]  /*0c10*/  ISETP.GE.AND.EX P0, PT, R2, R25, PT, P0 ;  /* 0x000000190200720c */ /* 0x000fe20003f06300 */
[----:B------:R-:W-:Y:S02]  /*0c20*/  IMAD R25, R3, UR10, RZ ;  /* 0x0000000a03197c24 */ /* 0x000fe4000f8e02ff */
[----:B------:R-:W-:-:S04]  /*0c30*/  IMAD.WIDE.U32 R2, R22, UR10, R18 ;  /* 0x0000000a16027c25 */ /* 0x000fc8000f8e0012 */
[----:B------:R-:W-:Y:S01]  /*0c40*/  IMAD R25, R22, UR11, R25 ;  /* 0x0000000b16197c24 */ /* 0x000fe2000f8e0219 */
[----:B------:R-:W-:Y:S06]  /*0c50*/  @!P1 BRA `(.L_x_459) ;  /* 0x0000000800309947 */ /* 0x000fec0003800000 */
[----:B------:R-:W-:Y:S01]  /*0c60*/  ULDC.64 UR20, c[0x0][0x248] ;  /* 0x0000920000147ab9 */ /* 0x000fe20000000a00 */
[----:B------:R-:W-:Y:S01]  /*0c70*/  ULDC.64 UR24, c[0x0][0x268] ;  /* 0x00009a0000187ab9 */ /* 0x000fe20000000a00 */
[----:B------:R-:W-:Y:S01]  /*0c80*/  UIADD3 UR6, UP2, URZ, -UR20, URZ ;  /* 0x800000143f067290 */ /* 0x000fe2000ff5e03f */
[----:B------:R-:W-:Y:S01]  /*0c90*/  IMAD.IADD R37, R25, 0x1, R3 ;  /* 0x0000000119257824 */ /* 0x000fe200078e0203 */
[----:B------:R-:W-:Y:S02]  /*0ca0*/  USHF.L.U64.HI UR14, UR24, 0x1, UR25 ;  /* 0x00000001180e7899 */ /* 0x000fe40008010219 */
[----:B------:R-:W-:Y:S02]  /*0cb0*/  ULEA UR28, UP0, UR24, -UR20, 0x1 ;  /* 0x80000014181c7291 */ /* 0x000fe4000f80083f */
[----:B------:R-:W-:Y:S02]  /*0cc0*/  UIADD3 UR11, UP1, -UR20, UR24, URZ ;  /* 0x00000018140b7290 */ /* 0x000fe4000ff3e13f */
[----:B------:R-:W-:-:S02]  /*0cd0*/  UIADD3.X UR14, UR14, ~UR21, URZ, UP0, !UPT ;  /* 0x800000150e0e7290 */ /* 0x000fc400087fe43f */
[----:B------:R-:W-:Y:S01]  /*0ce0*/  UIADD3.X UR7, URZ, ~UR21, URZ, UP2, !UPT ;  /* 0x800000153f077290 */ /* 0x000fe200097fe43f */
[----:B------:R-:W-:Y:S01]  /*0cf0*/  IMAD.U32 R26, RZ, RZ, UR28 ;  /* 0x0000001cff1a7e24 */ /* 0x000fe2000f8e00ff */
[----:B------:R-:W-:Y:S01]  /*0d00*/  UIADD3.X UR13, ~UR21, UR25, URZ, UP1, !UPT ;  /* 0x00000019150d7290 */ /* 0x000fe20008ffe53f */
[----:B------:R-:W-:Y:S01]  /*0d10*/  IMAD.U32 R28, RZ, RZ, UR11 ;  /* 0x0000000bff1c7e24 */ /* 0x000fe2000f8e00ff */
[----:B------:R-:W-:Y:S01]  /*0d20*/  UIMAD UR15, UR25, 0x3, URZ ;  /* 0x00000003190f78a4 */ /* 0x000fe2000f8e023f */
[----:B------:R-:W-:Y:S01]  /*0d30*/  IMAD.U32 R27, RZ, RZ, UR14 ;  /* 0x0000000eff1b7e24 */ /* 0x000fe2000f8e00ff */
[----:B------:R-:W-:Y:S01]  /*0d40*/  ULDC.64 UR20, c[0x0][0x258] ;  /* 0x0000960000147ab9 */ /* 0x000fe20000000a00 */
[----:B------:R-:W-:Y:S01]  /*0d50*/  UIMAD.WIDE.U32 UR6, UR24, 0x3, UR6 ;  /* 0x00000003180678a5 */ /* 0x000fe2000f8e0006 */
[----:B------:R-:W-:Y:S02]  /*0d60*/  IMAD R23, R15, UR20, RZ ;  /* 0x000000140f177c24 */ /* 0x000fe4000f8e02ff */
[----:B------:R-:W-:Y:S01]  /*0d70*/  IMAD.U32 R29, RZ, RZ, UR13 ;  /* 0x0000000dff1d7e24 */ /* 0x000fe2000f8e00ff */
[----:B------:R-:W-:Y:S01]  /*0d80*/  UIADD3 UR11, UR7, UR15, URZ ;  /* 0x0000000f070b7290 */ /* 0x000fe2000fffe03f */
[C---:B------:R-:W-:Y:S01]  /*0d90*/  IMAD R23, R12.reuse, UR21, R23 ;  /* 0x000000150c177c24 */ /* 0x040fe2000f8e0217 */
[----:B------:R-:W-:Y:S01]  /*0da0*/  ULOP3.LUT UR13, UR18, 0x3, URZ, 0xc0, !UPT ;  /* 0x00000003120d7892 */ /* 0x000fe2000f8ec03f */
[----:B------:R-:W-:Y:S01]  /*0db0*/  IMAD.WIDE.U32 R26, R12, UR20, R26 ;  /* 0x000000140c1a7c25 */ /* 0x000fe2000f8e001a */
[----:B------:R-:W-:-:S02]  /*0dc0*/  USHF.L.U64.HI UR21, UR24, 0x2, UR25 ;  /* 0x0000000218157899 */ /* 0x000fc40008010219 */
[----:B------:R-:W-:Y:S01]  /*0dd0*/  UIADD3 UR13, UP0, UR13, -UR18, URZ ;  /* 0x800000120d0d7290 */ /* 0x000fe2000ff1e03f */
[----:B------:R-:W-:Y:S01]  /*0de0*/  IMAD.U32 R32, RZ, RZ, UR6 ;  /* 0x00000006ff207e24 */ /* 0x000fe2000f8e00ff */
[----:B------:R-:W-:Y:S01]  /*0df0*/  IADD3 R31, R23, R27, RZ ;  /* 0x0000001b171f7210 */ /* 0x000fe20007ffe0ff */
[----:B------:R-:W-:Y:S01]  /*0e00*/  IMAD.WIDE.U32 R28, R12, UR20, R28 ;  /* 0x000000140c1c7c25 */ /* 0x000fe2000f8e001c */
[----:B------:R-:W-:Y:S02]  /*0e10*/  UIADD3.X UR14, URZ, ~UR19, URZ, UP0, !UPT ;  /* 0x800000133f0e7290 */ /* 0x000fe400087fe43f */
[----:B------:R-:W-:Y:S01]  /*0e20*/  USHF.L.U64.HI UR15, UR24, 0x3, UR25 ;  /* 0x00000003180f7899 */ /* 0x000fe20008010219 */
[----:B------:R-:W-:Y:S02]  /*0e30*/  IMAD.MOV.U32 R30, RZ, RZ, R26 ;  /* 0x000000ffff1e7224 */ /* 0x000fe400078e001a */
[----:B------:R-:W-:Y:S02]  /*0e40*/  IMAD.U32 R27, RZ, RZ, UR11 ;  /* 0x0000000bff1b7e24 */ /* 0x000fe4000f8e00ff */
[----:B------:R-:W-:-:S02]  /*0e50*/  IMAD.MOV.U32 R26, RZ, RZ, R32 ;  /* 0x000000ffff1a7224 */ /* 0x000fc400078e0020 */
[----:B------:R-:W-:Y:S02]  /*0e60*/  IMAD.IADD R29, R23, 0x1, R29 ;  /* 0x00000001171d7824 */ /* 0x000fe400078e021d */
[----:B------:R-:W-:Y:S01]  /*0e70*/  IMAD.WIDE.U32 R26, R12, UR20, R26 ;  /* 0x000000140c1a7c25 */ /* 0x000fe2000f8e001a */
[----:B------:R-:W-:-:S03]  /*0e80*/  USHF.L.U32 UR20, UR24, 0x3, URZ ;  /* 0x0000000318147899 */ /* 0x000fc6000800063f */
[----:B------:R-:W-:-:S04]  /*0e90*/  IMAD.WIDE.U32 R28, R22, UR10, R28 ;  /* 0x0000000a161c7c25 */ /* 0x000fc8000f8e001c */
[----:B------:R-:W-:Y:S01]  /*0ea0*/  IMAD.U32 R33, RZ, RZ, UR7 ;  /* 0x00000007ff217e24 */ /* 0x000fe2000f8e00ff */
[----:B------:R-:W-:Y:S01]  /*0eb0*/  ULDC.64 UR6, c[0x0][0x218] ;  /* 0x0000860000067ab9 */ /* 0x000fe20000000a00 */
[----:B------:R-:W-:Y:S01]  /*0ec0*/  IMAD.WIDE.U32 R30, R22, UR10, R30 ;  /* 0x0000000a161e7c25 */ /* 0x000fe2000f8e001e */
[----:B------:R-:W-:Y:S02]  /*0ed0*/  IADD3 R29, R25, R29, RZ ;  /* 0x0000001d191d7210 */ /* 0x000fe40007ffe0ff */
[----:B------:R-:W-:Y:S01]  /*0ee0*/  LEA R20, P1, R28, UR6, 0x1 ;  /* 0x000000061c147c11 */ /* 0x000fe2000f8208ff */
[----:B------:R-:W-:Y:S01]  /*0ef0*/  IMAD.IADD R33, R23, 0x1, R27 ;  /* 0x0000000117217824 */ /* 0x000fe200078e021b */
[----:B------:R-:W-:Y:S01]  /*0f00*/  LEA R18, P2, R30, UR6, 0x1 ;  /* 0x000000061e127c11 */ /* 0x000fe2000f8408ff */
[----:B------:R-:W-:Y:S01]  /*0f10*/  IMAD.MOV.U32 R32, RZ, RZ, R26 ;  /* 0x000000ffff207224 */ /* 0x000fe200078e001a */
[----:B------:R-:W-:Y:S01]  /*0f20*/  LEA.HI.X R29, R28, UR7, R29, 0x1, P1 ;  /* 0x000000071c1d7c11 */ /* 0x000fe200088f0c1d */
[C---:B------:R-:W-:Y:S01]  /*0f30*/  IMAD.IADD R27, R25.reuse, 0x1, R31 ;  /* 0x00000001191b7824 */ /* 0x040fe200078e021f */
[----:B------:R-:W-:Y:S01]  /*0f40*/  ISETP.GE.U32.AND P1, PT, R6, UR26, PT ;  /* 0x0000001a06007c0c */ /* 0x000fe2000bf26070 */
[----:B------:R-:W-:Y:S01]  /*0f50*/  IMAD.WIDE.U32 R22, R22, UR10, R32 ;  /* 0x0000000a16167c25 */ /* 0x000fe2000f8e0020 */
[----:B------:R-:W-:Y:S01]  /*0f60*/  LEA R26, P3, R2, UR6, 0x1 ;  /* 0x00000006021a7c11 */ /* 0x000fe2000f8608ff */
[----:B------:R-:W-:Y:S01]  /*0f70*/  ULDC.64 UR10, c[0x0][0x228] ;  /* 0x00008a00000a7ab9 */ /* 0x000fe20000000a00 */
[----:B------:R-:W-:Y:S01]  /*0f80*/  LEA.HI.X R27, R30, UR7, R27, 0x1, P2 ;  /* 0x000000071e1b7c11 */ /* 0x000fe200090f0c1b */
[----:B------:R-:W-:Y:S01]  /*0f90*/  IMAD.IADD R35, R25, 0x1, R23 ;  /* 0x0000000119237824 */ /* 0x000fe200078e0217 */
[C---:B------:R-:W-:Y:S01]  /*0fa0*/  LEA R24, P2, R22.reuse, UR6, 0x1 ;  /* 0x0000000616187c11 */ /* 0x040fe2000f8408ff */
[----:B------:R-:W-:Y:S01]  /*0fb0*/  IMAD.MOV.U32 R33, RZ, RZ, R8 ;  /* 0x000000ffff217224 */ /* 0x000fe200078e0008 */
[----:B------:R-:W-:Y:S01]  /*0fc0*/  ISETP.GE.AND.EX P1, PT, R5, UR27, PT, P1 ;  /* 0x0000001b05007c0c */ /* 0x000fe2000bf26310 */
[----:B------:R-:W-:Y:S01]  /*0fd0*/  IMAD.MOV.U32 R28, RZ, RZ, R19 ;  /* 0x000000ffff1c7224 */ /* 0x000fe200078e0013 */
[----:B------:R-:W-:Y:S01]  /*0fe0*/  LEA.HI.X R35, R22, UR7, R35, 0x1, P2 ;  /* 0x0000000716237c11 */ /* 0x000fe200090f0c23 */
[----:B------:R-:W-:Y:S01]  /*0ff0*/  UMOV UR6, URZ ;  /* 0x0000003f00067c82 */ /* 0x000fe20008000000 */
[----:B------:R-:W-:Y:S01]  /*1000*/  LEA.HI.X R37, R2, UR7, R37, 0x1, P3 ;  /* 0x0000000702257c11 */ /* 0x000fe200098f0c25 */
[----:B------:R-:W-:-:S08]  /*1010*/  UMOV UR7, URZ ;  /* 0x0000003f00077c82 */ /* 0x000fd00008000000 */
.L_x_460:
[C---:B0-----:R-:W-:Y:S02]  /*1020*/  LOP3.LUT R22, R33.reuse, R6, RZ, 0xfc, !PT ;  /* 0x0000000621167212 */ /* 0x041fe400078efcff */
[----:B------:R-:W-:Y:S02]  /*1030*/  LOP3.LUT R23, R28, R5, RZ, 0xfc, !PT ;  /* 0x000000051c177212 */ /* 0x000fe400078efcff */
[----:B------:R-:W-:Y:S02]  /*1040*/  ISETP.GT.U32.AND P2, PT, R22, -0x1, PT ;  /* 0xffffffff1600780c */ /* 0x000fe40003f44070 */
[----:B------:R-:W-:Y:S02]  /*1050*/  ISETP.LT.U32.AND P3, PT, R33, UR10, PT ;  /* 0x0000000a21007c0c */ /* 0x000fe4000bf61070 */
[----:B------:R-:W-:Y:S02]  /*1060*/  ISETP.GT.AND.EX P2, PT, R23, -0x1, !P1, P2 ;  /* 0xffffffff1700780c */ /* 0x000fe40004f44320 */
[----:B------:R-:W0:Y:S02]  /*1070*/  LDC.64 R22, c[0x0][0x268] ;  /* 0x00009a00ff167b82 */ /* 0x000e240000000a00 */
[----:B------:R-:W-:-:S13]  /*1080*/  ISETP.LT.AND.EX P2, PT, R28, UR11, P2, P3 ;  /* 0x0000000b1c007c0c */ /* 0x000fda0009741330 */
[----:B------:R-:W-:Y:S01]  /*1090*/  @!P2 PRMT R39, RZ, 0x7610, R39 ;  /* 0x00007610ff27a816 */ /* 0x000fe20000000027 */
[----:B------:R-:W-:-:S05]  /*10a0*/  @P2 IMAD.MOV.U32 R36, RZ, RZ, R26 ;  /* 0x000000ffff242224 */ /* 0x000fca00078e001a */
[----:B------:R-:W2:Y:S01]  /*10b0*/  @P2 LDG.E.U16 R39, desc[UR16][R36.64] ;  /* 0x0000001024272981 */ /* 0x000ea2000c1e1500 */
[----:B------:R-:W-:Y:S01]  /*10c0*/  MOV R30, R16 ;  /* 0x00000010001e7202 */ /* 0x000fe20000000f00 */
[----:B------:R-:W-:Y:S01]  /*10d0*/  IMAD.MOV.U32 R31, RZ, RZ, R21 ;  /* 0x000000ffff1f7224 */ /* 0x000fe200078e0015 */
[----:B0-----:R-:W-:-:S04]  /*10e0*/  IADD3 R41, P4, R33, R22, RZ ;  /* 0x0000001621297210 */ /* 0x001fc80007f9e0ff */
[C---:B------:R-:W-:Y:S02]  /*10f0*/  LOP3.LUT R32, R41.reuse, R6, RZ, 0xfc, !PT ;  /* 0x0000000629207212 */ /* 0x040fe400078efcff */
[----:B------:R-:W-:Y:S01]  /*1100*/  ISETP.LT.U32.AND P3, PT, R41, UR10, PT ;  /* 0x0000000a29007c0c */ /* 0x000fe2000bf61070 */
[----:B------:R-:W-:Y:S01]  /*1110*/  IMAD.X R41, R28, 0x1, R23, P4 ;  /* 0x000000011c297824 */ /* 0x000fe200020e0617 */
[----:B------:R-:W-:-:S04]  /*1120*/  ISETP.GT.U32.AND P2, PT, R32, -0x1, PT ;  /* 0xffffffff2000780c */ /* 0x000fc80003f44070 */
[----:B------:R-:W-:-:S04]  /*1130*/  LOP3.LUT R32, R41, R5, RZ, 0xfc, !PT ;  /* 0x0000000529207212 */ /* 0x000fc800078efcff */
[----:B------:R-:W-:-:S04]  /*1140*/  ISETP.GT.AND.EX P2, PT, R32, -0x1, !P1, P2 ;  /* 0xffffffff2000780c */ /* 0x000fc80004f44320 */
[----:B------:R-:W-:-:S13]  /*1150*/  ISETP.LT.AND.EX P2, PT, R41, UR11, P2, P3 ;  /* 0x0000000b29007c0c */ /* 0x000fda0009741330 */
[----:B------:R-:W-:Y:S01]  /*1160*/  @!P2 PRMT R41, RZ, 0x7610, R41 ;  /* 0x00007610ff29a816 */ /* 0x000fe20000000029 */
[----:B------:R-:W-:Y:S01]  /*1170*/  @P2 IMAD.MOV.U32 R38, RZ, RZ, R20 ;  /* 0x000000ffff262224 */ /* 0x000fe200078e0014 */
[----:B--2---:R0:W-:Y:S02]  /*1180*/  STG.E.U16 desc[UR16][R30.64], R39 ;  /* 0x000000271e007986 */ /* 0x0041e4000c101510 */
[----:B0-----:R-:W-:-:S05]  /*1190*/  @P2 IMAD.MOV.U32 R39, RZ, RZ, R29 ;  /* 0x000000ffff272224 */ /* 0x001fca00078e001d */
[----:B------:R0:W2:Y:S01]  /*11a0*/  @P2 LDG.E.U16 R41, desc[UR16][R38.64] ;  /* 0x0000001026292981 */ /* 0x0000a2000c1e1500 */
[----:B------:R-:W-:-:S04]  /*11b0*/  IADD3 R30, P2, R16, UR22, RZ ;  /* 0x00000016101e7c10 */ /* 0x000fc8000ff5e0ff */
[----:B------:R-:W-:Y:S02]  /*11c0*/  IADD3.X R31, R21, UR23, RZ, P2, !PT ;  /* 0x00000017151f7c10 */ /* 0x000fe400097fe4ff */
[----:B------:R-:W-:-:S04]  /*11d0*/  LEA R21, P4, R22, R33, 0x1 ;  /* 0x0000002116157211 */ /* 0x000fc800078808ff */
[C---:B------:R-:W-:Y:S02]  /*11e0*/  LOP3.LUT R16, R21.reuse, R6, RZ, 0xfc, !PT ;  /* 0x0000000615107212 */ /* 0x040fe400078efcff */
[----:B------:R-:W-:Y:S02]  /*11f0*/  ISETP.LT.U32.AND P3, PT, R21, UR10, PT ;  /* 0x0000000a15007c0c */ /* 0x000fe4000bf61070 */
[----:B------:R-:W-:Y:S02]  /*1200*/  LEA.HI.X R21, R22, R28, R23, 0x1, P4 ;  /* 0x0000001c16157211 */ /* 0x000fe400020f0c17 */
[----:B------:R-:W-:Y:S02]  /*1210*/  ISETP.GT.U32.AND P2, PT, R16, -0x1, PT ;  /* 0xffffffff1000780c */ /* 0x000fe40003f44070 */
[----:B------:R-:W-:-:S04]  /*1220*/  LOP3.LUT R16, R21, R5, RZ, 0xfc, !PT ;  /* 0x0000000515107212 */ /* 0x000fc800078efcff */
[----:B------:R-:W-:-:S04]  /*1230*/  ISETP.GT.AND.EX P2, PT, R16, -0x1, !P1, P2 ;  /* 0xffffffff1000780c */ /* 0x000fc80004f44320 */
[----:B------:R-:W-:-:S13]  /*1240*/  ISETP.LT.AND.EX P2, PT, R21, UR11, P2, P3 ;  /* 0x0000000b15007c0c */ /* 0x000fda0009741330 */
[----:B------:R-:W-:Y:S01]  /*1250*/  @!P2 PRMT R21, RZ, 0x7610, R21 ;  /* 0x00007610ff15a816 */ /* 0x000fe20000000015 */
[----:B0-----:R-:W-:Y:S02]  /*1260*/  @P2 IMAD.MOV.U32 R38, RZ, RZ, R18 ;  /* 0x000000ffff262224 */ /* 0x001fe400078e0012 */
[----:B------:R-:W-:Y:S01]  /*1270*/  @P2 IMAD.MOV.U32 R39, RZ, RZ, R27 ;  /* 0x000000ffff272224 */ /* 0x000fe200078e001b */
[----:B--2---:R0:W-:Y:S04]  /*1280*/  STG.E.U16 desc[UR16][R30.64], R41 ;  /* 0x000000291e007986 */ /* 0x0041e8000c101510 */
[----:B------:R1:W2:Y:S01]  /*1290*/  @P2 LDG.E.U16 R21, desc[UR16][R38.64] ;  /* 0x0000001026152981 */ /* 0x0002a2000c1e1500 */
[----:B------:R-:W-:Y:S01]  /*12a0*/  IMAD R23, R23, 0x3, RZ ;  /* 0x0000000317177824 */ /* 0x000fe200078e02ff */
[----:B0-----:R-:W-:-:S02]  /*12b0*/  IADD3 R30, P2, R30, UR22, RZ ;  /* 0x000000161e1e7c10 */ /* 0x001fc4000ff5e0ff */
[----:B-1----:R-:W-:Y:S01]  /*12c0*/  MOV R38, R33 ;  /* 0x0000002100267202 */ /* 0x002fe20000000f00 */
[----:B------:R-:W-:Y:S01]  /*12d0*/  IMAD.MOV.U32 R39, RZ, RZ, R28 ;  /* 0x000000ffff277224 */ /* 0x000fe200078e001c */
[----:B------:R-:W-:-:S03]  /*12e0*/  IADD3.X R31, R31, UR23, RZ, P2, !PT ;  /* 0x000000171f1f7c10 */ /* 0x000fc600097fe4ff */
[----:B------:R-:W-:-:S04]  /*12f0*/  IMAD.WIDE.U32 R40, R22, 0x3, R38 ;  /* 0x0000000316287825 */ /* 0x000fc800078e0026 */
[----:B------:R-:W-:Y:S01]  /*1300*/  IMAD.IADD R23, R23, 0x1, R41 ;  /* 0x0000000117177824 */ /* 0x000fe200078e0229 */
[C---:B------:R-:W-:Y:S02]  /*1310*/  LOP3.LUT R16, R40.reuse, R6, RZ, 0xfc, !PT ;  /* 0x0000000628107212 */ /* 0x040fe400078efcff */
[----:B------:R-:W-:Y:S02]  /*1320*/  ISETP.LT.U32.AND P3, PT, R40, UR10, PT ;  /* 0x0000000a28007c0c */ /* 0x000fe4000bf61070 */
[----:B------:R-:W-:Y:S02]  /*1330*/  ISETP.GT.U32.AND P2, PT, R16, -0x1, PT ;  /* 0xffffffff1000780c */ /* 0x000fe40003f44070 */
[----:B------:R-:W-:-:S04]  /*1340*/  LOP3.LUT R16, R23, R5, RZ, 0xfc, !PT ;  /* 0x0000000517107212 */ /* 0x000fc800078efcff */
[----:B------:R-:W-:-:S04]  /*1350*/  ISETP.GT.AND.EX P2, PT, R16, -0x1, !P1, P2 ;  /* 0xffffffff1000780c */ /* 0x000fc80004f44320 */
[----:B------:R-:W-:-:S13]  /*1360*/  ISETP.LT.AND.EX P2, PT, R23, UR11, P2, P3 ;  /* 0x0000000b17007c0c */ /* 0x000fda0009741330 */
[----:B------:R-:W-:Y:S01]  /*1370*/  @!P2 PRMT R39, RZ, 0x7610, R39 ;  /* 0x00007610ff27a816 */ /* 0x000fe20000000027 */
[----:B------:R-:W-:Y:S01]  /*1380*/  @P2 IMAD.MOV.U32 R34, RZ, RZ, R24 ;  /* 0x000000ffff222224 */ /* 0x000fe200078e0018 */
[----:B--2---:R0:W-:Y:S04]  /*1390*/  STG.E.U16 desc[UR16][R30.64], R21 ;  /* 0x000000151e007986 */ /* 0x0041e8000c101510 */
[----:B------:R1:W2:Y:S01]  /*13a0*/  @P2 LDG.E.U16 R39, desc[UR16][R34.64] ;  /* 0x0000001022272981 */ /* 0x0002a2000c1e1500 */
[----:B------:R-:W-:Y:S01]  /*13b0*/  UIADD3 UR6, UP0, UR6, 0x4, URZ ;  /* 0x0000000406067890 */ /* 0x000fe2000ff1e03f */
[----:B------:R-:W-:Y:S02]  /*13c0*/  IADD3 R22, P2, R30, UR22, RZ ;  /* 0x000000161e167c10 */ /* 0x000fe4000ff5e0ff */
[----:B------:R-:W-:Y:S01]  /*13d0*/  IADD3 R26, P6, R26, UR20, RZ ;  /* 0x000000141a1a7c10 */ /* 0x000fe2000ffde0ff */
[----:B------:R-:W-:Y:S01]  /*13e0*/  UIADD3.X UR7, URZ, UR7, URZ, UP0, !UPT ;  /* 0x000000073f077290 */ /* 0x000fe200087fe43f */
[----:B------:R-:W-:Y:S01]  /*13f0*/  IADD3.X R23, R31, UR23, RZ, P2, !PT ;  /* 0x000000171f177c10 */ /* 0x000fe200097fe4ff */
[----:B------:R-:W-:Y:S01]  /*1400*/  UIADD3 UR18, UP0, UR6, UR13, URZ ;  /* 0x0000000d06127290 */ /* 0x000fe2000ff1e03f */
[----:B0-----:R-:W-:Y:S01]  /*1410*/  IMAD.U32 R30, RZ, RZ, UR24 ;  /* 0x00000018ff1e7e24 */ /* 0x001fe2000f8e00ff */
[----:B------:R-:W-:-:S02]  /*1420*/  IADD3 R16, P3, R22, UR22, RZ ;  /* 0x0000001616107c10 */ /* 0x000fc4000ff7e0ff */
[----:B------:R-:W-:Y:S01]  /*1430*/  UIADD3.X UR19, UR7, UR14, URZ, UP0, !UPT ;  /* 0x0000000e07137290 */ /* 0x000fe200087fe43f */
[----:B------:R-:W-:Y:S02]  /*1440*/  IADD3 R24, P5, R24, UR20, RZ ;  /* 0x0000001418187c10 */ /* 0x000fe4000ffbe0ff */
[----:B------:R-:W-:Y:S02]  /*1450*/  ISETP.NE.U32.AND P2, PT, RZ, UR18, PT ;  /* 0x00000012ff007c0c */ /* 0x000fe4000bf45070 */
[----:B------:R-:W-:Y:S02]  /*1460*/  LEA R33, P4, R30, R33, 0x2 ;  /* 0x000000211e217211 */ /* 0x000fe400078810ff */
[----:B------:R-:W-:Y:S02]  /*1470*/  ISETP.NE.AND.EX P2, PT, RZ, UR19, PT, P2 ;  /* 0x00000013ff007c0c */ /* 0x000fe4000bf45320 */
[----:B------:R-:W-:Y:S02]  /*1480*/  IADD3.X R21, R23, UR23, RZ, P3, !PT ;  /* 0x0000001717157c10 */ /* 0x000fe40009ffe4ff */
[----:B------:R-:W-:-:S02]  /*1490*/  IADD3.X R28, R28, UR21, RZ, P4, !PT ;  /* 0x000000151c1c7c10 */ /* 0x000fc4000a7fe4ff */
[----:B------:R-:W-:Y:S02]  /*14a0*/  IADD3 R20, P3, R20, UR20, RZ ;  /* 0x0000001414147c10 */ /* 0x000fe4000ff7e0ff */
[----:B------:R-:W-:Y:S02]  /*14b0*/  IADD3 R18, P4, R18, UR20, RZ ;  /* 0x0000001412127c10 */ /* 0x000fe4000ff9e0ff */
[----:B------:R-:W-:Y:S02]  /*14c0*/  IADD3.X R37, R37, UR15, RZ, P6, !PT ;  /* 0x0000000f25257c10 */ /* 0x000fe4000b7fe4ff */
[----:B------:R-:W-:Y:S02]  /*14d0*/  IADD3.X R29, R29, UR15, RZ, P3, !PT ;  /* 0x0000000f1d1d7c10 */ /* 0x000fe40009ffe4ff */
[----:B------:R-:W-:Y:S02]  /*14e0*/  IADD3.X R27, R27, UR15, RZ, P4, !PT ;  /* 0x0000000f1b1b7c10 */ /* 0x000fe4000a7fe4ff */
[----:B-1----:R-:W-:Y:S01]  /*14f0*/  IADD3.X R35, R35, UR15, RZ, P5, !PT ;  /* 0x0000000f23237c10 */ /* 0x002fe2000affe4ff */
[----:B--2---:R0:W-:Y:S01]  /*1500*/  STG.E.U16 desc[UR16][R22.64], R39 ;  /* 0x0000002716007986 */ /* 0x0041e2000c101510 */
[----:B------:R-:W-:Y:S05]  /*1510*/  @P2 BRA `(.L_x_460) ;  /* 0xfffffff800c02947 */ /* 0x000fea000383ffff */
.L_x_459:
[----:B------:R-:W1:Y:S01]  /*1520*/  LDC R20, c[0x0][0x238] ;  /* 0x00008e00ff147b82 */ /* 0x000e620000000800 */
[----:B------:R-:W-:Y:S01]  /*1530*/  IMAD.IADD R25, R3, 0x1, R25 ;  /* 0x0000000103197824 */ /* 0x000fe200078e0219 */
[----:B-1----:R-:W-:-:S13]  /*1540*/  LOP3.LUT P1, RZ, R20, 0x3, RZ, 0xc0, !PT ;  /* 0x0000000314ff7812 */ /* 0x002fda000782c0ff */
[----:B------:R-:W-:Y:S05]  /*1550*/  @!P1 BRA `(.L_x_461) ;  /* 0x0000000400649947 */ /* 0x000fea0003800000 */
[----:B------:R-:W-:Y:S01]  /*1560*/  ULDC.64 UR18, c[0x0][0x268] ;  /* 0x00009a0000127ab9 */ /* 0x000fe20000000a00 */
[----:B------:R-:W-:Y:S01]  /*1570*/  MOV R18, R8 ;  /* 0x0000000800127202 */ /* 0x000fe20000000f00 */
[----:B------:R-:W-:Y:S01]  /*1580*/  UIMAD UR7, UR7, UR18, URZ ;  /* 0x00000012070772a4 */ /* 0x000fe2000f8e023f */
[----:B------:R-:W-:Y:S01]  /*1590*/  IMAD.U32 R29, RZ, RZ, UR6 ;  /* 0x00000006ff1d7e24 */ /* 0x000fe2000f8e00ff */
[----:B------:R-:W-:Y:S02]  /*15a0*/  ULDC.64 UR14, c[0x0][0x220] ;  /* 0x00008800000e7ab9 */ /* 0x000fe40000000a00 */
[----:B------:R-:W-:Y:S01]  /*15b0*/  UIMAD UR7, UR6, UR19, UR7 ;  /* 0x00000013060772a4 */ /* 0x000fe2000f8e0207 */
[----:B0-----:R-:W-:Y:S01]  /*15c0*/  IMAD.WIDE.U32 R22, R29, UR18, R18 ;  /* 0x000000121d167c25 */ /* 0x001fe2000f8e0012 */
[----:B------:R-:W-:Y:S02]  /*15d0*/  ISETP.GE.U32.AND P1, PT, R6, UR14, PT ;  /* 0x0000000e06007c0c */ /* 0x000fe4000bf26070 */
[----:B------:R-:W-:-:S02]  /*15e0*/  LOP3.LUT R18, R22, R6, RZ, 0xfc, !PT ;  /* 0x0000000616127212 */ /* 0x000fc400078efcff */
[----:B------:R-:W-:Y:S01]  /*15f0*/  VIADD R23, R23, UR7 ;  /* 0x0000000717177c36 */ /* 0x000fe20008000000 */
[----:B------:R-:W-:Y:S02]  /*1600*/  ISETP.GE.AND.EX P1, PT, R5, UR15, PT, P1 ;  /* 0x0000000f05007c0c */ /* 0x000fe4000bf26310 */
[----:B------:R-:W-:Y:S02]  /*1610*/  ISETP.GT.U32.AND P2, PT, R18, -0x1, PT ;  /* 0xffffffff1200780c */ /* 0x000fe40003f44070 */
[----:B------:R-:W-:Y:S02]  /*1620*/  LOP3.LUT R18, R23, R5, RZ, 0xfc, !PT ;  /* 0x0000000517127212 */ /* 0x000fe400078efcff */
[----:B------:R-:W-:Y:S02]  /*1630*/  ISETP.LT.U32.AND P3, PT, R22, UR10, PT ;  /* 0x0000000a16007c0c */ /* 0x000fe4000bf61070 */
[----:B------:R-:W-:-:S04]  /*1640*/  ISETP.GT.AND.EX P2, PT, R18, -0x1, !P1, P2 ;  /* 0xffffffff1200780c */ /* 0x000fc80004f44320 */
[----:B------:R-:W-:-:S13]  /*1650*/  ISETP.LT.AND.EX P2, PT, R23, UR11, P2, P3 ;  /* 0x0000000b17007c0c */ /* 0x000fda0009741330 */
[----:B------:R-:W0:Y:S01]  /*1660*/  @P2 LDC.64 R26, c[0x0][0x218] ;  /* 0x00008600ff1a2b82 */ /* 0x000e220000000a00 */
[----:B------:R-:W-:-:S04]  /*1670*/  @P2 IMAD.MOV.U32 R24, RZ, RZ, R2 ;  /* 0x000000ffff182224 */ /* 0x000fc800078e0002 */
[----:B------:R-:W-:Y:S01]  /*1680*/  @P2 IMAD.WIDE.U32 R22, R29, UR18, R24 ;  /* 0x000000121d162c25 */ /* 0x000fe2000f8e0018 */
[----:B------:R-:W-:-:S03]  /*1690*/  @!P2 PRMT R29, RZ, 0x7610, R29 ;  /* 0x00007610ff1da816 */ /* 0x000fc6000000001d */
[----:B------:R-:W-:Y:S01]  /*16a0*/  @P2 VIADD R18, R23, UR7 ;  /* 0x0000000717122c36 */ /* 0x000fe20008000000 */
[----:B0-----:R-:W-:-:S04]  /*16b0*/  @P2 LEA R26, P3, R22, R26, 0x1 ;  /* 0x0000001a161a2211 */ /* 0x001fc800078608ff */
[----:B------:R-:W-:-:S05]  /*16c0*/  @P2 LEA.HI.X R27, R22, R27, R18, 0x1, P3 ;  /* 0x0000001b161b2211 */ /* 0x000fca00018f0c12 */
[----:B------:R0:W2:Y:S01]  /*16d0*/  @P2 LDG.E.U16 R29, desc[UR16][R26.64] ;  /* 0x000000101a1d2981 */ /* 0x0000a2000c1e1500 */
[----:B------:R-:W-:Y:S01]  /*16e0*/  LOP3.LUT R24, R20, 0x3, RZ, 0xc0, !PT ;  /* 0x0000000314187812 */ /* 0x000fe200078ec0ff */
[----:B------:R-:W-:Y:S01]  /*16f0*/  IMAD.MOV.U32 R22, RZ, RZ, R16 ;  /* 0x000000ffff167224 */ /* 0x000fe200078e0010 */
[----:B------:R-:W-:Y:S02]  /*1700*/  MOV R23, R21 ;  /* 0x0000001500177202 */ /* 0x000fe40000000f00 */
[----:B------:R-:W-:-:S04]  /*1710*/  ISETP.NE.U32.AND P2, PT, R24, 0x1, PT ;  /* 0x000000011800780c */ /* 0x000fc80003f45070 */
[----:B------:R-:W-:Y:S01]  /*1720*/  ISETP.NE.AND.EX P2, PT, RZ, RZ, PT, P2 ;  /* 0x000000ffff00720c */ /* 0x000fe20003f45320 */
[----:B0-----:R-:W-:Y:S01]  /*1730*/  IMAD.MOV.U32 R26, RZ, RZ, R16 ;  /* 0x000000ffff1a7224 */ /* 0x001fe200078e0010 */
[----:B------:R-:W-:Y:S01]  /*1740*/  IADD3 R16, P3, R16, UR22, RZ ;  /* 0x0000001610107c10 */ /* 0x000fe2000ff7e0ff */
[----:B------:R-:W-:-:S03]  /*1750*/  IMAD.MOV.U32 R27, RZ, RZ, R21 ;  /* 0x000000ffff1b7224 */ /* 0x000fc600078e0015 */
[----:B------:R-:W-:Y:S02]  /*1760*/  IADD3.X R21, R21, UR23, RZ, P3, !PT ;  /* 0x0000001715157c10 */ /* 0x000fe40009ffe4ff */
[----:B--2---:R1:W-:Y:S05]  /*1770*/  STG.E.U16 desc[UR16][R26.64], R29 ;  /* 0x0000001d1a007986 */ /* 0x0043ea000c101510 */
[----:B------:R-:W-:Y:S05]  /*1780*/  @!P2 BRA `(.L_x_461) ;  /* 0x0000000000d8a947 */ /* 0x000fea0003800000 */
[----:B------:R-:W-:Y:S02]  /*1790*/  ULDC.64 UR14, c[0x0][0x268] ;  /* 0x00009a00000e7ab9 */ /* 0x000fe40000000a00 */
[----:B------:R-:W-:-:S04]  /*17a0*/  UIMAD.WIDE.U32 UR14, UR6, UR18, UR14 ;  /* 0x00000012060e72a5 */ /* 0x000fc8000f8e000e */
[----:B------:R-:W-:Y:S02]  /*17b0*/  UIADD3 UR7, UR7, UR15, URZ ;  /* 0x0000000f07077290 */ /* 0x000fe4000fffe03f */
[----:B------:R-:W-:-:S04]  /*17c0*/  IADD3 R21, P2, R8, UR14, RZ ;  /* 0x0000000e08157c10 */ /* 0x000fc8000ff5e0ff */
[----:B------:R-:W-:Y:S02]  /*17d0*/  LOP3.LUT R16, R21, R6, RZ, 0xfc, !PT ;  /* 0x0000000615107212 */ /* 0x000fe400078efcff */
[----:B-1----:R-:W-:Y:S02]  /*17e0*/  IADD3.X R27, R19, UR7, RZ, P2, !PT ;  /* 0x00000007131b7c10 */ /* 0x002fe400097fe4ff */
[----:B------:R-:W-:Y:S02]  /*17f0*/  ISETP.GT.U32.AND P2, PT, R16, -0x1, PT ;  /* 0xffffffff1000780c */ /* 0x000fe40003f44070 */
[----:B------:R-:W-:Y:S02]  /*1800*/  LOP3.LUT R16, R27, R5, RZ, 0xfc, !PT ;  /* 0x000000051b107212 */ /* 0x000fe400078efcff */
[----:B------:R-:W-:Y:S02]  /*1810*/  ISETP.LT.U32.AND P3, PT, R21, UR10, PT ;  /* 0x0000000a15007c0c */ /* 0x000fe4000bf61070 */
[----:B------:R-:W-:-:S04]  /*1820*/  ISETP.GT.AND.EX P2, PT, R16, -0x1, !P1, P2 ;  /* 0xffffffff1000780c */ /* 0x000fc80004f44320 */
[----:B------:R-:W-:-:S13]  /*1830*/  ISETP.LT.AND.EX P2, PT, R27, UR11, P2, P3 ;  /* 0x0000000b1b007c0c */ /* 0x000fda0009741330 */
[----:B------:R-:W0:Y:S01]  /*1840*/  @P2 LDC.64 R20, c[0x0][0x218] ;  /* 0x00008600ff142b82 */ /* 0x000e220000000a00 */
[----:B------:R-:W-:Y:S02]  /*1850*/  @P2 IADD3 R16, P3, R2, UR14, RZ ;  /* 0x0000000e02102c10 */ /* 0x000fe4000ff7e0ff */
[----:B------:R-:W-:Y:S02]  /*1860*/  @!P2 PRMT R31, RZ, 0x7610, R31 ;  /* 0x00007610ff1fa816 */ /* 0x000fe4000000001f */
[----:B------:R-:W-:Y:S02]  /*1870*/  @P2 IADD3.X R18, R25, UR7, RZ, P3, !PT ;  /* 0x0000000719122c10 */ /* 0x000fe40009ffe4ff */
[----:B0-----:R-:W-:-:S04]  /*1880*/  @P2 LEA R20, P3, R16, R20, 0x1 ;  /* 0x0000001410142211 */ /* 0x001fc800078608ff */
[----:B------:R-:W-:-:S05]  /*1890*/  @P2 LEA.HI.X R21, R16, R21, R18, 0x1, P3 ;  /* 0x0000001510152211 */ /* 0x000fca00018f0c12 */
[----:B------:R0:W2:Y:S01]  /*18a0*/  @P2 LDG.E.U16 R31, desc[UR16][R20.64] ;  /* 0x00000010141f2981 */ /* 0x0000a2000c1e1500 */
[----:B------:R-:W-:Y:S01]  /*18b0*/  IADD3 R26, P2, R22, UR22, RZ ;  /* 0x00000016161a7c10 */ /* 0x000fe2000ff5e0ff */
[----:B------:R-:W-:Y:S02]  /*18c0*/  IMAD.U32 R29, RZ, RZ, UR22 ;  /* 0x00000016ff1d7e24 */ /* 0x000fe4000f8e00ff */
[----:B------:R-:W-:Y:S01]  /*18d0*/  IMAD.U32 R33, RZ, RZ, UR22 ;  /* 0x00000016ff217e24 */ /* 0x000fe2000f8e00ff */
[----:B------:R-:W-:Y:S01]  /*18e0*/  IADD3.X R27, R23, UR23, RZ, P2, !PT ;  /* 0x00000017171b7c10 */ /* 0x000fe200097fe4ff */
[----:B------:R-:W-:Y:S01]  /*18f0*/  IMAD.U32 R16, RZ, RZ, UR23 ;  /* 0x00000017ff107e24 */ /* 0x000fe2000f8e00ff */
[----:B------:R-:W-:Y:S02]  /*1900*/  ISETP.NE.U32.AND P2, PT, R24, 0x2, PT ;  /* 0x000000021800780c */ /* 0x000fe40003f45070 */
[----:B------:R-:W-:Y:S02]  /*1910*/  LEA R28, P3, R29, R22, 0x1 ;  /* 0x000000161d1c7211 */ /* 0x000fe400078608ff */
[----:B------:R-:W-:-:S02]  /*1920*/  ISETP.NE.AND.EX P2, PT, RZ, RZ, PT, P2 ;  /* 0x000000ffff00720c */ /* 0x000fc40003f45320 */
[----:B------:R-:W-:Y:S01]  /*1930*/  LEA.HI.X R29, R33, R23, R16, 0x1, P3 ;  /* 0x00000017211d7211 */ /* 0x000fe200018f0c10 */
[----:B------:R-:W-:-:S04]  /*1940*/  IMAD.MOV.U32 R16, RZ, RZ, R28 ;  /* 0x000000ffff107224 */ /* 0x000fc800078e001c */
[----:B0-----:R-:W-:Y:S01]  /*1950*/  IMAD.MOV.U32 R21, RZ, RZ, R29 ;  /* 0x000000ffff157224 */ /* 0x001fe200078e001d */
[----:B--2---:R2:W-:Y:S05]  /*1960*/  STG.E.U16 desc[UR16][R26.64], R31 ;  /* 0x0000001f1a007986 */ /* 0x0045ea000c101510 */
[----:B------:R-:W-:Y:S05]  /*1970*/  @!P2 BRA `(.L_x_461) ;  /* 0x00000000005ca947 */ /* 0x000fea0003800000 */
[----:B------:R-:W-:-:S04]  /*1980*/  UIADD3 UR14, UP0, UR14, UR18, URZ ;  /* 0x000000120e0e7290 */ /* 0x000fc8000ff1e03f */
[----:B------:R-:W-:Y:S02]  /*1990*/  UIADD3.X UR7, UR7, UR19, URZ, UP0, !UPT ;  /* 0x0000001307077290 */ /* 0x000fe400087fe43f */
[----:B------:R-:W-:-:S04]  /*19a0*/  IADD3 R3, P2, R8, UR14, RZ ;  /* 0x0000000e08037c10 */ /* 0x000fc8000ff5e0ff */
[----:B------:R-:W-:Y:S02]  /*19b0*/  LOP3.LUT R6, R3, R6, RZ, 0xfc, !PT ;  /* 0x0000000603067212 */ /* 0x000fe400078efcff */
[----:B------:R-:W-:Y:S02]  /*19c0*/  IADD3.X R7, R19, UR7, RZ, P2, !PT ;  /* 0x0000000713077c10 */ /* 0x000fe400097fe4ff */
        /* <DEDUP_REMOVED lines=11> */
[----:B------:R-:W3:Y:S01]  /*1a80*/  @P1 LDG.E.U16 R5, desc[UR16][R2.64] ;  /* 0x0000001002051981 */ /* 0x000ee2000c1e1500 */
[----:B------:R-:W-:Y:S01]  /*1a90*/  IMAD.U32 R7, RZ, RZ, UR8 ;  /* 0x00000008ff077e24 */ /* 0x000fe2000f8e00ff */
[----:B------:R-:W-:-:S03]  /*1aa0*/  UIMAD UR6, UR12, 0x6, URZ ;  /* 0x000000060c0678a4 */ /* 0x000fc6000f8e023f */
[----:B------:R-:W-:-:S04]  /*1ab0*/  IMAD.WIDE.U32 R22, R7, 0x6, R22 ;  /* 0x0000000607167825 */ /* 0x000fc800078e0016 */
[----:B------:R-:W-:Y:S01]  /*1ac0*/  IMAD.MOV.U32 R16, RZ, RZ, R22 ;  /* 0x000000ffff107224 */ /* 0x000fe200078e0016 */
[----:B------:R-:W-:Y:S01]  /*1ad0*/  IADD3 R21, R23, UR6, RZ ;  /* 0x0000000617157c10 */ /* 0x000fe2000fffe0ff */
[----:B---3--:R3:W-:Y:S06]  /*1ae0*/  STG.E.U16 desc[UR16][R28.64], R5 ;  /* 0x000000051c007986 */ /* 0x0087ec000c101510 */
.L_x_461:
[----:B------:R-:W-:Y:S05]  /*1af0*/  @!P0 BRA `(.L_x_462) ;  /* 0xffffffec00bc8947 */ /* 0x000fea000383ffff */
.L_x_458:
[----:B------:R-:W-:Y:S01]  /*1b00*/  ULDC UR4, c[0x0][0x0] ;  /* 0x0000000000047ab9 */ /* 0x000fe20000000800 */
[----:B------:R-:W4:Y:S02]  /*1b10*/  LDC R2, c[0x0][0xc] ;  /* 0x00000300ff027b82 */ /* 0x000f240000000800 */
[----:B----4-:R-:W-:Y:S01]  /*1b20*/  IMAD R3, R2, UR4, RZ ;  /* 0x0000000402037c24 */ /* 0x010fe2000f8e02ff */
[----:B------:R-:W-:-:S04]  /*1b30*/  ULDC.64 UR4, c[0x0][0x210] ;  /* 0x0000840000047ab9 */ /* 0x000fc80000000a00 */
[----:B------:R-:W-:-:S05]  /*1b40*/  IADD3 R0, P0, R3, R0, RZ ;  /* 0x0000000003007210 */ /* 0x000fca0007f1e0ff */
[----:B------:R-:W-:Y:S01]  /*1b50*/  IMAD.X R13, RZ, RZ, R13, P0 ;  /* 0x000000ffff0d7224 */ /* 0x000fe200000e060d */
[----:B------:R-:W-:-:S04]  /*1b60*/  ISETP.GE.U32.AND P0, PT, R0, UR4, PT ;  /* 0x0000000400007c0c */ /* 0x000fc8000bf06070 */
[----:B------:R-:W-:-:S13]  /*1b70*/  ISETP.GE.AND.EX P0, PT, R13, UR5, PT, P0 ;  /* 0x000000050d007c0c */ /* 0x000fda000bf06300 */
[----:B------:R-:W-:Y:S05]  /*1b80*/  @!P0 BRA `(.L_x_463) ;  /* 0xffffffe4007c8947 */ /* 0x000fea000383ffff */
[----:B------:R-:W-:Y:S05]  /*1b90*/  EXIT ;  /* 0x000000000000794d */ /* 0x000fea0003800000 */
        .weak           $__internal_8_$__cuda_sm20_div_s64
        .type           $__internal_8_$__cuda_sm20_div_s64,@function
        .size           $__internal_8_$__cuda_sm20_div_s64,(.L_x_512 - $__internal_8_$__cuda_sm20_div_s64)
$__internal_8_$__cuda_sm20_div_s64:
[-C--:B------:R-:W-:Y:S02]  /*1ba0*/  IADD3 R5, P1, RZ, -R8.reuse, RZ ;  /* 0x80000008ff057210 */ /* 0x080fe40007f3e0ff */
[----:B------:R-:W-:Y:S02]  /*1bb0*/  ISETP.GE.AND P0, PT, R7, RZ, PT ;  /* 0x000000ff0700720c */ /* 0x000fe40003f06270 */
[----:B------:R-:W-:Y:S01]  /*1bc0*/  ISETP.GE.AND P3, PT, R10, RZ, PT ;  /* 0x000000ff0a00720c */ /* 0x000fe20003f66270 */
[----:B------:R-:W-:Y:S01]  /*1bd0*/  IMAD.X R16, RZ, RZ, ~R7, P1 ;  /* 0x000000ffff107224 */ /* 0x000fe200008e0e07 */
[----:B------:R-:W-:-:S04]  /*1be0*/  SEL R4, R5, R8, !P0 ;  /* 0x0000000805047207 */ /* 0x000fc80004000000 */
[----:B------:R-:W-:-:S04]  /*1bf0*/  SEL R5, R16, R7, !P0 ;  /* 0x0000000710057207 */ /* 0x000fc80004000000 */
        /* <DEDUP_REMOVED lines=9> */
[----:B------:R-:W-:-:S04]  /*1c90*/  IMAD.HI.U32 R18, R16, R21, RZ ;  /* 0x0000001510127227 */ /* 0x000fc800078e00ff */
[----:B------:R-:W-:-:S04]  /*1ca0*/  IMAD.X R11, RZ, RZ, ~R11, P0 ;  /* 0x000000ffff0b7224 */ /* 0x000fc800000e0e0b */
        /* <DEDUP_REMOVED lines=10> */
[----:B------:R-:W-:Y:S01]  /*1d50*/  IADD3 R17, P4, RZ, -R14, RZ ;  /* 0x8000000eff117210 */ /* 0x000fe20007f9e0ff */
[----:B------:R-:W-:Y:S02]  /*1d60*/  IMAD R11, R9, R4, R11 ;  /* 0x00000004090b7224 */ /* 0x000fe400078e020b */
[----:B------:R-:W-:-:S04]  /*1d70*/  IMAD.HI.U32 R18, R19, R21, RZ ;  /* 0x0000001513127227 */ /* 0x000fc800078e00ff */
[----:B------:R-:W-:-:S04]  /*1d80*/  IMAD.X R16, RZ, RZ, ~R11, P0 ;  /* 0x000000ffff107224 */ /* 0x000fc800000e0e0b */
[----:B------:R-:W-:-:S04]  /*1d90*/  IMAD.WIDE.U32 R18, P0, R19, R16, R18 ;  /* 0x0000001013127225 */ /* 0x000fc80007800012 */
[C---:B------:R-:W-:Y:S02]  /*1da0*/  IMAD R20, R9.reuse, R16, RZ ;  /* 0x0000001009147224 */ /* 0x040fe400078e02ff */
[----:B------:R-:W-:Y:S01]  /*1db0*/  IMAD.HI.U32 R11, P1, R9, R21, R18 ;  /* 0x00000015090b7227 */ /* 0x000fe20007820012 */
[----:B------:R-:W-:-:S03]  /*1dc0*/  SEL R18, R17, R14, !P3 ;  /* 0x0000000e11127207 */ /* 0x000fc60005800000 */
[----:B------:R-:W-:Y:S01]  /*1dd0*/  IMAD.HI.U32 R16, R9, R16, RZ ;  /* 0x0000001009107227 */ /* 0x000fe200078e00ff */
[----:B------:R-:W-:-:S03]  /*1de0*/  IADD3 R11, P2, R20, R11, RZ ;  /* 0x0000000b140b7210 */ /* 0x000fc60007f5e0ff */
[----:B------:R-:W-:Y:S02]  /*1df0*/  IMAD.X R17, RZ, RZ, ~R10, P4 ;  /* 0x000000ffff117224 */ /* 0x000fe400020e0e0a */
[----:B------:R-:W-:Y:S02]  /*1e00*/  IMAD.X R9, R16, 0x1, R9, P0 ;  /* 0x0000000110097824 */ /* 0x000fe400000e0609 */
[----:B------:R-:W-:Y:S01]  /*1e10*/  IMAD.HI.U32 R16, R11, R18, RZ ;  /* 0x000000120b107227 */ /* 0x000fe200078e00ff */
[----:B------:R-:W-:Y:S02]  /*1e20*/  SEL R20, R17, R10, !P3 ;  /* 0x0000000a11147207 */ /* 0x000fe40005800000 */
[----:B------:R-:W-:Y:S01]  /*1e30*/  IADD3.X R9, RZ, RZ, R9, P2, P1 ;  /* 0x000000ffff097210 */ /* 0x000fe200017e2409 */
[----:B------:R-:W-:Y:S02]  /*1e40*/  IMAD.MOV.U32 R17, RZ, RZ, RZ ;  /* 0x000000ffff117224 */ /* 0x000fe400078e00ff */
[----:B------:R-:W-:-:S04]  /*1e50*/  IMAD.WIDE.U32 R16, R11, R20, R16 ;  /* 0x000000140b107225 */ /* 0x000fc800078e0010 */
[C---:B------:R-:W-:Y:S02]  /*1e60*/  IMAD R14, R9.reuse, R20, RZ ;  /* 0x00000014090e7224 */ /* 0x040fe400078e02ff */
[----:B------:R-:W-:-:S04]  /*1e70*/  IMAD.HI.U32 R11, P0, R9, R18, R16 ;  /* 0x00000012090b7227 */ /* 0x000fc80007800010 */
[----:B------:R-:W-:Y:S01]  /*1e80*/  IMAD.HI.U32 R9, R9, R20, RZ ;  /* 0x0000001409097227 */ /* 0x000fe200078e00ff */
[----:B------:R-:W-:-:S03]  /*1e90*/  IADD3 R11, P1, R14, R11, RZ ;  /* 0x0000000b0e0b7210 */ /* 0x000fc60007f3e0ff */
[----:B------:R-:W-:Y:S02]  /*1ea0*/  IMAD.X R9, RZ, RZ, R9, P0 ;  /* 0x000000ffff097224 */ /* 0x000fe400000e0609 */
[----:B------:R-:W-:-:S04]  /*1eb0*/  IMAD.WIDE.U32 R16, R11, R4, RZ ;  /* 0x000000040b107225 */ /* 0x000fc800078e00ff */
[----:B------:R-:W-:Y:S02]  /*1ec0*/  IMAD.X R9, RZ, RZ, R9, P1 ;  /* 0x000000ffff097224 */ /* 0x000fe400008e0609 */
[----:B------:R-:W-:Y:S01]  /*1ed0*/  IMAD R14, R11, R5, R17 ;  /* 0x000000050b0e7224 */ /* 0x000fe200078e0211 */
[----:B------:R-:W-:-:S03]  /*1ee0*/  IADD3 R17, P1, -R16, R18, RZ ;  /* 0x0000001210117210 */ /* 0x000fc60007f3e1ff */
[-C--:B------:R-:W-:Y:S01]  /*1ef0*/  IMAD R14, R9, R4.reuse, R14 ;  /* 0x00000004090e7224 */ /* 0x080fe200078e020e */
[----:B------:R-:W-:-:S04]  /*1f00*/  ISETP.GE.U32.AND P0, PT, R17, R4, PT ;  /* 0x000000041100720c */ /* 0x000fc80003f06070 */
[----:B------:R-:W-:Y:S02]  /*1f10*/  IADD3.X R23, ~R14, R20, RZ, P1, !PT ;  /* 0x000000140e177210 */ /* 0x000fe40000ffe5ff */
[----:B------:R-:W-:Y:S02]  /*1f20*/  IADD3 R19, P1, R17, -R4, RZ ;  /* 0x8000000411137210 */ /* 0x000fe40007f3e0ff */
[----:B------:R-:W-:Y:S02]  /*1f30*/  ISETP.GE.U32.AND.EX P0, PT, R23, R5, PT, P0 ;  /* 0x000000051700720c */ /* 0x000fe40003f06100 */
[----:B------:R-:W-:Y:S01]  /*1f40*/  IADD3 R14, P2, R11, 0x1, RZ ;  /* 0x000000010b0e7810 */ /* 0x000fe20007f5e0ff */
[----:B------:R-:W-:Y:S01]  /*1f50*/  IMAD.X R21, R23, 0x1, ~R5, P1 ;  /* 0x0000000117157824 */ /* 0x000fe200008e0e05 */
[----:B------:R-:W-:Y:S02]  /*1f60*/  SEL R19, R19, R17, P0 ;  /* 0x0000001113137207 */ /* 0x000fe40000000000 */
[----:B------:R-:W-:Y:S01]  /*1f70*/  SEL R17, R14, R11, P0 ;  /* 0x0000000b0e117207 */ /* 0x000fe20000000000 */
[----:B------:R-:W-:Y:S01]  /*1f80*/  IMAD.X R16, RZ, RZ, R9, P2 ;  /* 0x000000ffff107224 */ /* 0x000fe200010e0609 */
[----:B------:R-:W-:-:S02]  /*1f90*/  SEL R21, R21, R23, P0 ;  /* 0x0000001715157207 */ /* 0x000fc40000000000 */
[----:B------:R-:W-:Y:S02]  /*1fa0*/  ISETP.GE.U32.AND P1, PT, R19, R4, PT ;  /* 0x000000041300720c */ /* 0x000fe40003f26070 */
[----:B------:R-:W-:Y:S02]  /*1fb0*/  SEL R14, R16, R9, P0 ;  /* 0x00000009100e7207 */ /* 0x000fe40000000000 */
[----:B------:R-:W-:Y:S02]  /*1fc0*/  IADD3 R4, P2, R17, 0x1, RZ ;  /* 0x0000000111047810 */ /* 0x000fe40007f5e0ff */
[----:B------:R-:W-:Y:S02]  /*1fd0*/  ISETP.GE.U32.AND.EX P0, PT, R21, R5, PT, P1 ;  /* 0x000000051500720c */ /* 0x000fe40003f06110 */
[----:B------:R-:W-:Y:S01]  /*1fe0*/  LOP3.LUT R9, R7, R10, RZ, 0x3c, !PT ;  /* 0x0000000a07097212 */ /* 0x000fe200078e3cff */
[----:B------:R-:W-:Y:S01]  /*1ff0*/  IMAD.X R11, RZ, RZ, R14, P2 ;  /* 0x000000ffff0b7224 */ /* 0x000fe200010e060e */
[----:B------:R-:W-:-:S02]  /*2000*/  SEL R4, R4, R17, P0 ;  /* 0x0000001104047207 */ /* 0x000fc40000000000 */
[----:B------:R-:W-:Y:S02]  /*2010*/  ISETP.GE.AND P1, PT, R9, RZ, PT ;  /* 0x000000ff0900720c */ /* 0x000fe40003f26270 */
[----:B------:R-:W-:Y:S02]  /*2020*/  SEL R11, R11, R14, P0 ;  /* 0x0000000e0b0b7207 */ /* 0x000fe40000000000 */
[-C--:B------:R-:W-:Y:S02]  /*2030*/  IADD3 R5, P2, RZ, -R4.reuse, RZ ;  /* 0x80000004ff057210 */ /* 0x080fe40007f5e0ff */
[----:B------:R-:W-:Y:S02]  /*2040*/  ISETP.NE.U32.AND P0, PT, R8, RZ, PT ;  /* 0x000000ff0800720c */ /* 0x000fe40003f05070 */
[----:B------:R-:W-:Y:S01]  /*2050*/  SEL R10, R5, R4, !P1 ;  /* 0x00000004050a7207 */ /* 0x000fe20004800000 */
[----:B------:R-:W-:Y:S01]  /*2060*/  IMAD.X R8, RZ, RZ, ~R11, P2 ;  /* 0x000000ffff087224 */ /* 0x000fe200010e0e0b */
[----:B------:R-:W-:Y:S01]  /*2070*/  ISETP.NE.AND.EX P0, PT, R7, RZ, PT, P0 ;  /* 0x000000ff0700720c */ /* 0x000fe20003f05300 */
[----:B------:R-:W-:-:S03]  /*2080*/  IMAD.MOV.U32 R7, RZ, RZ, 0x0 ;  /* 0x00000000ff077424 */ /* 0x000fc600078e00ff */
[----:B------:R-:W-:Y:S02]  /*2090*/  SEL R11, R8, R11, !P1 ;  /* 0x0000000b080b7207 */ /* 0x000fe40004800000 */
[----:B------:R-:W-:Y:S02]  /*20a0*/  SEL R10, R10, 0xffffffff, P0 ;  /* 0xffffffff0a0a7807 */ /* 0x000fe40000000000 */
[----:B------:R-:W-:Y:S01]  /*20b0*/  SEL R11, R11, 0xffffffff, P0 ;  /* 0xffffffff0b0b7807 */ /* 0x000fe20000000000 */
[----:B------:R-:W-:Y:S06]  /*20c0*/  RET.REL.NODEC R6 `(_ZN2at6native13im2col_kernelIN3c108BFloat16EEEvlPKT_llllllllllllPS4_) ;  /* 0xffffffdc06cc7950 */ /* 0x000fec0003c3ffff */
.L_x_464:
        /* <DEDUP_REMOVED lines=11> */
.L_x_512:


//--------------------- .text._ZN2at6native13im2col_kernelIN3c104HalfEEEvlPKT_llllllllllllPS4_ --------------------------
	.section	.text._ZN2at6native13im2col_kernelIN3c104HalfEEEvlPKT_llllllllllllPS4_,"ax",@progbits
	.align	128
        .global         _ZN2at6native13im2col_kernelIN3c104HalfEEEvlPKT_llllllllllllPS4_
        .type           _ZN2at6native13im2col_kernelIN3c104HalfEEEvlPKT_llllllllllllPS4_,@function
        .size           _ZN2at6native13im2col_kernelIN3c104HalfEEEvlPKT_llllllllllllPS4_,(.L_x_513 - _ZN2at6native13im2col_kernelIN3c104HalfEEEvlPKT_llllllllllllPS4_)
        .other          _ZN2at6native13im2col_kernelIN3c104HalfEEEvlPKT_llllllllllllPS4_,@"STO_CUDA_ENTRY STV_DEFAULT"
_ZN2at6native13im2col_kernelIN3c104HalfEEEvlPKT_llllllllllllPS4_:
.text._ZN2at6native13im2col_kernelIN3c104HalfEEEvlPKT_llllllllllllPS4_:
        /* <DEDUP_REMOVED lines=24> */
.L_x_476:
        /* <DEDUP_REMOVED lines=11> */
[----:B------:R-:W-:Y:S05]  /*0230*/  CALL.REL.NOINC `($__internal_9_$__cuda_sm20_div_s64) ;  /* 0x0000001800587944 */ /* 0x000fea0003c00000 */
        /* <DEDUP_REMOVED lines=12> */
.L_x_466:
        /* <DEDUP_REMOVED lines=23> */
.L_x_467:
[----:B------:R-:W-:Y:S05]  /*0470*/  BSYNC B0 ;  /* 0x0000000000007941 */ /* 0x000fea0003800000 */
.L_x_465:
        /* <DEDUP_REMOVED lines=12> */
[----:B------:R-:W-:Y:S05]  /*0540*/  CALL.REL.NOINC `($__internal_9_$__cuda_sm20_div_s64) ;  /* 0x0000001400947944 */ /* 0x000fea0003c00000 */
        /* <DEDUP_REMOVED lines=11> */
.L_x_469:
        /* <DEDUP_REMOVED lines=24> */
.L_x_470:
[----:B------:R-:W-:Y:S05]  /*0780*/  BSYNC B0 ;  /* 0x0000000000007941 */ /* 0x000fea0003800000 */
.L_x_468:
        /* <DEDUP_REMOVED lines=38> */
.L_x_475:
        /* <DEDUP_REMOVED lines=99> */
.L_x_473:
        /* <DEDUP_REMOVED lines=80> */
.L_x_472:
        /* <DEDUP_REMOVED lines=93> */
.L_x_474:
[----:B------:R-:W-:Y:S05]  /*1af0*/  @!P0 BRA `(.L_x_475) ;  /* 0xffffffec00bc8947 */ /* 0x000fea000383ffff */
.L_x_471:
        /* <DEDUP_REMOVED lines=10> */
        .weak           $__internal_9_$__cuda_sm20_div_s64
        .type           $__internal_9_$__cuda_sm20_div_s64,@function
        .size           $__internal_9_$__cuda_sm20_div_s64,(.L_x_513 - $__internal_9_$__cuda_sm20_div_s64)
$__internal_9_$__cuda_sm20_div_s64:
        /* <DEDUP_REMOVED lines=82> */
[----:B------:R-:W-:Y:S06]  /*20c0*/  RET.REL.NODEC R6 `(_ZN2at6native13im2col_kernelIN3c104HalfEEEvlPKT_llllllllllllPS4_) ;  /* 0xffffffdc06cc7950 */ /* 0x000fec0003c3ffff */
.L_x_477:
        /* <DEDUP_REMOVED lines=11> */
.L_x_513:


//--------------------- .text._ZN2at6native13im2col_kernelIfEEvlPKT_llllllllllllPS2_ --------------------------
	.section	.text._ZN2at6native13im2col_kernelIfEEvlPKT_llllllllllllPS2_,"ax",@progbits
	.align	128
        .global         _ZN2at6native13im2col_kernelIfEEvlPKT_llllllllllllPS2_
        .type           _ZN2at6native13im2col_kernelIfEEvlPKT_llllllllllllPS2_,@function
        .size           _ZN2at6native13im2col_kernelIfEEvlPKT_llllllllllllPS2_,(.L_x_514 - _ZN2at6native13im2col_kernelIfEEvlPKT_llllllllllllPS2_)
        .other          _ZN2at6native13im2col_kernelIfEEvlPKT_llllllllllllPS2_,@"STO_CUDA_ENTRY STV_DEFAULT"
_ZN2at6native13im2col_kernelIfEEvlPKT_llllllllllllPS2_:
.text._ZN2at6native13im2col_kernelIfEEvlPKT_llllllllllllPS2_:
        /* <DEDUP_REMOVED lines=14> */
[----:B------:R-:W-:-:S05]  /*00e0*/  ULDC.64 UR14, c[0x0][0x208] ;  /* 0x00008200000e7ab9 */ /* 0x000fca0000000a00 */
.L_x_489:
[----:B------:R-:W-:Y:S01]  /*00f0*/  ULDC UR4, c[0x0][0x27c] ;  /* 0x00009f0000047ab9 */ /* 0x000fe20000000800 */
[----:B------:R-:W-:Y:S01]  /*0100*/  BSSY B0, `(.L_x_478) ;  /* 0x000002c000007945 */ /* 0x000fe20003800000 */
[----:B------:R-:W-:-:S04]  /*0110*/  LOP3.LUT R0, R49, UR4, RZ, 0xfc, !PT ;  /* 0x0000000431007c12 */ /* 0x000fc8000f8efcff */
[----:B------:R-:W-:-:S13]  /*0120*/  ISETP.NE.U32.AND P0, PT, R0, RZ, PT ;  /* 0x000000ff0000720c */ /* 0x000fda0003f05070 */
[----:B01----:R-:W-:Y:S05]  /*0130*/  @!P0 BRA `(.L_x_479) ;  /* 0x0000000000448947 */ /* 0x003fea0003800000 */
[----:B------:R-:W-:Y:S01]  /*0140*/  ULDC.64 UR4, c[0x0][0x278] ;  /* 0x00009e0000047ab9 */ /* 0x000fe20000000a00 */
[----:B------:R-:W-:Y:S01]  /*0150*/  IMAD.MOV.U32 R12, RZ, RZ, R48 ;  /* 0x000000ffff0c7224 */ /* 0x000fe200078e0030 */
[----:B------:R-:W-:Y:S01]  /*0160*/  MOV R7, R49 ;  /* 0x0000003100077202 */ /* 0x000fe20000000f00 */
[----:B------:R-:W-:Y:S01]  /*0170*/  IMAD.U32 R5, RZ, RZ, UR4 ;  /* 0x00000004ff057e24 */ /* 0x000fe2000f8e00ff */
[----:B------:R-:W-:Y:S01]  /*0180*/  MOV R0, 0x1b0 ;  /* 0x000001b000007802 */ /* 0x000fe20000000f00 */
[----:B------:R-:W-:-:S07]  /*0190*/  IMAD.U32 R4, RZ, RZ, UR5 ;  /* 0x00000005ff047e24 */ /* 0x000fce000f8e00ff */
[----:B------:R-:W-:Y:S05]  /*01a0*/  CALL.REL.NOINC `($__internal_10_$__cuda_sm20_div_s64) ;  /* 0x0000001800087944 */ /* 0x000fea0003c00000 */
[----:B------:R-:W-:Y:S01]  /*01b0*/  IADD3 R3, P0, RZ, -R12, RZ ;  /* 0x8000000cff037210 */ /* 0x000fe20007f1e0ff */
[----:B------:R-:W-:Y:S01]  /*01c0*/  ULDC.64 UR4, c[0x0][0x278] ;  /* 0x00009e0000047ab9 */ /* 0x000fe20000000a00 */
[----:B------:R-:W-:Y:S02]  /*01d0*/  IMAD.MOV.U32 R44, RZ, RZ, R12 ;  /* 0x000000ffff2c7224 */ /* 0x000fe400078e000c */
[--C-:B------:R-:W-:Y:S02]  /*01e0*/  IMAD.MOV.U32 R45, RZ, RZ, R13.reuse ;  /* 0x000000ffff2d7224 */ /* 0x100fe400078e000d */
[----:B------:R-:W-:Y:S02]  /*01f0*/  IMAD.X R0, RZ, RZ, ~R13, P0 ;  /* 0x000000ffff007224 */ /* 0x000fe400000e0e0d */
[----:B------:R-:W-:-:S04]  /*0200*/  IMAD.WIDE.U32 R46, R3, UR4, R48 ;  /* 0x00000004032e7c25 */ /* 0x000fc8000f8e0030 */
[----:B------:R-:W-:-:S04]  /*0210*/  IMAD R0, R0, UR4, RZ ;  /* 0x0000000400007c24 */ /* 0x000fc8000f8e02ff */
[----:B------:R-:W-:-:S04]  /*0220*/  IMAD R3, R3, UR5, R0 ;  /* 0x0000000503037c24 */ /* 0x000fc8000f8e0200 */
[----:B------:R-:W-:Y:S01]  /*0230*/  IMAD.IADD R47, R47, 0x1, R3 ;  /* 0x000000012f2f7824 */ /* 0x000fe200078e0203 */
[----:B------:R-:W-:Y:S06]  /*0240*/  BRA `(.L_x_480) ;  /* 0x00000000005c7947 */ /* 0x000fec0003800000 */
.L_x_479:
[----:B------:R-:W-:Y:S01]  /*0250*/  ULDC UR4, c[0x0][0x278] ;  /* 0x00009e0000047ab9 */ /* 0x000fe20000000800 */
[----:B------:R-:W-:Y:S01]  /*0260*/  IMAD.MOV.U32 R47, RZ, RZ, RZ ;  /* 0x000000ffff2f7224 */ /* 0x000fe200078e00ff */
[----:B------:R-:W0:Y:S01]  /*0270*/  I2F.U32.RP R0, UR4 ;  /* 0x0000000400007d06 */ /* 0x000e220008209000 */
[----:B------:R-:W-:Y:S01]  /*0280*/  ISETP.NE.U32.AND P2, PT, RZ, UR4, PT ;  /* 0x00000004ff007c0c */ /* 0x000fe2000bf45070 */
[----:B------:R-:W-:-:S06]  /*0290*/  IMAD.MOV.U32 R45, RZ, RZ, RZ ;  /* 0x000000ffff2d7224 */ /* 0x000fcc00078e00ff */
        /* <DEDUP_REMOVED lines=18> */
.L_x_480:
[----:B------:R-:W-:Y:S05]  /*03c0*/  BSYNC B0 ;  /* 0x0000000000007941 */ /* 0x000fea0003800000 */
.L_x_478:
[----:B------:R-:W-:Y:S01]  /*03d0*/  ULDC UR4, c[0x0][0x274] ;  /* 0x00009d0000047ab9 */ /* 0x000fe20000000800 */
[----:B------:R-:W-:Y:S01]  /*03e0*/  BSSY B0, `(.L_x_481) ;  /* 0x000002e000007945 */ /* 0x000fe20003800000 */
[----:B------:R-:W-:-:S04]  /*03f0*/  MOV R7, UR4 ;  /* 0x0000000400077c02 */ /* 0x000fc80008000f00 */
[----:B------:R-:W-:-:S04]  /*0400*/  LOP3.LUT R0, R45, R7, RZ, 0xfc, !PT ;  /* 0x000000072d007212 */ /* 0x000fc800078efcff */
[----:B------:R-:W-:-:S13]  /*0410*/  ISETP.NE.U32.AND P0, PT, R0, RZ, PT ;  /* 0x000000ff0000720c */ /* 0x000fda0003f05070 */
[----:B------:R-:W-:Y:S05]  /*0420*/  @!P0 BRA `(.L_x_482) ;  /* 0x0000000000448947 */ /* 0x000fea0003800000 */
[----:B------:R-:W-:Y:S01]  /*0430*/  ULDC.64 UR4, c[0x0][0x270] ;  /* 0x00009c0000047ab9 */ /* 0x000fe20000000a00 */
[----:B------:R-:W-:Y:S01]  /*0440*/  IMAD.MOV.U32 R12, RZ, RZ, R44 ;  /* 0x000000ffff0c7224 */ /* 0x000fe200078e002c */
[----:B------:R-:W-:Y:S01]  /*0450*/  MOV R0, 0x4a0 ;  /* 0x000004a000007802 */ /* 0x000fe20000000f00 */
[----:B------:R-:W-:Y:S02]  /*0460*/  IMAD.U32 R5, RZ, RZ, UR4 ;  /* 0x00000004ff057e24 */ /* 0x000fe4000f8e00ff */
[----:B------:R-:W-:Y:S02]  /*0470*/  IMAD.U32 R4, RZ, RZ, UR5 ;  /* 0x00000005ff047e24 */ /* 0x000fe4000f8e00ff */
[----:B------:R-:W-:-:S07]  /*0480*/  IMAD.MOV.U32 R7, RZ, RZ, R45 ;  /* 0x000000ffff077224 */ /* 0x000fce00078e002d */
[----:B------:R-:W-:Y:S05]  /*0490*/  CALL.REL.NOINC `($__internal_10_$__cuda_sm20_div_s64) ;  /* 0x00000014004c7944 */ /* 0x000fea0003c00000 */
[----:B------:R-:W-:Y:S01]  /*04a0*/  IADD3 R3, P0, RZ, -R12, RZ ;  /* 0x8000000cff037210 */ /* 0x000fe20007f1e0ff */
[----:B------:R-:W-:Y:S02]  /*04b0*/  ULDC.64 UR4, c[0x0][0x270] ;  /* 0x00009c0000047ab9 */ /* 0x000fe40000000a00 */
[----:B------:R-:W-:Y:S01]  /*04c0*/  MOV R11, UR4 ;  /* 0x00000004000b7c02 */ /* 0x000fe20008000f00 */
[----:B------:R-:W-:Y:S02]  /*04d0*/  IMAD.U32 R7, RZ, RZ, UR5 ;  /* 0x00000005ff077e24 */ /* 0x000fe4000f8e00ff */
[----:B------:R-:W-:Y:S02]  /*04e0*/  IMAD.X R0, RZ, RZ, ~R13, P0 ;  /* 0x000000ffff007224 */ /* 0x000fe400000e0e0d */
[----:B------:R-:W-:-:S04]  /*04f0*/  IMAD.WIDE.U32 R44, R3, R11, R44 ;  /* 0x0000000b032c7225 */ /* 0x000fc800078e002c */
[----:B------:R-:W-:-:S04]  /*0500*/  IMAD R0, R0, R11, RZ ;  /* 0x0000000b00007224 */ /* 0x000fc800078e02ff */
[----:B------:R-:W-:-:S04]  /*0510*/  IMAD R3, R3, R7, R0 ;  /* 0x0000000703037224 */ /* 0x000fc800078e0200 */
[----:B------:R-:W-:Y:S01]  /*0520*/  IMAD.IADD R45, R45, 0x1, R3 ;  /* 0x000000012d2d7824 */ /* 0x000fe200078e0203 */
[----:B------:R-:W-:Y:S06]  /*0530*/  BRA `(.L_x_483) ;  /* 0x0000000000607947 */ /* 0x000fec0003800000 */
.L_x_482:
[----:B------:R-:W-:Y:S01]  /*0540*/  ULDC UR4, c[0x0][0x270] ;  /* 0x00009c0000047ab9 */ /* 0x000fe20000000800 */
[----:B------:R-:W-:Y:S01]  /*0550*/  HFMA2.MMA R13, -RZ, RZ, 0, 0 ;  /* 0x00000000ff0d7435 */ /* 0x000fe200000001ff */
[----:B------:R-:W-:Y:S02]  /*0560*/  IMAD.U32 R11, RZ, RZ, UR4 ;  /* 0x00000004ff0b7e24 */ /* 0x000fe4000f8e00ff */
[----:B------:R-:W-:Y:S02]  /*0570*/  IMAD.MOV.U32 R45, RZ, RZ, RZ ;  /* 0x000000ffff2d7224 */ /* 0x000fe400078e00ff */
[----:B------:R-:W0:Y:S01]  /*0580*/  I2F.U32.RP R0, R11 ;  /* 0x0000000b00007306 */ /* 0x000e220000209000 */
[----:B------:R-:W-:-:S07]  /*0590*/  ISETP.NE.U32.AND P2, PT, R11, RZ, PT ;  /* 0x000000ff0b00720c */ /* 0x000fce0003f45070 */
[----:B0-----:R-:W0:Y:S02]  /*05a0*/  MUFU.RCP R0, R0 ;  /* 0x0000000000007308 */ /* 0x001e240000001000 */
[----:B0-----:R-:W-:-:S06]  /*05b0*/  IADD3 R2, R0, 0xffffffe, RZ ;  /* 0x0ffffffe00027810 */ /* 0x001fcc0007ffe0ff */
        /* <DEDUP_REMOVED lines=13> */
[----:B------:R-:W-:-:S05]  /*0690*/  @!P2 LOP3.LUT R12, RZ, R11, RZ, 0x33, !PT ;  /* 0x0000000bff0ca212 */ /* 0x000fca00078e33ff */
[----:B------:R-:W-:-:S04]  /*06a0*/  IMAD.MOV R0, RZ, RZ, -R12 ;  /* 0x000000ffff007224 */ /* 0x000fc800078e0a0c */
[----:B------:R-:W-:-:S07]  /*06b0*/  IMAD R44, R11, R0, R44 ;  /* 0x000000000b2c7224 */ /* 0x000fce00078e022c */
.L_x_483:
[----:B------:R-:W-:Y:S05]  /*06c0*/  BSYNC B0 ;  /* 0x0000000000007941 */ /* 0x000fea0003800000 */
.L_x_481:
[----:B------:R-:W0:Y:S01]  /*06d0*/  LDC.64 R4, c[0x0][0x238] ;  /* 0x00008e00ff047b82 */ /* 0x000e220000000a00 */
[----:B------:R-:W-:Y:S02]  /*06e0*/  ULDC.64 UR4, c[0x0][0x248] ;  /* 0x0000920000047ab9 */ /* 0x000fe40000000a00 */
[----:B------:R-:W-:-:S04]  /*06f0*/  UIADD3 UR4, UP0, URZ, -UR4, URZ ;  /* 0x800000043f047290 */ /* 0x000fc8000ff1e03f */
[----:B------:R-:W-:Y:S01]  /*0700*/  UIADD3.X UR5, URZ, ~UR5, URZ, UP0, !UPT ;  /* 0x800000053f057290 */ /* 0x000fe200087fe43f */
[----:B------:R-:W1:Y:S01]  /*0710*/  LDC.64 R8, c[0x0][0x258] ;  /* 0x00009600ff087b82 */ /* 0x000e620000000a00 */
[----:B0-----:R-:W-:-:S04]  /*0720*/  ISETP.GE.U32.AND P0, PT, R4, 0x1, PT ;  /* 0x000000010400780c */ /* 0x001fc80003f06070 */
[----:B------:R-:W-:Y:S01]  /*0730*/  ISETP.GE.AND.EX P0, PT, R5, RZ, PT, P0 ;  /* 0x000000ff0500720c */ /* 0x000fe20003f06300 */
[----:B-1----:R-:W-:-:S04]  /*0740*/  IMAD R0, R47, R8, RZ ;  /* 0x000000082f007224 */ /* 0x002fc800078e02ff */
[----:B------:R-:W-:-:S08]  /*0750*/  IMAD R41, R46, R9, R0 ;  /* 0x000000092e297224 */ /* 0x000fd000078e0200 */
[----:B------:R-:W-:Y:S05]  /*0760*/  @!P0 BRA `(.L_x_484) ;  /* 0x0000001000708947 */ /* 0x000fea0003800000 */
[----:B------:R-:W-:Y:S01]  /*0770*/  ULDC.64 UR6, c[0x0][0x230] ;  /* 0x00008c0000067ab9 */ /* 0x000fe20000000a00 */
[----:B------:R-:W-:Y:S01]  /*0780*/  ULDC.64 UR8, c[0x0][0x268] ;  /* 0x00009a0000087ab9 */ /* 0x000fe20000000a00 */
[----:B------:R-:W-:Y:S01]  /*0790*/  IMAD R5, R5, UR6, RZ ;  /* 0x0000000605057c24 */ /* 0x000fe2000f8e02ff */
[----:B------:R-:W-:Y:S01]  /*07a0*/  ULDC.64 UR10, c[0x0][0x278] ;  /* 0x00009e00000a7ab9 */ /* 0x000fe20000000a00 */
[----:B------:R-:W-:-:S04]  /*07b0*/  IMAD.WIDE.U32 R2, R4, UR6, RZ ;  /* 0x0000000604027c25 */ /* 0x000fc8000f8e00ff */
[----:B------:R-:W-:Y:S01]  /*07c0*/  IMAD R5, R4, UR7, R5 ;  /* 0x0000000704057c24 */ /* 0x000fe2000f8e0205 */
[----:B------:R-:W-:Y:S02]  /*07d0*/  UIMAD.WIDE.U32 UR6, UR8, 0x3, UR4 ;  /* 0x00000003080678a5 */ /* 0x000fe4000f8e0004 */
[----:B------:R-:W-:Y:S01]  /*07e0*/  UIMAD UR8, UR9, 0x3, URZ ;  /* 0x00000003090878a4 */ /* 0x000fe2000f8e023f */
[----:B------:R-:W-:Y:S02]  /*07f0*/  IMAD.IADD R0, R3, 0x1, R5 ;  /* 0x0000000103007824 */ /* 0x000fe400078e0205 */
[----:B------:R-:W-:Y:S01]  /*0800*/  IMAD.WIDE.U32 R4, R2, R11, RZ ;  /* 0x0000000b02047225 */ /* 0x000fe200078e00ff */
[----:B------:R-:W-:-:S03]  /*0810*/  UIADD3 UR7, UR7, UR8, URZ ;  /* 0x0000000807077290 */ /* 0x000fc6000fffe03f */
[----:B------:R-:W-:Y:S02]  /*0820*/  IMAD R3, R0, R11, RZ ;  /* 0x0000000b00037224 */ /* 0x000fe400078e02ff */
[----:B------:R-:W-:Y:S01]  /*0830*/  IMAD.WIDE.U32 R10, R46, R8, UR4 ;  /* 0x000000042e0a7e25 */ /* 0x000fe2000f8e0008 */
[----:B------:R-:W-:-:S03]  /*0840*/  ULDC.64 UR4, c[0x0][0x280] ;  /* 0x0000a00000047ab9 */ /* 0x000fc60000000a00 */
[----:B------:R-:W-:Y:S02]  /*0850*/  IMAD R3, R2, R7, R3 ;  /* 0x0000000702037224 */ /* 0x000fe400078e0203 */
[----:B------:R-:W-:Y:S01]  /*0860*/  IMAD.WIDE.U32 R8, R46, R8, UR6 ;  /* 0x000000062e087e25 */ /* 0x000fe2000f8e0008 */
[----:B------:R-:W-:Y:S01]  /*0870*/  UMOV UR6, URZ ;  /* 0x0000003f00067c82 */ /* 0x000fe20008000000 */
[----:B------:R-:W-:Y:S02]  /*0880*/  UMOV UR7, URZ ;  /* 0x0000003f00077c82 */ /* 0x000fe40008000000 */
[----:B------:R-:W-:Y:S02]  /*0890*/  IMAD.IADD R3, R5, 0x1, R3 ;  /* 0x0000000105037824 */ /* 0x000fe400078e0203 */
[----:B------:R-:W-:Y:S02]  /*08a0*/  IMAD.IADD R43, R11, 0x1, R41 ;  /* 0x000000010b2b7824 */ /* 0x000fe400078e0229 */
[----:B------:R-:W-:-:S02]  /*08b0*/  IMAD R5, R3, R12, RZ ;  /* 0x0000000c03057224 */ /* 0x000fc400078e02ff */
[----:B------:R-:W-:-:S04]  /*08c0*/  IMAD.WIDE.U32 R2, R12, R4, R44 ;  /* 0x000000040c027225 */ /* 0x000fc800078e002c */
[----:B------:R-:W-:Y:S02]  /*08d0*/  IMAD R5, R13, R4, R5 ;  /* 0x000000040d057224 */ /* 0x000fe400078e0205 */
[----:B------:R-:W-:Y:S02]  /*08e0*/  IMAD.IADD R41, R41, 0x1, R9 ;  /* 0x0000000129297824 */ /* 0x000fe400078e0209 */
[----:B------:R-:W-:Y:S02]  /*08f0*/  IMAD.IADD R0, R3, 0x1, R5 ;  /* 0x0000000103007824 */ /* 0x000fe400078e0205 */
[----:B------:R-:W-:-:S04]  /*0900*/  IMAD.WIDE.U32 R4, R2, UR10, R46 ;  /* 0x0000000a02047c25 */ /* 0x000fc8000f8e002e */
[----:B------:R-:W-:Y:S01]  /*0910*/  IMAD R3, R0, UR10, RZ ;  /* 0x0000000a00037c24 */ /* 0x000fe2000f8e02ff */
[----:B------:R-:W-:-:S03]  /*0920*/  LEA R24, P0, R4, UR4, 0x2 ;  /* 0x0000000404187c11 */ /* 0x000fc6000f8010ff */
[----:B------:R-:W-:-:S05]  /*0930*/  IMAD R3, R2, UR11, R3 ;  /* 0x0000000b02037c24 */ /* 0x000fca000f8e0203 */
[----:B------:R-:W-:-:S04]  /*0940*/  IADD3 R25, R5, R3, RZ ;  /* 0x0000000305197210 */ /* 0x000fc80007ffe0ff */
[----:B------:R-:W-:-:S07]  /*0950*/  LEA.HI.X R25, R4, UR5, R25, 0x2, P0 ;  /* 0x0000000504197c11 */ /* 0x000fce00080f1419 */
.L_x_488:
[----:B01----:R-:W0:Y:S01]  /*0960*/  LDC.64 R4, c[0x0][0x250] ;  /* 0x00009400ff047b82 */ /* 0x003e220000000a00 */
[----:B------:R-:W-:Y:S01]  /*0970*/  ULDC.64 UR4, c[0x0][0x240] ;  /* 0x0000900000047ab9 */ /* 0x000fe20000000a00 */
[----:B------:R-:W-:Y:S01]  /*0980*/  ULDC.64 UR16, c[0x0][0x220] ;  /* 0x0000880000107ab9 */ /* 0x000fe20000000a00 */
[----:B------:R-:W-:Y:S01]  /*0990*/  UIADD3 UR4, UP0, URZ, -UR4, URZ ;  /* 0x800000043f047290 */ /* 0x000fe2000ff1e03f */
[----:B------:R-:W-:Y:S01]  /*09a0*/  MOV R42, R10 ;  /* 0x0000000a002a7202 */ /* 0x000fe20000000f00 */
[----:B------:R-:W-:Y:S02]  /*09b0*/  ULDC.64 UR10, c[0x0][0x228] ;  /* 0x00008a00000a7ab9 */ /* 0x000fe40000000a00 */
[----:B------:R-:W-:Y:S01]  /*09c0*/  UIADD3.X UR5, URZ, ~UR5, URZ, UP0, !UPT ;  /* 0x800000053f057290 */ /* 0x000fe200087fe43f */
[----:B------:R-:W1:Y:S08]  /*09d0*/  LDC.64 R6, c[0x0][0x260] ;  /* 0x00009800ff067b82 */ /* 0x000e700000000a00 */
[----:B------:R-:W2:Y:S01]  /*09e0*/  LDC.64 R16, c[0x0][0x238] ;  /* 0x00008e00ff107b82 */ /* 0x000ea20000000a00 */
[----:B0-----:R-:W-:-:S07]  /*09f0*/  IMAD R0, R45, R4, RZ ;  /* 0x000000042d007224 */ /* 0x001fce00078e02ff */
[----:B------:R-:W0:Y:S01]  /*0a00*/  LDC.64 R14, c[0x0][0x230] ;  /* 0x00008c00ff0e7b82 */ /* 0x000e220000000a00 */
[C---:B------:R-:W-:Y:S01]  /*0a10*/  IMAD.WIDE.U32 R2, R44.reuse, R4, UR4 ;  /* 0x000000042c027e25 */ /* 0x040fe2000f8e0004 */
[----:B------:R-:W-:Y:S01]  /*0a20*/  UMOV UR4, URZ ;  /* 0x0000003f00047c82 */ /* 0x000fe20008000000 */
[----:B------:R-:W-:Y:S02]  /*0a30*/  UMOV UR5, URZ ;  /* 0x0000003f00057c82 */ /* 0x000fe40008000000 */
[----:B------:R-:W-:Y:S02]  /*0a40*/  IMAD R5, R44, R5, R0 ;  /* 0x000000052c057224 */ /* 0x000fe400078e0200 */
[----:B-1----:R-:W-:Y:S02]  /*0a50*/  IMAD R0, R6, UR7, RZ ;  /* 0x0000000706007c24 */ /* 0x002fe4000f8e02ff */
[----:B------:R-:W-:Y:S02]  /*0a60*/  IMAD.IADD R3, R3, 0x1, R5 ;  /* 0x0000000103037824 */ /* 0x000fe400078e0205 */
[----:B------:R-:W-:-:S02]  /*0a70*/  IMAD R5, R7, UR6, R0 ;  /* 0x0000000607057c24 */ /* 0x000fc4000f8e0200 */
[----:B------:R-:W-:Y:S01]  /*0a80*/  IMAD.WIDE.U32 R6, R6, UR6, R2 ;  /* 0x0000000606067c25 */ /* 0x000fe2000f8e0002 */
[----:B------:R-:W-:Y:S01]  /*0a90*/  UIADD3 UR6, UP0, UR6, 0x1, URZ ;  /* 0x0000000106067890 */ /* 0x000fe2000ff1e03f */
[----:B--2---:R-:W-:Y:S02]  /*0aa0*/  IADD3 R0, P2, R16, -0x1, RZ ;  /* 0xffffffff10007810 */ /* 0x004fe40007f5e0ff */
[----:B------:R-:W-:Y:S01]  /*0ab0*/  IMAD R3, R13, UR16, RZ ;  /* 0x000000100d037c24 */ /* 0x000fe2000f8e02ff */
[----:B------:R-:W-:Y:S01]  /*0ac0*/  IADD3 R5, R7, R5, RZ ;  /* 0x0000000507057210 */ /* 0x000fe20007ffe0ff */
[----:B------:R-:W-:Y:S01]  /*0ad0*/  IMAD.MOV.U32 R4, RZ, RZ, R6 ;  /* 0x000000ffff047224 */ /* 0x000fe200078e0006 */
[----:B------:R-:W-:Y:S01]  /*0ae0*/  ISETP.GE.U32.AND P1, PT, R0, 0x3, PT ;  /* 0x000000030000780c */ /* 0x000fe20003f26070 */
[C---:B------:R-:W-:Y:S01]  /*0af0*/  IMAD R3, R12.reuse, UR17, R3 ;  /* 0x000000110c037c24 */ /* 0x040fe2000f8e0203 */
[----:B------:R-:W-:Y:S01]  /*0b00*/  IADD3.X R2, R17, -0x1, RZ, P2, !PT ;  /* 0xffffffff11027810 */ /* 0x000fe200017fe4ff */
[----:B------:R-:W-:Y:S01]  /*0b10*/  IMAD.WIDE.U32 R18, R12, UR16, R4 ;  /* 0x000000100c127c25 */ /* 0x000fe2000f8e0004 */
[----:B------:R-:W-:Y:S01]  /*0b20*/  UIADD3.X UR7, URZ, UR7, URZ, UP0, !UPT ;  /* 0x000000073f077290 */ /* 0x000fe200087fe43f */
[----:B0-----:R-:W-:-:S02]  /*0b30*/  ISETP.LE.U32.AND P0, PT, R14, UR6, PT ;  /* 0x000000060e007c0c */ /* 0x001fc4000bf03070 */
[----:B------:R-:W-:Y:S01]  /*0b40*/  ISETP.GE.U32.AND.EX P1, PT, R2, RZ, PT, P1 ;  /* 0x000000ff0200720c */ /* 0x000fe20003f26110 */
[----:B------:R-:W-:Y:S02]  /*0b50*/  IMAD.IADD R3, R19, 0x1, R3 ;  /* 0x0000000113037824 */ /* 0x000fe400078e0203 */
[----:B------:R-:W-:Y:S02]  /*0b60*/  IMAD.U32 R0, RZ, RZ, UR7 ;  /* 0x00000007ff007e24 */ /* 0x000fe4000f8e00ff */
[----:B------:R-:W-:Y:S02]  /*0b70*/  IMAD R39, R3, UR10, RZ ;  /* 0x0000000a03277c24 */ /* 0x000fe4000f8e02ff */
[----:B------:R-:W-:Y:S01]  /*0b80*/  IMAD.WIDE.U32 R2, R18, UR10, R42 ;  /* 0x0000000a12027c25 */ /* 0x000fe2000f8e002a */
[----:B------:R-:W-:-:S03]  /*0b90*/  ISETP.GE.AND.EX P0, PT, R0, R15, PT, P0 ;  /* 0x0000000f0000720c */ /* 0x000fc60003f06300 */
[----:B------:R-:W-:Y:S02]  /*0ba0*/  IMAD R39, R18, UR11, R39 ;  /* 0x0000000b12277c24 */ /* 0x000fe4000f8e0227 */
[----:B------:R-:W-:Y:S08]  /*0bb0*/  @!P1 BRA `(.L_x_485) ;  /* 0x0000000800049947 */ /* 0x000ff00003800000 */
[----:B------:R-:W0:Y:S01]  /*0bc0*/  LDC.64 R14, c[0x0][0x268] ;  /* 0x00009a00ff0e7b82 */ /* 0x000e220000000a00 */
[----:B------:R-:W-:Y:S01]  /*0bd0*/  ULDC.64 UR4, c[0x0][0x258] ;  /* 0x0000960000047ab9 */ /* 0x000fe20000000a00 */
[----:B------:R-:W-:Y:S01]  /*0be0*/  IMAD.MOV.U32 R40, RZ, RZ, R8 ;  /* 0x000000ffff287224 */ /* 0x000fe200078e0008 */
[----:B------:R-:W-:Y:S01]  /*0bf0*/  ULDC.64 UR18, c[0x0][0x218] ;  /* 0x0000860000127ab9 */ /* 0x000fe20000000a00 */
[----:B------:R-:W-:Y:S01]  /*0c00*/  IMAD R19, R47, UR4, RZ ;  /* 0x000000042f137c24 */ /* 0x000fe2000f8e02ff */
[----:B------:R-:W-:Y:S01]  /*0c10*/  ULDC.64 UR12, c[0x0][0x270] ;  /* 0x00009c00000c7ab9 */ /* 0x000fe20000000a00 */
[----:B------:R-:W-:Y:S02]  /*0c20*/  IMAD.WIDE.U32 R20, R18, UR10, R40 ;  /* 0x0000000a12147c25 */ /* 0x000fe4000f8e0028 */
[----:B------:R-:W1:Y:S02]  /*0c30*/  LDC.64 R26, c[0x0][0x248] ;  /* 0x00009200ff1a7b82 */ /* 0x000e640000000a00 */
[----:B------:R-:W-:Y:S01]  /*0c40*/  IMAD R19, R46, UR5, R19 ;  /* 0x000000052e137c24 */ /* 0x000fe2000f8e0213 */
[----:B------:R-:W-:Y:S01]  /*0c50*/  LEA R38, P3, R20, UR18, 0x2 ;  /* 0x0000001214267c11 */ /* 0x000fe2000f8610ff */
[C---:B------:R-:W-:Y:S01]  /*0c60*/  IMAD.IADD R21, R39.reuse, 0x1, R21 ;  /* 0x0000000127157824 */ /* 0x040fe200078e0215 */
[----:B------:R-:W-:Y:S01]  /*0c70*/  UMOV UR5, URZ ;  /* 0x0000003f00057c82 */ /* 0x000fe20008000000 */
[----:B------:R-:W-:Y:S01]  /*0c80*/  IMAD.IADD R31, R39, 0x1, R3 ;  /* 0x00000001271f7824 */ /* 0x000fe200078e0203 */
[----:B0-----:R-:W-:-:S02]  /*0c90*/  SHF.L.U64.HI R0, R14, 0x1, R15 ;  /* 0x000000010e007819 */ /* 0x001fc4000001020f */
[----:B-1----:R-:W-:Y:S02]  /*0ca0*/  LEA R22, P1, R14, -R26, 0x1 ;  /* 0x8000001a0e167211 */ /* 0x002fe400078208ff */
[----:B------:R-:W-:-:S03]  /*0cb0*/  IADD3 R26, P2, -R26, R14, RZ ;  /* 0x0000000e1a1a7210 */ /* 0x000fc60007f5e1ff */
[--C-:B------:R-:W-:Y:S02]  /*0cc0*/  IMAD.X R23, R0, 0x1, ~R27.reuse, P1 ;  /* 0x0000000100177824 */ /* 0x100fe400008e0e1b */
[----:B------:R-:W-:Y:S02]  /*0cd0*/  IMAD.X R27, R15, 0x1, ~R27, P2 ;  /* 0x000000010f1b7824 */ /* 0x000fe400010e0e1b */
[----:B------:R-:W-:-:S04]  /*0ce0*/  IMAD.WIDE.U32 R22, R46, UR4, R22 ;  /* 0x000000042e167c25 */ /* 0x000fc8000f8e0016 */
[----:B------:R-:W-:Y:S01]  /*0cf0*/  IMAD.WIDE.U32 R26, R46, UR4, R26 ;  /* 0x000000042e1a7c25 */ /* 0x000fe2000f8e001a */
[----:B------:R-:W-:-:S03]  /*0d00*/  IADD3 R23, R19, R23, RZ ;  /* 0x0000001713177210 */ /* 0x000fc60007ffe0ff */
[----:B------:R-:W-:Y:S02]  /*0d10*/  IMAD.IADD R27, R19, 0x1, R27 ;  /* 0x00000001131b7824 */ /* 0x000fe400078e021b */
[----:B------:R-:W-:Y:S02]  /*0d20*/  IMAD.SHL.U32 R0, R14, 0x10, RZ ;  /* 0x000000100e007824 */ /* 0x000fe400078e00ff */
[----:B------:R-:W-:Y:S01]  /*0d30*/  IMAD.WIDE.U32 R34, R18, UR10, R26 ;  /* 0x0000000a12227c25 */ /* 0x000fe2000f8e001a */
[----:B------:R-:W-:Y:S02]  /*0d40*/  LOP3.LUT R27, R16, 0x3, RZ, 0xc0, !PT ;  /* 0x00000003101b7812 */ /* 0x000fe400078ec0ff */
[----:B------:R-:W-:Y:S01]  /*0d50*/  SHF.L.U64.HI R26, R14, 0x2, R15 ;  /* 0x000000020e1a7819 */ /* 0x000fe2000001020f */
[----:B------:R-:W-:Y:S01]  /*0d60*/  IMAD.WIDE.U32 R18, R18, UR10, R22 ;  /* 0x0000000a12127c25 */ /* 0x000fe2000f8e0016 */
[----:B------:R-:W-:Y:S01]  /*0d70*/  ULDC.64 UR10, c[0x0][0x278] ;  /* 0x00009e00000a7ab9 */ /* 0x000fe20000000a00 */
[----:B------:R-:W-:Y:S01]  /*0d80*/  LEA R37, P1, R34, UR18, 0x2 ;  /* 0x0000001222257c11 */ /* 0x000fe2000f8210ff */
[----:B------:R-:W-:Y:S01]  /*0d90*/  UIMAD UR4, UR11, UR12, URZ ;  /* 0x0000000c0b0472a4 */ /* 0x000fe2000f8e023f */
[C---:B------:R-:W-:Y:S01]  /*0da0*/  IMAD.IADD R29, R39.reuse, 0x1, R35 ;  /* 0x00000001271d7824 */ /* 0x040fe200078e0223 */
[----:B------:R-:W-:Y:S01]  /*0db0*/  LEA.HI.X R35, R20, UR19, R21, 0x2, P3 ;  /* 0x0000001314237c11 */ /* 0x000fe200098f1415 */
[----:B------:R-:W-:Y:S01]  /*0dc0*/  UIMAD.WIDE.U32 UR8, UR10, UR12, URZ ;  /* 0x0000000c0a0872a5 */ /* 0x000fe2000f8e003f */
[----:B------:R-:W-:Y:S01]  /*0dd0*/  IADD3 R19, R39, R19, RZ ;  /* 0x0000001327137210 */ /* 0x000fe20007ffe0ff */
[----:B------:R-:W-:Y:S01]  /*0de0*/  UIMAD UR10, UR10, UR13, UR4 ;  /* 0x0000000d0a0a72a4 */ /* 0x000fe2000f8e0204 */
[C---:B------:R-:W-:Y:S01]  /*0df0*/  LEA R33, P3, R18.reuse, UR18, 0x2 ;  /* 0x0000001212217c11 */ /* 0x040fe2000f8610ff */
[----:B------:R-:W-:Y:S01]  /*0e00*/  USHF.L.U32 UR12, UR8, 0x2, URZ ;  /* 0x00000002080c7899 */ /* 0x000fe2000800063f */
[----:B------:R-:W-:Y:S01]  /*0e10*/  IADD3 R36, P2, R27, -R16, RZ ;  /* 0x800000101b247210 */ /* 0x000fe20007f5e0ff */
[----:B------:R-:W-:Y:S01]  /*0e20*/  UIADD3 UR9, UR9, UR10, URZ ;  /* 0x0000000a09097290 */ /* 0x000fe2000fffe03f */
[----:B------:R-:W-:Y:S01]  /*0e30*/  LEA.HI.X R32, R18, UR19, R19, 0x2, P3 ;  /* 0x0000001312207c11 */ /* 0x000fe200098f1413 */
[----:B------:R-:W-:Y:S01]  /*0e40*/  UMOV UR4, URZ ;  /* 0x0000003f00047c82 */ /* 0x000fe20008000000 */
[----:B------:R-:W-:Y:S01]  /*0e50*/  LEA R30, P3, R2, UR18, 0x2 ;  /* 0x00000012021e7c11 */ /* 0x000fe2000f8610ff */
[----:B------:R-:W-:Y:S01]  /*0e60*/  IMAD.X R28, RZ, RZ, ~R17, P2 ;  /* 0x000000ffff1c7224 */ /* 0x000fe200010e0e11 */
[----:B------:R-:W-:Y:S01]  /*0e70*/  LEA.HI.X R34, R34, UR19, R29, 0x2, P1 ;  /* 0x0000001322227c11 */ /* 0x000fe200088f141d */
[----:B------:R-:W-:Y:S01]  /*0e80*/  IMAD.MOV.U32 R29, RZ, RZ, R10 ;  /* 0x000000ffff1d7224 */ /* 0x000fe200078e000a */
[----:B------:R-:W-:Y:S01]  /*0e90*/  ISETP.GE.U32.AND P1, PT, R6, UR16, PT ;  /* 0x0000001006007c0c */ /* 0x000fe2000bf26070 */
[----:B------:R-:W-:Y:S01]  /*0ea0*/  USHF.L.U64.HI UR8, UR8, 0x2, UR9 ;  /* 0x0000000208087899 */ /* 0x000fe20008010209 */
[----:B------:R-:W-:Y:S01]  /*0eb0*/  LEA.HI.X R31, R2, UR19, R31, 0x2, P3 ;  /* 0x00000013021f7c11 */ /* 0x000fe200098f141f */
[----:B------:R-:W-:Y:S01]  /*0ec0*/  ULDC.64 UR10, c[0x0][0x228] ;  /* 0x00008a00000a7ab9 */ /* 0x000fe20000000a00 */
[----:B------:R-:W-:-:S02]  /*0ed0*/  MOV R27, R43 ;  /* 0x0000002b001b7202 */ /* 0x000fc40000000f00 */
[----:B------:R-:W-:Y:S02]  /*0ee0*/  SHF.L.U64.HI R15, R14, 0x4, R15 ;  /* 0x000000040e0f7819 */ /* 0x000fe4000001020f */
[----:B------:R-:W-:Y:S01]  /*0ef0*/  ISETP.GE.AND.EX P1, PT, R5, UR17, PT, P1 ;  /* 0x0000001105007c0c */ /* 0x000fe2000bf26310 */
[----:B------:R-:W-:-:S12]  /*0f00*/  ULDC.64 UR16, c[0x0][0x278] ;  /* 0x00009e0000107ab9 */ /* 0x000fd80000000a00 */
.L_x_486:
[----:B-1----:R-:W-:Y:S01]  /*0f10*/  LOP3.LUT R16, R27, R5, RZ, 0xfc, !PT ;  /* 0x000000051b107212 */ /* 0x002fe200078efcff */
[----:B------:R-:W-:Y:S01]  /*0f20*/  IMAD.MOV.U32 R53, RZ, RZ, RZ ;  /* 0x000000ffff357224 */ /* 0x000fe200078e00ff */
[----:B------:R-:W-:Y:S02]  /*0f30*/  ISETP.GE.U32.AND P3, PT, R29, UR10, PT ;  /* 0x0000000a1d007c0c */ /* 0x000fe4000bf66070 */
[----:B------:R-:W-:Y:S02]  /*0f40*/  ISETP.LT.OR P2, PT, R16, RZ, P1 ;  /* 0x000000ff1000720c */ /* 0x000fe40000f41670 */
[----:B------:R-:W0:Y:S02]  /*0f50*/  LDC.64 R16, c[0x0][0x268] ;  /* 0x00009a00ff107b82 */ /* 0x000e240000000a00 */
[----:B------:R-:W-:-:S13]  /*0f60*/  ISETP.GE.OR.EX P2, PT, R27, UR11, P2, P3 ;  /* 0x0000000b1b007c0c */ /* 0x000fda0009746730 */
[----:B------:R-:W2:Y:S01]  /*0f70*/  @!P2 LDG.E R53, desc[UR14][R30.64] ;  /* 0x0000000e1e35a981 */ /* 0x000ea2000c1e1900 */
[----:B------:R-:W-:Y:S01]  /*0f80*/  IMAD.MOV.U32 R22, RZ, RZ, R24 ;  /* 0x000000ffff167224 */ /* 0x000fe200078e0018 */
[----:B------:R-:W-:Y:S01]  /*0f90*/  HFMA2.MMA R51, -RZ, RZ, 0, 0 ;  /* 0x00000000ff337435 */ /* 0x000fe200000001ff */
[----:B------:R-:W-:Y:S01]  /*0fa0*/  IMAD.MOV.U32 R23, RZ, RZ, R25 ;  /* 0x000000ffff177224 */ /* 0x000fe200078e0019 */
[----:B0-----:R-:W-:-:S04]  /*0fb0*/  IADD3 R19, P2, R29, R16, RZ ;  /* 0x000000101d137210 */ /* 0x001fc80007f5e0ff */
[----:B------:R-:W-:Y:S01]  /*0fc0*/  ISETP.GE.U32.AND P3, PT, R19, UR10, PT ;  /* 0x0000000a13007c0c */ /* 0x000fe2000bf66070 */
[----:B------:R-:W-:-:S05]  /*0fd0*/  IMAD.X R21, R27, 0x1, R17, P2 ;  /* 0x000000011b157824 */ /* 0x000fca00010e0611 */
[----:B------:R-:W-:-:S04]  /*0fe0*/  LOP3.LUT R18, R21, R5, RZ, 0xfc, !PT ;  /* 0x0000000515127212 */ /* 0x000fc800078efcff */
[----:B------:R-:W-:-:S04]  /*0ff0*/  ISETP.LT.OR P2, PT, R18, RZ, P1 ;  /* 0x000000ff1200720c */ /* 0x000fc80000f41670 */
[----:B------:R-:W-:Y:S02]  /*1000*/  ISETP.GE.OR.EX P2, PT, R21, UR11, P2, P3 ;  /* 0x0000000b15007c0c */ /* 0x000fe40009746730 */
[----:B------:R-:W0:Y:S01]  /*1010*/  LDC.64 R20, c[0x0][0x270] ;  /* 0x00009c00ff147b82 */ /* 0x000e220000000a00 */
[----:B--2---:R1:W-:Y:S10]  /*1020*/  STG.E desc[UR14][R22.64], R53 ;  /* 0x0000003516007986 */ /* 0x0043f4000c10190e */
[----:B-1----:R-:W-:Y:S01]  /*1030*/  @!P2 IMAD.MOV.U32 R22, RZ, RZ, R37 ;  /* 0x000000ffff16a224 */ /* 0x002fe200078e0025 */
[----:B------:R-:W-:-:S05]  /*1040*/  @!P2 MOV R23, R34 ;  /* 0x000000220017a202 */ /* 0x000fca0000000f00 */
[----:B------:R1:W2:Y:S01]  /*1050*/  @!P2 LDG.E R51, desc[UR14][R22.64] ;  /* 0x0000000e1633a981 */ /* 0x0002a2000c1e1900 */
[----:B------:R-:W-:Y:S01]  /*1060*/  LEA R19, P2, R16, R29, 0x1 ;  /* 0x0000001d10137211 */ /* 0x000fe200078408ff */
[----:B0-----:R-:W-:Y:S02]  /*1070*/  IMAD R40, R20, UR17, RZ ;  /* 0x0000001114287c24 */ /* 0x001fe4000f8e02ff */
[----:B------:R-:W-:Y:S01]  /*1080*/  IMAD.MOV.U32 R53, RZ, RZ, RZ ;  /* 0x000000ffff357224 */ /* 0x000fe200078e00ff */
[----:B------:R-:W-:Y:S01]  /*1090*/  LEA.HI.X R55, R16, R27, R17, 0x1, P2 ;  /* 0x0000001b10377211 */ /* 0x000fe200010f0c11 */
[----:B------:R-:W-:Y:S01]  /*10a0*/  IMAD R21, R21, UR16, R40 ;  /* 0x0000001015157c24 */ /* 0x000fe2000f8e0228 */
[----:B------:R-:W-:Y:S02]  /*10b0*/  ISETP.GE.U32.AND P3, PT, R19, UR10, PT ;  /* 0x0000000a13007c0c */ /* 0x000fe4000bf66070 */
[----:B------:R-:W-:-:S04]  /*10c0*/  LOP3.LUT R18, R55, R5, RZ, 0xfc, !PT ;  /* 0x0000000537127212 */ /* 0x000fc800078efcff */
[----:B------:R-:W-:Y:S01]  /*10d0*/  ISETP.LT.OR P2, PT, R18, RZ, P1 ;  /* 0x000000ff1200720c */ /* 0x000fe20000f41670 */
[----:B------:R-:W-:-:S03]  /*10e0*/  IMAD.WIDE.U32 R18, R20, UR16, RZ ;  /* 0x0000001014127c25 */ /* 0x000fc6000f8e00ff */
[----:B------:R-:W-:Y:S01]  /*10f0*/  ISETP.GE.OR.EX P2, PT, R55, UR11, P2, P3 ;  /* 0x0000000b37007c0c */ /* 0x000fe20009746730 */
[----:B------:R-:W-:Y:S01]  /*1100*/  IMAD.IADD R19, R19, 0x1, R21 ;  /* 0x0000000113137824 */ /* 0x000fe200078e0215 */
[----:B------:R-:W-:-:S04]  /*1110*/  LEA R20, P3, R18, R24, 0x2 ;  /* 0x0000001812147211 */ /* 0x000fc800078610ff */
[----:B------:R-:W-:-:S07]  /*1120*/  LEA.HI.X R21, R18, R25, R19, 0x2, P3 ;  /* 0x0000001912157211 */ /* 0x000fce00018f1413 */
[----:B-1----:R-:W-:Y:S01]  /*1130*/  @!P2 IMAD.MOV.U32 R22, RZ, RZ, R33 ;  /* 0x000000ffff16a224 */ /* 0x002fe200078e0021 */
[----:B------:R-:W-:Y:S01]  /*1140*/  @!P2 MOV R23, R32 ;  /* 0x000000200017a202 */ /* 0x000fe20000000f00 */
[----:B------:R-:W-:Y:S01]  /*1150*/  IMAD R17, R17, 0x3, RZ ;  /* 0x0000000311117824 */ /* 0x000fe200078e02ff */
[----:B--2---:R0:W-:Y:S04]  /*1160*/  STG.E desc[UR14][R20.64], R51 ;  /* 0x0000003314007986 */ /* 0x0041e8000c10190e */
[----:B------:R1:W2:Y:S02]  /*1170*/  @!P2 LDG.E R53, desc[UR14][R22.64] ;  /* 0x0000000e1635a981 */ /* 0x0002a4000c1e1900 */
[----:B-1----:R-:W-:Y:S02]  /*1180*/  IMAD.MOV.U32 R22, RZ, RZ, R29 ;  /* 0x000000ffff167224 */ /* 0x002fe400078e001d */
[----:B------:R-:W-:-:S02]  /*1190*/  IMAD.MOV.U32 R23, RZ, RZ, R27 ;  /* 0x000000ffff177224 */ /* 0x000fc400078e001b */
[----:B------:R-:W-:Y:S01]  /*11a0*/  IMAD.WIDE.U32 R24, R16, 0x3, R22 ;  /* 0x0000000310187825 */ /* 0x000fe200078e0016 */
[----:B------:R-:W-:-:S03]  /*11b0*/  HFMA2.MMA R23, -RZ, RZ, 0, 0 ;  /* 0x00000000ff177435 */ /* 0x000fc600000001ff */
[----:B------:R-:W-:Y:S01]  /*11c0*/  IMAD.IADD R17, R17, 0x1, R25 ;  /* 0x0000000111117824 */ /* 0x000fe200078e0219 */
[----:B------:R-:W-:-:S04]  /*11d0*/  ISETP.GE.U32.AND P3, PT, R24, UR10, PT ;  /* 0x0000000a18007c0c */ /* 0x000fc8000bf66070 */
[----:B------:R-:W-:-:S04]  /*11e0*/  LOP3.LUT R16, R17, R5, RZ, 0xfc, !PT ;  /* 0x0000000511107212 */ /* 0x000fc800078efcff */
[----:B------:R-:W-:-:S04]  /*11f0*/  ISETP.LT.OR P2, PT, R16, RZ, P1 ;  /* 0x000000ff1000720c */ /* 0x000fc80000f41670 */
[----:B------:R-:W-:Y:S02]  /*1200*/  ISETP.GE.OR.EX P2, PT, R17, UR11, P2, P3 ;  /* 0x0000000b11007c0c */ /* 0x000fe40009746730 */
[----:B------:R-:W-:-:S04]  /*1210*/  LEA R16, P3, R18, R20, 0x2 ;  /* 0x0000001412107211 */ /* 0x000fc800078610ff */
[----:B------:R-:W-:-:S07]  /*1220*/  LEA.HI.X R17, R18, R21, R19, 0x2, P3 ;  /* 0x0000001512117211 */ /* 0x000fce00018f1413 */
[----:B------:R-:W-:Y:S02]  /*1230*/  @!P2 IMAD.MOV.U32 R18, RZ, RZ, R38 ;  /* 0x000000ffff12a224 */ /* 0x000fe400078e0026 */
[----:B------:R-:W-:Y:S01]  /*1240*/  @!P2 IMAD.MOV.U32 R19, RZ, RZ, R35 ;  /* 0x000000ffff13a224 */ /* 0x000fe200078e0023 */
[----:B--2---:R1:W-:Y:S04]  /*1250*/  STG.E desc[UR14][R16.64], R53 ;  /* 0x0000003510007986 */ /* 0x0043e8000c10190e */
[----:B------:R-:W2:Y:S01]  /*1260*/  @!P2 LDG.E R23, desc[UR14][R18.64] ;  /* 0x0000000e1217a981 */ /* 0x000ea2000c1e1900 */
[----:B------:R-:W-:Y:S01]  /*1270*/  UIADD3 UR4, UP0, UR4, 0x4, URZ ;  /* 0x0000000404047890 */ /* 0x000fe2000ff1e03f */
[----:B0-----:R-:W-:Y:S02]  /*1280*/  IADD3 R20, P2, R16, UR12, RZ ;  /* 0x0000000c10147c10 */ /* 0x001fe4000ff5e0ff */
[----:B------:R-:W-:Y:S01]  /*1290*/  IADD3 R38, P6, R38, R0, RZ ;  /* 0x0000000026267210 */ /* 0x000fe20007fde0ff */
[----:B------:R-:W-:Y:S01]  /*12a0*/  UIADD3.X UR5, URZ, UR5, URZ, UP0, !UPT ;  /* 0x000000053f057290 */ /* 0x000fe200087fe43f */
[----:B------:R-:W-:-:S02]  /*12b0*/  IADD3.X R21, R17, UR8, RZ, P2, !PT ;  /* 0x0000000811157c10 */ /* 0x000fc400097fe4ff */
[----:B------:R-:W-:Y:S01]  /*12c0*/  IADD3 R22, P3, R36, UR4, RZ ;  /* 0x0000000424167c10 */ /* 0x000fe2000ff7e0ff */
[----:B------:R-:W-:Y:S01]  /*12d0*/  IMAD.X R35, R35, 0x1, R15, P6 ;  /* 0x0000000123237824 */ /* 0x000fe200030e060f */
[----:B------:R-:W-:Y:S02]  /*12e0*/  IADD3 R24, P5, R20, UR12, RZ ;  /* 0x0000000c14187c10 */ /* 0x000fe4000ffbe0ff */
[----:B------:R-:W-:Y:S02]  /*12f0*/  ISETP.NE.U32.AND P2, PT, R22, RZ, PT ;  /* 0x000000ff1600720c */ /* 0x000fe40003f45070 */
[----:B------:R-:W-:Y:S02]  /*1300*/  IADD3.X R22, R28, UR5, RZ, P3, !PT ;  /* 0x000000051c167c10 */ /* 0x000fe40009ffe4ff */
[----:B------:R-:W-:Y:S02]  /*1310*/  LEA R29, P3, R14, R29, 0x2 ;  /* 0x0000001d0e1d7211 */ /* 0x000fe400078610ff */
[----:B------:R-:W-:-:S02]  /*1320*/  ISETP.NE.AND.EX P2, PT, R22, RZ, PT, P2 ;  /* 0x000000ff1600720c */ /* 0x000fc40003f45320 */
[----:B------:R-:W-:Y:S01]  /*1330*/  IADD3.X R25, R21, UR8, RZ, P5, !PT ;  /* 0x0000000815197c10 */ /* 0x000fe2000affe4ff */
[----:B------:R-:W-:Y:S01]  /*1340*/  IMAD.X R27, R27, 0x1, R26, P3 ;  /* 0x000000011b1b7824 */ /* 0x000fe200018e061a */
[-C--:B------:R-:W-:Y:S02]  /*1350*/  IADD3 R37, P3, R37, R0.reuse, RZ ;  /* 0x0000000025257210 */ /* 0x080fe40007f7e0ff */
[-C--:B------:R-:W-:Y:S02]  /*1360*/  IADD3 R33, P5, R33, R0.reuse, RZ ;  /* 0x0000000021217210 */ /* 0x080fe40007fbe0ff */
[----:B------:R-:W-:Y:S01]  /*1370*/  IADD3 R30, P4, R30, R0, RZ ;  /* 0x000000001e1e7210 */ /* 0x000fe20007f9e0ff */
[--C-:B------:R-:W-:Y:S02]  /*1380*/  IMAD.X R34, R34, 0x1, R15.reuse, P3 ;  /* 0x0000000122227824 */ /* 0x100fe400018e060f */
[----:B------:R-:W-:Y:S01]  /*1390*/  IMAD.X R32, R32, 0x1, R15, P5 ;  /* 0x0000000120207824 */ /* 0x000fe200028e060f */
[----:B------:R-:W-:Y:S01]  /*13a0*/  IADD3.X R31, R31, R15, RZ, P4, !PT ;  /* 0x0000000f1f1f7210 */ /* 0x000fe200027fe4ff */
[----:B--2---:R1:W-:Y:S01]  /*13b0*/  STG.E desc[UR14][R20.64], R23 ;  /* 0x0000001714007986 */ /* 0x0043e2000c10190e */
[----:B------:R-:W-:Y:S07]  /*13c0*/  @P2 BRA `(.L_x_486) ;  /* 0xfffffff800d02947 */ /* 0x000fee000383ffff */
.L_x_485:
[----:B-1----:R-:W0:Y:S01]  /*13d0*/  LDC R20, c[0x0][0x238] ;  /* 0x00008e00ff147b82 */ /* 0x002e220000000800 */
[----:B------:R-:W-:Y:S02]  /*13e0*/  IADD3 R39, R3, R39, RZ ;  /* 0x0000002703277210 */ /* 0x000fe40007ffe0ff */
[----:B0-----:R-:W-:-:S13]  /*13f0*/  LOP3.LUT P1, RZ, R20, 0x3, RZ, 0xc0, !PT ;  /* 0x0000000314ff7812 */ /* 0x001fda000782c0ff */
[----:B------:R-:W-:Y:S05]  /*1400*/  @!P1 BRA `(.L_x_487) ;  /* 0x0000000400449947 */ /* 0x000fea0003800000 */
[----:B------:R-:W0:Y:S01]  /*1410*/  LDC.64 R14, c[0x0][0x268] ;  /* 0x00009a00ff0e7b82 */ /* 0x000e220000000a00 */
[----:B------:R-:W-:Y:S01]  /*1420*/  IMAD.MOV.U32 R42, RZ, RZ, R10 ;  /* 0x000000ffff2a7224 */ /* 0x000fe200078e000a */
[----:B------:R-:W-:Y:S01]  /*1430*/  ULDC.64 UR8, c[0x0][0x220] ;  /* 0x0000880000087ab9 */ /* 0x000fe20000000a00 */
[----:B------:R-:W-:Y:S01]  /*1440*/  IMAD.MOV.U32 R21, RZ, RZ, RZ ;  /* 0x000000ffff157224 */ /* 0x000fe200078e00ff */
[----:B------:R-:W-:-:S04]  /*1450*/  ISETP.GE.U32.AND P1, PT, R6, UR8, PT ;  /* 0x0000000806007c0c */ /* 0x000fc8000bf26070 */
[----:B------:R-:W-:Y:S01]  /*1460*/  ISETP.GE.AND.EX P1, PT, R5, UR9, PT, P1 ;  /* 0x0000000905007c0c */ /* 0x000fe2000bf26310 */
[----:B------:R-:W-:Y:S01]  /*1470*/  ULDC.64 UR8, c[0x0][0x278] ;  /* 0x00009e0000087ab9 */ /* 0x000fe20000000a00 */
[C---:B0-----:R-:W-:Y:S02]  /*1480*/  IMAD R0, R14.reuse, UR5, RZ ;  /* 0x000000050e007c24 */ /* 0x041fe4000f8e02ff */
[----:B------:R-:W-:-:S04]  /*1490*/  IMAD.WIDE.U32 R16, R14, UR4, R42 ;  /* 0x000000040e107c25 */ /* 0x000fc8000f8e002a */
[----:B------:R-:W-:Y:S01]  /*14a0*/  IMAD R23, R15, UR4, R0 ;  /* 0x000000040f177c24 */ /* 0x000fe2000f8e0200 */
[----:B------:R-:W-:-:S03]  /*14b0*/  ISETP.GE.U32.AND P3, PT, R16, UR10, PT ;  /* 0x0000000a10007c0c */ /* 0x000fc6000bf66070 */
[----:B------:R-:W-:-:S05]  /*14c0*/  IMAD.IADD R7, R17, 0x1, R23 ;  /* 0x0000000111077824 */ /* 0x000fca00078e0217 */
[----:B------:R-:W-:-:S04]  /*14d0*/  LOP3.LUT R0, R7, R5, RZ, 0xfc, !PT ;  /* 0x0000000507007212 */ /* 0x000fc800078efcff */
[----:B------:R-:W-:-:S04]  /*14e0*/  ISETP.LT.OR P2, PT, R0, RZ, P1 ;  /* 0x000000ff0000720c */ /* 0x000fc80000f41670 */
[----:B------:R-:W-:-:S13]  /*14f0*/  ISETP.GE.OR.EX P2, PT, R7, UR11, P2, P3 ;  /* 0x0000000b07007c0c */ /* 0x000fda0009746730 */
[----:B------:R-:W0:Y:S01]  /*1500*/  @!P2 LDC.64 R18, c[0x0][0x218] ;  /* 0x00008600ff12ab82 */ /* 0x000e220000000a00 */
[----:B------:R-:W-:-:S04]  /*1510*/  @!P2 IMAD.MOV.U32 R38, RZ, RZ, R2 ;  /* 0x000000ffff26a224 */ /* 0x000fc800078e0002 */
[----:B------:R-:W-:-:S05]  /*1520*/  @!P2 IMAD.WIDE.U32 R6, R14, UR4, R38 ;  /* 0x000000040e06ac25 */ /* 0x000fca000f8e0026 */
[----:B------:R-:W-:Y:S02]  /*1530*/  @!P2 IADD3 R0, R23, R7, RZ ;  /* 0x000000071700a210 */ /* 0x000fe40007ffe0ff */
[----:B0-----:R-:W-:-:S04]  /*1540*/  @!P2 LEA R18, P3, R6, R18, 0x2 ;  /* 0x000000120612a211 */ /* 0x001fc800078610ff */
[----:B------:R-:W-:Y:S02]  /*1550*/  @!P2 LEA.HI.X R19, R6, R19, R0, 0x2, P3 ;  /* 0x000000130613a211 */ /* 0x000fe400018f1400 */
[----:B------:R-:W0:Y:S03]  /*1560*/  LDC.64 R6, c[0x0][0x270] ;  /* 0x00009c00ff067b82 */ /* 0x000e260000000a00 */
[----:B------:R-:W2:Y:S01]  /*1570*/  @!P2 LDG.E R21, desc[UR14][R18.64] ;  /* 0x0000000e1215a981 */ /* 0x000ea2000c1e1900 */
[----:B------:R-:W-:-:S04]  /*1580*/  LOP3.LUT R30, R20, 0x3, RZ, 0xc0, !PT ;  /* 0x00000003141e7812 */ /* 0x000fc800078ec0ff */
[----:B------:R-:W-:-:S04]  /*1590*/  ISETP.NE.U32.AND P2, PT, R30, 0x1, PT ;  /* 0x000000011e00780c */ /* 0x000fc80003f45070 */
[----:B------:R-:W-:Y:S01]  /*15a0*/  ISETP.NE.AND.EX P2, PT, RZ, RZ, PT, P2 ;  /* 0x000000ffff00720c */ /* 0x000fe20003f45320 */
[C---:B0-----:R-:W-:Y:S02]  /*15b0*/  IMAD R0, R6.reuse, UR9, RZ ;  /* 0x0000000906007c24 */ /* 0x041fe4000f8e02ff */
[----:B------:R-:W-:-:S04]  /*15c0*/  IMAD.WIDE.U32 R16, R6, UR8, RZ ;  /* 0x0000000806107c25 */ /* 0x000fc8000f8e00ff */
[----:B------:R-:W-:Y:S02]  /*15d0*/  IMAD R7, R7, UR8, R0 ;  /* 0x0000000807077c24 */ /* 0x000fe4000f8e0200 */
[----:B------:R-:W-:Y:S02]  /*15e0*/  IMAD.MOV.U32 R6, RZ, RZ, R24 ;  /* 0x000000ffff067224 */ /* 0x000fe400078e0018 */
[----:B------:R-:W-:Y:S01]  /*15f0*/  IMAD.IADD R31, R17, 0x1, R7 ;  /* 0x00000001111f7824 */ /* 0x000fe200078e0207 */
[----:B------:R-:W-:Y:S01]  /*1600*/  MOV R7, R25 ;  /* 0x0000001900077202 */ /* 0x000fe20000000f00 */
[----:B--2---:R0:W-:Y:S02]  /*1610*/  STG.E desc[UR14][R24.64], R21 ;  /* 0x0000001518007986 */ /* 0x0041e4000c10190e */
[----:B0-----:R-:W-:-:S04]  /*1620*/  LEA R24, P3, R16, R24, 0x2 ;  /* 0x0000001810187211 */ /* 0x001fc800078610ff */
[----:B------:R-:W-:Y:S01]  /*1630*/  LEA.HI.X R25, R16, R25, R31, 0x2, P3 ;  /* 0x0000001910197211 */ /* 0x000fe200018f141f */
[----:B------:R-:W-:Y:S08]  /*1640*/  @!P2 BRA `(.L_x_487) ;  /* 0x0000000000b4a947 */ /* 0x000ff00003800000 */
[----:B------:R-:W0:Y:S01]  /*1650*/  LDC.64 R18, c[0x0][0x268] ;  /* 0x00009a00ff127b82 */ /* 0x000e220000000a00 */
[----:B------:R-:W-:Y:S01]  /*1660*/  HFMA2.MMA R29, -RZ, RZ, 0, 0 ;  /* 0x00000000ff1d7435 */ /* 0x000fe200000001ff */
[----:B0-----:R-:W-:-:S04]  /*1670*/  IMAD.WIDE.U32 R18, R14, UR4, R18 ;  /* 0x000000040e127c25 */ /* 0x001fc8000f8e0012 */
[----:B------:R-:W-:Y:S01]  /*1680*/  IMAD.IADD R28, R23, 0x1, R19 ;  /* 0x00000001171c7824 */ /* 0x000fe200078e0213 */
[----:B------:R-:W-:-:S04]  /*1690*/  IADD3 R20, P2, R10, R18, RZ ;  /* 0x000000120a147210 */ /* 0x000fc80007f5e0ff */
[----:B------:R-:W-:Y:S01]  /*16a0*/  ISETP.GE.U32.AND P3, PT, R20, UR10, PT ;  /* 0x0000000a14007c0c */ /* 0x000fe2000bf66070 */
[----:B------:R-:W-:-:S05]  /*16b0*/  IMAD.X R21, R28, 0x1, R43, P2 ;  /* 0x000000011c157824 */ /* 0x000fca00010e062b */
[----:B------:R-:W-:-:S04]  /*16c0*/  LOP3.LUT R0, R21, R5, RZ, 0xfc, !PT ;  /* 0x0000000515007212 */ /* 0x000fc800078efcff */
[----:B------:R-:W-:-:S04]  /*16d0*/  ISETP.LT.OR P2, PT, R0, RZ, P1 ;  /* 0x000000ff0000720c */ /* 0x000fc80000f41670 */
[----:B------:R-:W-:-:S13]  /*16e0*/  ISETP.GE.OR.EX P2, PT, R21, UR11, P2, P3 ;  /* 0x0000000b15007c0c */ /* 0x000fda0009746730 */
[----:B------:R-:W0:Y:S01]  /*16f0*/  @!P2 LDC.64 R22, c[0x0][0x218] ;  /* 0x00008600ff16ab82 */ /* 0x000e220000000a00 */
[----:B------:R-:W-:-:S05]  /*1700*/  @!P2 IADD3 R0, P3, R2, R18, RZ ;  /* 0x000000120200a210 */ /* 0x000fca0007f7e0ff */
[----:B------:R-:W-:Y:S01]  /*1710*/  @!P2 IMAD.X R20, R28, 0x1, R39, P3 ;  /* 0x000000011c14a824 */ /* 0x000fe200018e0627 */
[----:B0-----:R-:W-:-:S04]  /*1720*/  @!P2 LEA R22, P3, R0, R22, 0x2 ;  /* 0x000000160016a211 */ /* 0x001fc800078610ff */
[----:B------:R-:W-:-:S05]  /*1730*/  @!P2 LEA.HI.X R23, R0, R23, R20, 0x2, P3 ;  /* 0x000000170017a211 */ /* 0x000fca00018f1414 */
[----:B------:R-:W2:Y:S01]  /*1740*/  @!P2 LDG.E R29, desc[UR14][R22.64] ;  /* 0x0000000e161da981 */ /* 0x000ea2000c1e1900 */
[CC--:B------:R-:W-:Y:S02]  /*1750*/  LEA R26, P2, R16.reuse, R6.reuse, 0x2 ;  /* 0x00000006101a7211 */ /* 0x0c0fe400078410ff */
[C---:B------:R-:W-:Y:S02]  /*1760*/  LEA R20, P3, R16.reuse, R6, 0x3 ;  /* 0x0000000610147211 */ /* 0x040fe400078618ff */
[-CC-:B------:R-:W-:Y:S02]  /*1770*/  LEA.HI.X R27, R16, R7.reuse, R31.reuse, 0x2, P2 ;  /* 0x00000007101b7211 */ /* 0x180fe400010f141f */
[----:B------:R-:W-:Y:S01]  /*1780*/  ISETP.NE.U32.AND P2, PT, R30, 0x2, PT ;  /* 0x000000021e00780c */ /* 0x000fe20003f45070 */
[----:B------:R-:W-:Y:S01]  /*1790*/  IMAD.MOV.U32 R24, RZ, RZ, R20 ;  /* 0x000000ffff187224 */ /* 0x000fe200078e0014 */
[----:B------:R-:W-:Y:S02]  /*17a0*/  LEA.HI.X R21, R16, R7, R31, 0x3, P3 ;  /* 0x0000000710157211 */ /* 0x000fe400018f1c1f */
[----:B------:R-:W-:-:S03]  /*17b0*/  ISETP.NE.AND.EX P2, PT, RZ, RZ, PT, P2 ;  /* 0x000000ffff00720c */ /* 0x000fc60003f45320 */
[----:B------:R-:W-:Y:S01]  /*17c0*/  IMAD.MOV.U32 R25, RZ, RZ, R21 ;  /* 0x000000ffff197224 */ /* 0x000fe200078e0015 */
[----:B--2---:R0:W-:Y:S09]  /*17d0*/  STG.E desc[UR14][R26.64], R29 ;  /* 0x0000001d1a007986 */ /* 0x0041f2000c10190e */
[----:B------:R-:W-:Y:S05]  /*17e0*/  @!P2 BRA `(.L_x_487) ;  /* 0x00000000004ca947 */ /* 0x000fea0003800000 */
[----:B------:R-:W-:-:S05]  /*17f0*/  IADD3 R19, P2, R18, R14, RZ ;  /* 0x0000000e12137210 */ /* 0x000fca0007f5e0ff */
[----:B------:R-:W-:Y:S01]  /*1800*/  IMAD.X R0, R28, 0x1, R15, P2 ;  /* 0x000000011c007824 */ /* 0x000fe200010e060f */
[----:B------:R-:W-:-:S04]  /*1810*/  IADD3 R14, P2, R19, R10, RZ ;  /* 0x0000000a130e7210 */ /* 0x000fc80007f5e0ff */
[----:B------:R-:W-:Y:S02]  /*1820*/  IADD3.X R3, R0, R43, RZ, P2, !PT ;  /* 0x0000002b00037210 */ /* 0x000fe400017fe4ff */
[----:B------:R-:W-:Y:S02]  /*1830*/  ISETP.GE.U32.AND P2, PT, R14, UR10, PT ;  /* 0x0000000a0e007c0c */ /* 0x000fe4000bf46070 */
[----:B------:R-:W-:-:S04]  /*1840*/  LOP3.LUT R4, R3, R5, RZ, 0xfc, !PT ;  /* 0x0000000503047212 */ /* 0x000fc800078efcff */
[----:B------:R-:W-:-:S04]  /*1850*/  ISETP.LT.OR P1, PT, R4, RZ, P1 ;  /* 0x000000ff0400720c */ /* 0x000fc80000f21670 */
[----:B------:R-:W-:-:S13]  /*1860*/  ISETP.GE.OR.EX P1, PT, R3, UR11, P1, P2 ;  /* 0x0000000b03007c0c */ /* 0x000fda0008f26720 */
[----:B------:R-:W1:Y:S01]  /*1870*/  @!P1 LDC.64 R4, c[0x0][0x218] ;  /* 0x00008600ff049b82 */ /* 0x000e620000000a00 */
[----:B------:R-:W-:-:S05]  /*1880*/  @!P1 IADD3 R3, P2, R19, R2, RZ ;  /* 0x0000000213039210 */ /* 0x000fca0007f5e0ff */
[----:B------:R-:W-:Y:S01]  /*1890*/  @!P1 IMAD.X R0, R0, 0x1, R39, P2 ;  /* 0x0000000100009824 */ /* 0x000fe200010e0627 */
[----:B-1----:R-:W-:-:S04]  /*18a0*/  @!P1 LEA R2, P2, R3, R4, 0x2 ;  /* 0x0000000403029211 */ /* 0x002fc800078410ff */
[----:B------:R-:W-:Y:S01]  /*18b0*/  @!P1 LEA.HI.X R3, R3, R5, R0, 0x2, P2 ;  /* 0x0000000503039211 */ /* 0x000fe200010f1400 */
[----:B------:R-:W-:-:S06]  /*18c0*/  IMAD.MOV.U32 R5, RZ, RZ, RZ ;  /* 0x000000ffff057224 */ /* 0x000fcc00078e00ff */
[----:B------:R-:W2:Y:S01]  /*18d0*/  @!P1 LDG.E R5, desc[UR14][R2.64] ;  /* 0x0000000e02059981 */ /* 0x000ea2000c1e1900 */
[----:B------:R-:W-:Y:S02]  /*18e0*/  IMAD R15, R31, 0xc, RZ ;  /* 0x0000000c1f0f7824 */ /* 0x000fe400078e02ff */
[----:B------:R-:W-:-:S04]  /*18f0*/  IMAD.WIDE.U32 R24, R16, 0xc, R6 ;  /* 0x0000000c10187825 */ /* 0x000fc800078e0006 */
[----:B------:R-:W-:Y:S01]  /*1900*/  IMAD.IADD R25, R25, 0x1, R15 ;  /* 0x0000000119197824 */ /* 0x000fe200078e020f */
[----:B--2---:R1:W-:Y:S06]  /*1910*/  STG.E desc[UR14][R20.64], R5 ;  /* 0x0000000514007986 */ /* 0x0043ec000c10190e */
.L_x_487:
[----:B------:R-:W-:Y:S05]  /*1920*/  @!P0 BRA `(.L_x_488) ;  /* 0xfffffff0000c8947 */ /* 0x000fea000383ffff */
.L_x_484:
[----:B------:R-:W-:Y:S01]  /*1930*/  ULDC UR4, c[0x0][0x0] ;  /* 0x0000000000047ab9 */ /* 0x000fe20000000800 */
[----:B------:R-:W2:Y:S02]  /*1940*/  LDC R0, c[0x0][0xc] ;  /* 0x00000300ff007b82 */ /* 0x000ea40000000800 */
[----:B--2---:R-:W-:Y:S01]  /*1950*/  IMAD R3, R0, UR4, RZ ;  /* 0x0000000400037c24 */ /* 0x004fe2000f8e02ff */
[----:B------:R-:W-:-:S04]  /*1960*/  ULDC.64 UR4, c[0x0][0x210] ;  /* 0x0000840000047ab9 */ /* 0x000fc80000000a00 */
[----:B------:R-:W-:-:S04]  /*1970*/  IADD3 R48, P0, R3, R48, RZ ;  /* 0x0000003003307210 */ /* 0x000fc80007f1e0ff */
[----:B------:R-:W-:Y:S02]  /*1980*/  IADD3.X R49, RZ, R49, RZ, P0, !PT ;  /* 0x00000031ff317210 */ /* 0x000fe400007fe4ff */
[----:B------:R-:W-:-:S04]  /*1990*/  ISETP.GE.U32.AND P0, PT, R48, UR4, PT ;  /* 0x0000000430007c0c */ /* 0x000fc8000bf06070 */
[----:B------:R-:W-:-:S13]  /*19a0*/  ISETP.GE.AND.EX P0, PT, R49, UR5, PT, P0 ;  /* 0x0000000531007c0c */ /* 0x000fda000bf06300 */
[----:B------:R-:W-:Y:S05]  /*19b0*/  @!P0 BRA `(.L_x_489) ;  /* 0xffffffe400cc8947 */ /* 0x000fea000383ffff */
[----:B------:R-:W-:Y:S05]  /*19c0*/  EXIT ;  /* 0x000000000000794d */ /* 0x000fea0003800000 */
        .weak           $__internal_10_$__cuda_sm20_div_s64
        .type           $__internal_10_$__cuda_sm20_div_s64,@function
        .size           $__internal_10_$__cuda_sm20_div_s64,(.L_x_514 - $__internal_10_$__cuda_sm20_div_s64)
$__internal_10_$__cuda_sm20_div_s64:
        /* <DEDUP_REMOVED lines=14> */
[----:B------:R-:W-:-:S04]  /*1ab0*/  IMAD.HI.U32 R10, R8, R13, RZ ;  /* 0x0000000d080a7227 */ /* 0x000fc800078e00ff */
[----:B------:R-:W-:Y:S01]  /*1ac0*/  IMAD.X R15, RZ, RZ, ~R11, P0 ;  /* 0x000000ffff0f7224 */ /* 0x000fe200000e0e0b */
[----:B------:R-:W-:-:S03]  /*1ad0*/  MOV R11, R8 ;  /* 0x00000008000b7202 */ /* 0x000fc60000000f00 */
[-C--:B------:R-:W-:Y:S02]  /*1ae0*/  IMAD R17, R9, R15.reuse, RZ ;  /* 0x0000000f09117224 */ /* 0x080fe400078e02ff */
[----:B------:R-:W-:-:S04]  /*1af0*/  IMAD.WIDE.U32 R10, P0, R8, R15, R10 ;  /* 0x0000000f080a7225 */ /* 0x000fc8000780000a */
[----:B------:R-:W-:-:S04]  /*1b00*/  IMAD.HI.U32 R15, R9, R15, RZ ;  /* 0x0000000f090f7227 */ /* 0x000fc800078e00ff */
[----:B------:R-:W-:-:S04]  /*1b10*/  IMAD.HI.U32 R10, P1, R9, R13, R10 ;  /* 0x0000000d090a7227 */ /* 0x000fc8000782000a */
[----:B------:R-:W-:Y:S01]  /*1b20*/  IMAD.X R6, R15, 0x1, R9, P0 ;  /* 0x000000010f067824 */ /* 0x000fe200000e0609 */
[----:B------:R-:W-:Y:S02]  /*1b30*/  IADD3 R11, P2, R17, R10, RZ ;  /* 0x0000000a110b7210 */ /* 0x000fe40007f5e0ff */
[----:B------:R-:W-:Y:S02]  /*1b40*/  IADD3 R17, P4, RZ, -R12, RZ ;  /* 0x8000000cff117210 */ /* 0x000fe40007f9e0ff */
[----:B------:R-:W-:Y:S01]  /*1b50*/  IADD3.X R13, RZ, RZ, R6, P2, P1 ;  /* 0x000000ffff0d7210 */ /* 0x000fe200017e2406 */
[----:B------:R-:W-:Y:S01]  /*1b60*/  IMAD.WIDE.U32 R8, R11, R2, RZ ;  /* 0x000000020b087225 */ /* 0x000fe200078e00ff */
[----:B------:R-:W-:-:S03]  /*1b70*/  SEL R17, R17, R12, !P3 ;  /* 0x0000000c11117207 */ /* 0x000fc60005800000 */
[----:B------:R-:W-:Y:S01]  /*1b80*/  IMAD R6, R11, R3, R9 ;  /* 0x000000030b067224 */ /* 0x000fe200078e0209 */
[----:B------:R-:W-:-:S03]  /*1b90*/  IADD3 R9, P0, RZ, -R8, RZ ;  /* 0x80000008ff097210 */ /* 0x000fc60007f1e0ff */
[----:B------:R-:W-:Y:S02]  /*1ba0*/  IMAD R6, R13, R2, R6 ;  /* 0x000000020d067224 */ /* 0x000fe400078e0206 */
[----:B------:R-:W-:-:S04]  /*1bb0*/  IMAD.HI.U32 R10, R11, R9, RZ ;  /* 0x000000090b0a7227 */ /* 0x000fc800078e00ff */
[----:B------:R-:W-:-:S04]  /*1bc0*/  IMAD.X R6, RZ, RZ, ~R6, P0 ;  /* 0x000000ffff067224 */ /* 0x000fc800000e0e06 */
[----:B------:R-:W-:-:S04]  /*1bd0*/  IMAD.WIDE.U32 R10, P0, R11, R6, R10 ;  /* 0x000000060b0a7225 */ /* 0x000fc8000780000a */
[C---:B------:R-:W-:Y:S02]  /*1be0*/  IMAD R8, R13.reuse, R6, RZ ;  /* 0x000000060d087224 */ /* 0x040fe400078e02ff */
[----:B------:R-:W-:-:S04]  /*1bf0*/  IMAD.HI.U32 R11, P1, R13, R9, R10 ;  /* 0x000000090d0b7227 */ /* 0x000fc8000782000a */
[----:B------:R-:W-:Y:S01]  /*1c00*/  IMAD.X R10, RZ, RZ, ~R7, P4 ;  /* 0x000000ffff0a7224 */ /* 0x000fe200020e0e07 */
[----:B------:R-:W-:Y:S01]  /*1c10*/  IADD3 R11, P2, R8, R11, RZ ;  /* 0x0000000b080b7210 */ /* 0x000fe20007f5e0ff */
[----:B------:R-:W-:-:S03]  /*1c20*/  IMAD.HI.U32 R6, R13, R6, RZ ;  /* 0x000000060d067227 */ /* 0x000fc600078e00ff */
[----:B------:R-:W-:Y:S01]  /*1c30*/  SEL R10, R10, R7, !P3 ;  /* 0x000000070a0a7207 */ /* 0x000fe20005800000 */
[----:B------:R-:W-:Y:S01]  /*1c40*/  IMAD.HI.U32 R8, R11, R17, RZ ;  /* 0x000000110b087227 */ /* 0x000fe200078e00ff */
[----:B------:R-:W-:-:S03]  /*1c50*/  IADD3.X R13, R6, R13, RZ, P0, !PT ;  /* 0x0000000d060d7210 */ /* 0x000fc600007fe4ff */
[----:B------:R-:W-:Y:S01]  /*1c60*/  IMAD.MOV.U32 R9, RZ, RZ, RZ ;  /* 0x000000ffff097224 */ /* 0x000fe200078e00ff */
[----:B------:R-:W-:Y:S01]  /*1c70*/  IADD3.X R13, RZ, RZ, R13, P2, P1 ;  /* 0x000000ffff0d7210 */ /* 0x000fe200017e240d */
[----:B------:R-:W-:-:S04]  /*1c80*/  IMAD.WIDE.U32 R8, R11, R10, R8 ;  /* 0x0000000a0b087225 */ /* 0x000fc800078e0008 */
[C---:B------:R-:W-:Y:S02]  /*1c90*/  IMAD R11, R13.reuse, R10, RZ ;  /* 0x0000000a0d0b7224 */ /* 0x040fe400078e02ff */
[----:B------:R-:W-:-:S04]  /*1ca0*/  IMAD.HI.U32 R8, P0, R13, R17, R8 ;  /* 0x000000110d087227 */ /* 0x000fc80007800008 */
[----:B------:R-:W-:Y:S01]  /*1cb0*/  IMAD.HI.U32 R6, R13, R10, RZ ;  /* 0x0000000a0d067227 */ /* 0x000fe200078e00ff */
[----:B------:R-:W-:-:S03]  /*1cc0*/  IADD3 R11, P1, R11, R8, RZ ;  /* 0x000000080b0b7210 */ /* 0x000fc60007f3e0ff */
[----:B------:R-:W-:Y:S02]  /*1cd0*/  IMAD.X R6, RZ, RZ, R6, P0 ;  /* 0x000000ffff067224 */ /* 0x000fe400000e0606 */
[----:B------:R-:W-:-:S04]  /*1ce0*/  IMAD.WIDE.U32 R8, R11, R2, RZ ;  /* 0x000000020b087225 */ /* 0x000fc800078e00ff */
[----:B------:R-:W-:Y:S01]  /*1cf0*/  IMAD.X R13, RZ, RZ, R6, P1 ;  /* 0x000000ffff0d7224 */ /* 0x000fe200008e0606 */
[----:B------:R-:W-:Y:S01]  /*1d00*/  IADD3 R17, P1, -R8, R17, RZ ;  /* 0x0000001108117210 */ /* 0x000fe20007f3e1ff */
[----:B------:R-:W-:-:S03]  /*1d10*/  IMAD R6, R11, R3, R9 ;  /* 0x000000030b067224 */ /* 0x000fc600078e0209 */
[-C--:B------:R-:W-:Y:S01]  /*1d20*/  ISETP.GE.U32.AND P0, PT, R17, R2.reuse, PT ;  /* 0x000000021100720c */ /* 0x080fe20003f06070 */
[----:B------:R-:W-:-:S05]  /*1d30*/  IMAD R6, R13, R2, R6 ;  /* 0x000000020d067224 */ /* 0x000fca00078e0206 */
        /* <DEDUP_REMOVED lines=20> */
[-C--:B------:R-:W-:Y:S02]  /*1e80*/  IADD3.X R2, RZ, ~R13.reuse, RZ, P2, !PT ;  /* 0x8000000dff027210 */ /* 0x080fe400017fe4ff */
[----:B------:R-:W-:Y:S01]  /*1e90*/  SEL R12, R3, R12, !P1 ;  /* 0x0000000c030c7207 */ /* 0x000fe20004800000 */
[----:B------:R-:W-:Y:S01]  /*1ea0*/  IMAD.MOV.U32 R3, RZ, RZ, 0x0 ;  /* 0x00000000ff037424 */ /* 0x000fe200078e00ff */
[----:B------:R-:W-:Y:S01]  /*1eb0*/  SEL R13, R2, R13, !P1 ;  /* 0x0000000d020d7207 */ /* 0x000fe20004800000 */
[----:B------:R-:W-:Y:S01]  /*1ec0*/  IMAD.MOV.U32 R2, RZ, RZ, R0 ;  /* 0x000000ffff027224 */ /* 0x000fe200078e0000 */
[----:B------:R-:W-:-:S04]  /*1ed0*/  ISETP.NE.AND.EX P0, PT, R4, RZ, PT, P0 ;  /* 0x000000ff0400720c */ /* 0x000fc80003f05300 */
[----:B------:R-:W-:Y:S02]  /*1ee0*/  SEL R12, R12, 0xffffffff, P0 ;  /* 0xffffffff0c0c7807 */ /* 0x000fe40000000000 */
[----:B------:R-:W-:Y:S01]  /*1ef0*/  SEL R13, R13, 0xffffffff, P0 ;  /* 0xffffffff0d0d7807 */ /* 0x000fe20000000000 */
[----:B------:R-:W-:Y:S06]  /*1f00*/  RET.REL.NODEC R2 `(_ZN2at6native13im2col_kernelIfEEvlPKT_llllllllllllPS2_) ;  /* 0xffffffe0023c7950 */ /* 0x000fec0003c3ffff */
.L_x_490:
        /* <DEDUP_REMOVED lines=15> */
.L_x_514:


//--------------------- .text._ZN2at6native13im2col_kernelIdEEvlPKT_llllllllllllPS2_ --------------------------
	.section	.text._ZN2at6native13im2col_kernelIdEEvlPKT_llllllllllllPS2_,"ax",@progbits
	.align	128
        .global         _ZN2at6native13im2col_kernelIdEEvlPKT_llllllllllllPS2_
        .type           _ZN2at6native13im2col_kernelIdEEvlPKT_llllllllllllPS2_,@function
        .size           _ZN2at6native13im2col_kernelIdEEvlPKT_llllllllllllPS2_,(.L_x_515 - _ZN2at6native13im2col_kernelIdEEvlPKT_llllllllllllPS2_)
        .other          _ZN2at6native13im2col_kernelIdEEvlPKT_llllllllllllPS2_,@"STO_CUDA_ENTRY STV_DEFAULT"
_ZN2at6native13im2col_kernelIdEEvlPKT_llllllllllllPS2_:
.text._ZN2at6native13im2col_kernelIdEEvlPKT_llllllllllllPS2_:
        /* <DEDUP_REMOVED lines=15> */
.L_x_502:
[----:B------:R-:W-:Y:S01]  /*00f0*/  ULDC UR4, c[0x0][0x27c] ;  /* 0x00009f0000047ab9 */ /* 0x000fe20000000800 */
[----:B------:R-:W-:Y:S01]  /*0100*/  BSSY B0, `(.L_x_491) ;  /* 0x000002c000007945 */ /* 0x000fe20003800000 */
[----:B------:R-:W-:-:S04]  /*0110*/  LOP3.LUT R0, R49, UR4, RZ, 0xfc, !PT ;  /* 0x0000000431007c12 */ /* 0x000fc8000f8efcff */
[----:B------:R-:W-:-:S13]  /*0120*/  ISETP.NE.U32.AND P0, PT, R0, RZ, PT ;  /* 0x000000ff0000720c */ /* 0x000fda0003f05070 */
[----:B01----:R-:W-:Y:S05]  /*0130*/  @!P0 BRA `(.L_x_492) ;  /* 0x0000000000448947 */ /* 0x003fea0003800000 */
[----:B------:R-:W-:Y:S01]  /*0140*/  ULDC.64 UR4, c[0x0][0x278] ;  /* 0x00009e0000047ab9 */ /* 0x000fe20000000a00 */
[----:B------:R-:W-:Y:S01]  /*0150*/  IMAD.MOV.U32 R12, RZ, RZ, R48 ;  /* 0x000000ffff0c7224 */ /* 0x000fe200078e0030 */
[----:B------:R-:W-:Y:S01]  /*0160*/  MOV R0, 0x1b0 ;  /* 0x000001b000007802 */ /* 0x000fe20000000f00 */
[----:B------:R-:W-:Y:S02]  /*0170*/  IMAD.U32 R5, RZ, RZ, UR4 ;  /* 0x00000004ff057e24 */ /* 0x000fe4000f8e00ff */
[----:B------:R-:W-:Y:S02]  /*0180*/  IMAD.U32 R4, RZ, RZ, UR5 ;  /* 0x00000005ff047e24 */ /* 0x000fe4000f8e00ff */
[----:B------:R-:W-:-:S07]  /*0190*/  IMAD.MOV.U32 R7, RZ, RZ, R49 ;  /* 0x000000ffff077224 */ /* 0x000fce00078e0031 */
[----:B------:R-:W-:Y:S05]  /*01a0*/  CALL.REL.NOINC `($__internal_11_$__cuda_sm20_div_s64) ;  /* 0x00000018000c7944 */ /* 0x000fea0003c00000 */
[----:B------:R-:W-:Y:S01]  /*01b0*/  IADD3 R3, P0, RZ, -R20, RZ ;  /* 0x80000014ff037210 */ /* 0x000fe20007f1e0ff */
[----:B------:R-:W-:Y:S01]  /*01c0*/  ULDC.64 UR4, c[0x0][0x278] ;  /* 0x00009e0000047ab9 */ /* 0x000fe20000000a00 */
[----:B------:R-:W-:Y:S02]  /*01d0*/  IMAD.MOV.U32 R18, RZ, RZ, R20 ;  /* 0x000000ffff127224 */ /* 0x000fe400078e0014 */
[----:B------:R-:W-:Y:S01]  /*01e0*/  IADD3.X R0, RZ, ~R21, RZ, P0, !PT ;  /* 0x80000015ff007210 */ /* 0x000fe200007fe4ff */
[----:B------:R-:W-:-:S04]  /*01f0*/  IMAD.WIDE.U32 R46, R3, UR4, R48 ;  /* 0x00000004032e7c25 */ /* 0x000fc8000f8e0030 */
[----:B------:R-:W-:Y:S02]  /*0200*/  IMAD R0, R0, UR4, RZ ;  /* 0x0000000400007c24 */ /* 0x000fe4000f8e02ff */
[----:B------:R-:W-:Y:S02]  /*0210*/  IMAD.MOV.U32 R19, RZ, RZ, R21 ;  /* 0x000000ffff137224 */ /* 0x000fe400078e0015 */
[----:B------:R-:W-:-:S04]  /*0220*/  IMAD R3, R3, UR5, R0 ;  /* 0x0000000503037c24 */ /* 0x000fc8000f8e0200 */
[----:B------:R-:W-:Y:S01]  /*0230*/  IMAD.IADD R47, R47, 0x1, R3 ;  /* 0x000000012f2f7824 */ /* 0x000fe200078e0203 */
[----:B------:R-:W-:Y:S06]  /*0240*/  BRA `(.L_x_493) ;  /* 0x00000000005c7947 */ /* 0x000fec0003800000 */
.L_x_492:
[----:B------:R-:W-:Y:S01]  /*0250*/  ULDC UR4, c[0x0][0x278] ;  /* 0x00009e0000047ab9 */ /* 0x000fe20000000800 */
[----:B------:R-:W-:Y:S01]  /*0260*/  IMAD.MOV.U32 R47, RZ, RZ, RZ ;  /* 0x000000ffff2f7224 */ /* 0x000fe200078e00ff */
[----:B------:R-:W0:Y:S01]  /*0270*/  I2F.U32.RP R0, UR4 ;  /* 0x0000000400007d06 */ /* 0x000e220008209000 */
[----:B------:R-:W-:Y:S01]  /*0280*/  ISETP.NE.U32.AND P2, PT, RZ, UR4, PT ;  /* 0x00000004ff007c0c */ /* 0x000fe2000bf45070 */
[----:B------:R-:W-:-:S06]  /*0290*/  IMAD.MOV.U32 R19, RZ, RZ, RZ ;  /* 0x000000ffff137224 */ /* 0x000fcc00078e00ff */
        /* <DEDUP_REMOVED lines=18> */
.L_x_493:
[----:B------:R-:W-:Y:S05]  /*03c0*/  BSYNC B0 ;  /* 0x0000000000007941 */ /* 0x000fea0003800000 */
.L_x_491:
        /* <DEDUP_REMOVED lines=12> */
[----:B------:R-:W-:Y:S05]  /*0490*/  CALL.REL.NOINC `($__internal_11_$__cuda_sm20_div_s64) ;  /* 0x0000001400507944 */ /* 0x000fea0003c00000 */
[----:B------:R-:W-:Y:S01]  /*04a0*/  IADD3 R3, P0, RZ, -R20, RZ ;  /* 0x80000014ff037210 */ /* 0x000fe20007f1e0ff */
[----:B------:R-:W-:Y:S02]  /*04b0*/  ULDC.64 UR4, c[0x0][0x270] ;  /* 0x00009c0000047ab9 */ /* 0x000fe40000000a00 */
[----:B------:R-:W-:Y:S01]  /*04c0*/  IMAD.U32 R9, RZ, RZ, UR4 ;  /* 0x00000004ff097e24 */ /* 0x000fe2000f8e00ff */
[----:B------:R-:W-:Y:S01]  /*04d0*/  IADD3.X R0, RZ, ~R21, RZ, P0, !PT ;  /* 0x80000015ff007210 */ /* 0x000fe200007fe4ff */
[----:B------:R-:W-:Y:S02]  /*04e0*/  IMAD.U32 R7, RZ, RZ, UR5 ;  /* 0x00000005ff077e24 */ /* 0x000fe4000f8e00ff */
[----:B------:R-:W-:-:S04]  /*04f0*/  IMAD.WIDE.U32 R18, R3, R9, R18 ;  /* 0x0000000903127225 */ /* 0x000fc800078e0012 */
[----:B------:R-:W-:-:S04]  /*0500*/  IMAD R0, R0, R9, RZ ;  /* 0x0000000900007224 */ /* 0x000fc800078e02ff */
[----:B------:R-:W-:-:S04]  /*0510*/  IMAD R3, R3, R7, R0 ;  /* 0x0000000703037224 */ /* 0x000fc800078e0200 */
[----:B------:R-:W-:Y:S01]  /*0520*/  IMAD.IADD R19, R19, 0x1, R3 ;  /* 0x0000000113137824 */ /* 0x000fe200078e0203 */
[----:B------:R-:W-:Y:S06]  /*0530*/  BRA `(.L_x_496) ;  /* 0x0000000000607947 */ /* 0x000fec0003800000 */
.L_x_495:
        /* <DEDUP_REMOVED lines=10> */
[----:B-1----:R-:W-:-:S05]  /*05e0*/  IMAD R4, R3, R9, RZ ;  /* 0x0000000903047224 */ /* 0x002fca00078e02ff */
[----:B------:R-:W-:-:S05]  /*05f0*/  IADD3 R5, -R4, RZ, RZ ;  /* 0x000000ff04057210 */ /* 0x000fca0007ffe1ff */
        /* <DEDUP_REMOVED lines=12> */
.L_x_496:
[----:B------:R-:W-:Y:S05]  /*06c0*/  BSYNC B0 ;  /* 0x0000000000007941 */ /* 0x000fea0003800000 */
.L_x_494:
        /* <DEDUP_REMOVED lines=17> */
[----:B------:R-:W-:Y:S01]  /*07e0*/  IMAD.WIDE.U32 R22, R46, R24, UR4 ;  /* 0x000000042e167e25 */ /* 0x000fe2000f8e0018 */
[----:B------:R-:W-:Y:S01]  /*07f0*/  UIMAD UR8, UR9, 0x3, URZ ;  /* 0x00000003090878a4 */ /* 0x000fe2000f8e023f */
[----:B------:R-:W-:Y:S02]  /*0800*/  ULDC.64 UR4, c[0x0][0x280] ;  /* 0x0000a00000047ab9 */ /* 0x000fe40000000a00 */
[----:B------:R-:W-:Y:S01]  /*0810*/  IMAD.IADD R0, R3, 0x1, R5 ;  /* 0x0000000103007824 */ /* 0x000fe200078e0205 */
[----:B------:R-:W-:Y:S01]  /*0820*/  UIADD3 UR7, UR7, UR8, URZ ;  /* 0x0000000807077290 */ /* 0x000fe2000fffe03f */
[----:B------:R-:W-:-:S04]  /*0830*/  IMAD.WIDE.U32 R4, R2, R9, RZ ;  /* 0x0000000902047225 */ /* 0x000fc800078e00ff */
[----:B------:R-:W-:Y:S02]  /*0840*/  IMAD R3, R0, R9, RZ ;  /* 0x0000000900037224 */ /* 0x000fe400078e02ff */
[----:B------:R-:W-:Y:S01]  /*0850*/  IMAD.WIDE.U32 R24, R46, R24, UR6 ;  /* 0x000000062e187e25 */ /* 0x000fe2000f8e0018 */
[----:B------:R-:W-:Y:S01]  /*0860*/  UMOV UR6, URZ ;  /* 0x0000003f00067c82 */ /* 0x000fe20008000000 */
[----:B------:R-:W-:Y:S02]  /*0870*/  UMOV UR7, URZ ;  /* 0x0000003f00077c82 */ /* 0x000fe40008000000 */
[----:B------:R-:W-:Y:S02]  /*0880*/  IMAD R3, R2, R7, R3 ;  /* 0x0000000702037224 */ /* 0x000fe400078e0203 */
[----:B------:R-:W-:Y:S02]  /*0890*/  IMAD.IADD R17, R23, 0x1, R15 ;  /* 0x0000000117117824 */ /* 0x000fe400078e020f */
[----:B------:R-:W-:Y:S01]  /*08a0*/  IMAD.IADD R15, R15, 0x1, R25 ;  /* 0x000000010f0f7824 */ /* 0x000fe200078e0219 */
[----:B------:R-:W-:-:S05]  /*08b0*/  IADD3 R3, R5, R3, RZ ;  /* 0x0000000305037210 */ /* 0x000fca0007ffe0ff */
[----:B------:R-:W-:Y:S02]  /*08c0*/  IMAD R5, R3, R20, RZ ;  /* 0x0000001403057224 */ /* 0x000fe400078e02ff */
[----:B------:R-:W-:-:S04]  /*08d0*/  IMAD.WIDE.U32 R2, R20, R4, R18 ;  /* 0x0000000414027225 */ /* 0x000fc800078e0012 */
[----:B------:R-:W-:-:S04]  /*08e0*/  IMAD R5, R21, R4, R5 ;  /* 0x0000000415057224 */ /* 0x000fc800078e0205 */
[----:B------:R-:W-:Y:S02]  /*08f0*/  IMAD.IADD R0, R3, 0x1, R5 ;  /* 0x0000000103007824 */ /* 0x000fe400078e0205 */
[----:B------:R-:W-:-:S04]  /*0900*/  IMAD.WIDE.U32 R4, R2, UR10, R46 ;  /* 0x0000000a02047c25 */ /* 0x000fc8000f8e002e */
[----:B------:R-:W-:Y:S01]  /*0910*/  IMAD R3, R0, UR10, RZ ;  /* 0x0000000a00037c24 */ /* 0x000fe2000f8e02ff */
[----:B------:R-:W-:-:S03]  /*0920*/  LEA R44, P0, R4, UR4, 0x3 ;  /* 0x00000004042c7c11 */ /* 0x000fc6000f8018ff */
[----:B------:R-:W-:-:S04]  /*0930*/  IMAD R3, R2, UR11, R3 ;  /* 0x0000000b02037c24 */ /* 0x000fc8000f8e0203 */
[----:B------:R-:W-:-:S05]  /*0940*/  IMAD.IADD R45, R5, 0x1, R3 ;  /* 0x00000001052d7824 */ /* 0x000fca00078e0203 */
[----:B------:R-:W-:-:S07]  /*0950*/  LEA.HI.X R45, R4, UR5, R45, 0x3, P0 ;  /* 0x00000005042d7c11 */ /* 0x000fce00080f1c2d */
.L_x_501:
[----:B0-----:R-:W0:Y:S01]  /*0960*/  LDC.64 R6, c[0x0][0x250] ;  /* 0x00009400ff067b82 */ /* 0x001e220000000a00 */
[----:B------:R-:W-:Y:S01]  /*0970*/  ULDC.64 UR4, c[0x0][0x240] ;  /* 0x0000900000047ab9 */ /* 0x000fe20000000a00 */
[----:B------:R-:W-:Y:S01]  /*0980*/  ULDC.64 UR16, c[0x0][0x220] ;  /* 0x0000880000107ab9 */ /* 0x000fe20000000a00 */
[----:B------:R-:W-:Y:S01]  /*0990*/  UIADD3 UR4, UP0, URZ, -UR4, URZ ;  /* 0x800000043f047290 */ /* 0x000fe2000ff1e03f */
[----:B------:R-:W-:Y:S01]  /*09a0*/  MOV R16, R22 ;  /* 0x0000001600107202 */ /* 0x000fe20000000f00 */
[----:B------:R-:W-:Y:S02]  /*09b0*/  ULDC.64 UR10, c[0x0][0x228] ;  /* 0x00008a00000a7ab9 */ /* 0x000fe40000000a00 */
[----:B------:R-:W-:Y:S01]  /*09c0*/  UIADD3.X UR5, URZ, ~UR5, URZ, UP0, !UPT ;  /* 0x800000053f057290 */ /* 0x000fe200087fe43f */
[----:B-1----:R-:W1:Y:S08]  /*09d0*/  LDC.64 R28, c[0x0][0x260] ;  /* 0x00009800ff1c7b82 */ /* 0x002e700000000a00 */
[----:B--2---:R-:W2:Y:S01]  /*09e0*/  LDC.64 R2, c[0x0][0x238] ;  /* 0x00008e00ff027b82 */ /* 0x004ea20000000a00 */
[----:B0-----:R-:W-:-:S07]  /*09f0*/  IMAD R0, R19, R6, RZ ;  /* 0x0000000613007224 */ /* 0x001fce00078e02ff */
[----:B------:R-:W0:Y:S01]  /*0a00*/  LDC.64 R8, c[0x0][0x230] ;  /* 0x00008c00ff087b82 */ /* 0x000e220000000a00 */
[C---:B------:R-:W-:Y:S01]  /*0a10*/  IMAD.WIDE.U32 R4, R18.reuse, R6, UR4 ;  /* 0x0000000412047e25 */ /* 0x040fe2000f8e0006 */
[----:B------:R-:W-:Y:S01]  /*0a20*/  UMOV UR4, URZ ;  /* 0x0000003f00047c82 */ /* 0x000fe20008000000 */
[----:B------:R-:W-:Y:S02]  /*0a30*/  UMOV UR5, URZ ;  /* 0x0000003f00057c82 */ /* 0x000fe40008000000 */
[----:B------:R-:W-:Y:S02]  /*0a40*/  IMAD R7, R18, R7, R0 ;  /* 0x0000000712077224 */ /* 0x000fe400078e0200 */
[----:B-1----:R-:W-:-:S03]  /*0a50*/  IMAD R0, R28, UR7, RZ ;  /* 0x000000071c007c24 */ /* 0x002fc6000f8e02ff */
[----:B------:R-:W-:Y:S01]  /*0a60*/  IADD3 R5, R5, R7, RZ ;  /* 0x0000000705057210 */ /* 0x000fe20007ffe0ff */
[----:B------:R-:W-:Y:S02]  /*0a70*/  IMAD R29, R29, UR6, R0 ;  /* 0x000000061d1d7c24 */ /* 0x000fe4000f8e0200 */
[----:B------:R-:W-:Y:S01]  /*0a80*/  IMAD.WIDE.U32 R26, R28, UR6, R4 ;  /* 0x000000061c1a7c25 */ /* 0x000fe2000f8e0004 */
[----:B--2---:R-:W-:Y:S01]  /*0a90*/  IADD3 R0, P2, R2, -0x1, RZ ;  /* 0xffffffff02007810 */ /* 0x004fe20007f5e0ff */
[----:B------:R-:W-:Y:S02]  /*0aa0*/  UIADD3 UR6, UP0, UR6, 0x1, URZ ;  /* 0x0000000106067890 */ /* 0x000fe4000ff1e03f */
[----:B------:R-:W-:Y:S01]  /*0ab0*/  IMAD R5, R21, UR16, RZ ;  /* 0x0000001015057c24 */ /* 0x000fe2000f8e02ff */
[----:B------:R-:W-:Y:S01]  /*0ac0*/  ISETP.GE.U32.AND P1, PT, R0, 0x3, PT ;  /* 0x000000030000780c */ /* 0x000fe20003f26070 */
[----:B------:R-:W-:Y:S01]  /*0ad0*/  IMAD.IADD R29, R27, 0x1, R29 ;  /* 0x000000011b1d7824 */ /* 0x000fe200078e021d */
[----:B------:R-:W-:Y:S01]  /*0ae0*/  IADD3.X R6, R3, -0x1, RZ, P2, !PT ;  /* 0xffffffff03067810 */ /* 0x000fe200017fe4ff */
[----:B------:R-:W-:Y:S01]  /*0af0*/  IMAD.MOV.U32 R28, RZ, RZ, R26 ;  /* 0x000000ffff1c7224 */ /* 0x000fe200078e001a */
[----:B------:R-:W-:Y:S01]  /*0b00*/  UIADD3.X UR7, URZ, UR7, URZ, UP0, !UPT ;  /* 0x000000073f077290 */ /* 0x000fe200087fe43f */
[----:B------:R-:W-:Y:S01]  /*0b10*/  IMAD R7, R20, UR17, R5 ;  /* 0x0000001114077c24 */ /* 0x000fe2000f8e0205 */
[----:B------:R-:W-:Y:S01]  /*0b20*/  ISETP.GE.U32.AND.EX P1, PT, R6, RZ, PT, P1 ;  /* 0x000000ff0600720c */ /* 0x000fe20003f26110 */
[----:B------:R-:W-:Y:S01]  /*0b30*/  IMAD.WIDE.U32 R4, R20, UR16, R28 ;  /* 0x0000001014047c25 */ /* 0x000fe2000f8e001c */
[----:B0-----:R-:W-:-:S03]  /*0b40*/  ISETP.LE.U32.AND P0, PT, R8, UR6, PT ;  /* 0x0000000608007c0c */ /* 0x001fc6000bf03070 */
[----:B------:R-:W-:Y:S02]  /*0b50*/  IMAD.IADD R7, R5, 0x1, R7 ;  /* 0x0000000105077824 */ /* 0x000fe400078e0207 */
[----:B------:R-:W-:Y:S02]  /*0b60*/  IMAD.U32 R0, RZ, RZ, UR7 ;  /* 0x00000007ff007e24 */ /* 0x000fe4000f8e00ff */
[----:B------:R-:W-:Y:S02]  /*0b70*/  IMAD R13, R7, UR10, RZ ;  /* 0x0000000a070d7c24 */ /* 0x000fe4000f8e02ff */
[----:B------:R-:W-:Y:S01]  /*0b80*/  IMAD.WIDE.U32 R30, R4, UR10, R16 ;  /* 0x0000000a041e7c25 */ /* 0x000fe2000f8e0010 */
[----:B------:R-:W-:-:S03]  /*0b90*/  ISETP.GE.AND.EX P0, PT, R0, R9, PT, P0 ;  /* 0x000000090000720c */ /* 0x000fc60003f06300 */
[----:B------:R-:W-:Y:S01]  /*0ba0*/  IMAD R13, R4, UR11, R13 ;  /* 0x0000000b040d7c24 */ /* 0x000fe2000f8e020d */
[----:B------:R-:W-:Y:S09]  /*0bb0*/  @!P1 BRA `(.L_x_498) ;  /* 0x0000000800089947 */ /* 0x000ff20003800000 */
[----:B------:R-:W0:Y:S01]  /*0bc0*/  LDC.64 R32, c[0x0][0x268] ;  /* 0x00009a00ff207b82 */ /* 0x000e220000000a00 */
[----:B------:R-:W-:Y:S01]  /*0bd0*/  ULDC.64 UR4, c[0x0][0x258] ;  /* 0x0000960000047ab9 */ /* 0x000fe20000000a00 */
[----:B------:R-:W-:Y:S01]  /*0be0*/  MOV R14, R24 ;  /* 0x00000018000e7202 */ /* 0x000fe20000000f00 */
[----:B------:R-:W-:Y:S01]  /*0bf0*/  IMAD R5, R47, UR4, RZ ;  /* 0x000000042f057c24 */ /* 0x000fe2000f8e02ff */
[----:B------:R-:W-:Y:S01]  /*0c00*/  ULDC.64 UR18, c[0x0][0x218] ;  /* 0x0000860000127ab9 */ /* 0x000fe20000000a00 */
[----:B------:R-:W-:Y:S02]  /*0c10*/  ULDC.64 UR12, c[0x0][0x270] ;  /* 0x00009c00000c7ab9 */ /* 0x000fe40000000a00 */
[----:B------:R-:W-:Y:S01]  /*0c20*/  IMAD R5, R46, UR5, R5 ;  /* 0x000000052e057c24 */ /* 0x000fe2000f8e0205 */
[----:B------:R-:W1:Y:S01]  /*0c30*/  LDC.64 R10, c[0x0][0x248] ;  /* 0x00009200ff0a7b82 */ /* 0x000e620000000a00 */
[----:B------:R-:W-:Y:S01]  /*0c40*/  IMAD.WIDE.U32 R6, R4, UR10, R14 ;  /* 0x0000000a04067c25 */ /* 0x000fe2000f8e000e */
[----:B------:R-:W-:-:S03]  /*0c50*/  UMOV UR5, URZ ;  /* 0x0000003f00057c82 */ /* 0x000fc60008000000 */
[----:B------:R-:W-:Y:S01]  /*0c60*/  IMAD.IADD R7, R13, 0x1, R7 ;  /* 0x000000010d077824 */ /* 0x000fe200078e0207 */
[----:B------:R-:W-:Y:S02]  /*0c70*/  LEA R14, P3, R6, UR18, 0x3 ;  /* 0x00000012060e7c11 */ /* 0x000fe4000f8618ff */
[C-C-:B0-----:R-:W-:Y:S02]  /*0c80*/  SHF.L.U64.HI R0, R32.reuse, 0x1, R33.reuse ;  /* 0x0000000120007819 */ /* 0x141fe40000010221 */
[C---:B------:R-:W-:Y:S02]  /*0c90*/  SHF.L.U64.HI R16, R32.reuse, 0x5, R33 ;  /* 0x0000000520107819 */ /* 0x040fe40000010221 */
[----:B-1----:R-:W-:Y:S02]  /*0ca0*/  LEA R8, P1, R32, -R10, 0x1 ;  /* 0x8000000a20087211 */ /* 0x002fe400078208ff */
[----:B------:R-:W-:-:S03]  /*0cb0*/  IADD3 R10, P2, -R10, R32, RZ ;  /* 0x000000200a0a7210 */ /* 0x000fc60007f5e1ff */
[----:B------:R-:W-:Y:S01]  /*0cc0*/  IMAD.X R9, R0, 0x1, ~R11, P1 ;  /* 0x0000000100097824 */ /* 0x000fe200008e0e0b */
[----:B------:R-:W-:Y:S01]  /*0cd0*/  SHF.L.U64.HI R0, R32, 0x2, R33 ;  /* 0x0000000220007819 */ /* 0x000fe20000010221 */
[----:B------:R-:W-:Y:S02]  /*0ce0*/  IMAD.X R11, R33, 0x1, ~R11, P2 ;  /* 0x00000001210b7824 */ /* 0x000fe400010e0e0b */
[----:B------:R-:W-:-:S04]  /*0cf0*/  IMAD.WIDE.U32 R8, R46, UR4, R8 ;  /* 0x000000042e087c25 */ /* 0x000fc8000f8e0008 */
[----:B------:R-:W-:-:S04]  /*0d00*/  IMAD.WIDE.U32 R10, R46, UR4, R10 ;  /* 0x000000042e0a7c25 */ /* 0x000fc8000f8e000a */
[C---:B------:R-:W-:Y:S02]  /*0d10*/  IMAD.IADD R11, R5.reuse, 0x1, R11 ;  /* 0x00000001050b7824 */ /* 0x040fe400078e020b */
[----:B------:R-:W-:Y:S02]  /*0d20*/  IMAD.IADD R35, R5, 0x1, R9 ;  /* 0x0000000105237824 */ /* 0x000fe400078e0209 */
[----:B------:R-:W-:Y:S02]  /*0d30*/  IMAD.MOV.U32 R34, RZ, RZ, R8 ;  /* 0x000000ffff227224 */ /* 0x000fe400078e0008 */
[----:B------:R-:W-:Y:S01]  /*0d40*/  IMAD.WIDE.U32 R8, R4, UR10, R10 ;  /* 0x0000000a04087c25 */ /* 0x000fe2000f8e000a */
[----:B------:R-:W-:-:S03]  /*0d50*/  LOP3.LUT R11, R2, 0x3, RZ, 0xc0, !PT ;  /* 0x00000003020b7812 */ /* 0x000fc600078ec0ff */
[----:B------:R-:W-:Y:S01]  /*0d60*/  IMAD.IADD R9, R13, 0x1, R9 ;  /* 0x000000010d097824 */ /* 0x000fe200078e0209 */
[----:B------:R-:W-:Y:S01]  /*0d70*/  LEA R12, P1, R8, UR18, 0x3 ;  /* 0x00000012080c7c11 */ /* 0x000fe2000f8218ff */
[----:B------:R-:W-:Y:S01]  /*0d80*/  IMAD.WIDE.U32 R4, R4, UR10, R34 ;  /* 0x0000000a04047c25 */ /* 0x000fe2000f8e0022 */
[----:B------:R-:W-:Y:S01]  /*0d90*/  IADD3 R10, P2, R11, -R2, RZ ;  /* 0x800000020b0a7210 */ /* 0x000fe20007f5e0ff */
[----:B------:R-:W-:Y:S01]  /*0da0*/  ULDC.64 UR10, c[0x0][0x278] ;  /* 0x00009e00000a7ab9 */ /* 0x000fe20000000a00 */
[----:B------:R-:W-:Y:S01]  /*0db0*/  LEA.HI.X R11, R6, UR19, R7, 0x3, P3 ;  /* 0x00000013060b7c11 */ /* 0x000fe200098f1c07 */
[C---:B------:R-:W-:Y:S01]  /*0dc0*/  IMAD.IADD R7, R13.reuse, 0x1, R5 ;  /* 0x000000010d077824 */ /* 0x040fe200078e0205 */
[----:B------:R-:W-:Y:S01]  /*0dd0*/  LEA.HI.X R9, R8, UR19, R9, 0x3, P1 ;  /* 0x0000001308097c11 */ /* 0x000fe200088f1c09 */
[----:B------:R-:W-:Y:S01]  /*0de0*/  UIMAD UR4, UR11, UR12, URZ ;  /* 0x0000000c0b0472a4 */ /* 0x000fe2000f8e023f */
[C---:B------:R-:W-:Y:S01]  /*0df0*/  LEA R8, P3, R4.reuse, UR18, 0x3 ;  /* 0x0000001204087c11 */ /* 0x040fe2000f8618ff */
[----:B------:R-:W-:Y:S01]  /*0e00*/  UIMAD.WIDE.U32 UR8, UR10, UR12, URZ ;  /* 0x0000000c0a0872a5 */ /* 0x000fe2000f8e003f */
[----:B------:R-:W-:Y:S01]  /*0e10*/  IADD3 R5, R13, R31, RZ ;  /* 0x0000001f0d057210 */ /* 0x000fe20007ffe0ff */
[----:B------:R-:W-:Y:S01]  /*0e20*/  UIMAD UR10, UR10, UR13, UR4 ;  /* 0x0000000d0a0a72a4 */ /* 0x000fe2000f8e0204 */
[----:B------:R-:W-:Y:S01]  /*0e30*/  LEA.HI.X R7, R4, UR19, R7, 0x3, P3 ;  /* 0x0000001304077c11 */ /* 0x000fe200098f1c07 */
[----:B------:R-:W-:Y:S01]  /*0e40*/  IMAD.X R4, RZ, RZ, ~R3, P2 ;  /* 0x000000ffff047224 */ /* 0x000fe200010e0e03 */
[----:B------:R-:W-:Y:S01]  /*0e50*/  LEA R6, P3, R30, UR18, 0x3 ;  /* 0x000000121e067c11 */ /* 0x000fe2000f8618ff */
[----:B------:R-:W-:Y:S01]  /*0e60*/  UIADD3 UR9, UR9, UR10, URZ ;  /* 0x0000000a09097290 */ /* 0x000fe2000fffe03f */
[----:B------:R-:W-:Y:S01]  /*0e70*/  ISETP.GE.U32.AND P1, PT, R26, UR16, PT ;  /* 0x000000101a007c0c */ /* 0x000fe2000bf26070 */
[----:B------:R-:W-:Y:S01]  /*0e80*/  IMAD.MOV.U32 R2, RZ, RZ, R22 ;  /* 0x000000ffff027224 */ /* 0x000fe200078e0016 */
[----:B------:R-:W-:Y:S01]  /*0e90*/  LEA.HI.X R5, R30, UR19, R5, 0x3, P3 ;  /* 0x000000131e057c11 */ /* 0x000fe200098f1c05 */
[----:B------:R-:W-:Y:S01]  /*0ea0*/  IMAD.MOV.U32 R3, RZ, RZ, R17 ;  /* 0x000000ffff037224 */ /* 0x000fe200078e0011 */
[----:B------:R-:W-:Y:S01]  /*0eb0*/  ISETP.GE.AND.EX P1, PT, R29, UR17, PT, P1 ;  /* 0x000000111d007c0c */ /* 0x000fe2000bf26310 */
[----:B------:R-:W-:Y:S01]  /*0ec0*/  IMAD.SHL.U32 R33, R32, 0x20, RZ ;  /* 0x0000002020217824 */ /* 0x000fe200078e00ff */
[----:B------:R-:W-:Y:S01]  /*0ed0*/  USHF.L.U32 UR12, UR8, 0x3, URZ ;  /* 0x00000003080c7899 */ /* 0x000fe2000800063f */
[----:B------:R-:W-:Y:S01]  /*0ee0*/  UMOV UR4, URZ ;  /* 0x0000003f00047c82 */ /* 0x000fe20008000000 */
[----:B------:R-:W-:Y:S01]  /*0ef0*/  USHF.L.U64.HI UR8, UR8, 0x3, UR9 ;  /* 0x0000000308087899 */ /* 0x000fe20008010209 */
[----:B------:R-:W-:Y:S01]  /*0f00*/  ULDC.64 UR16, c[0x0][0x278] ;  /* 0x00009e0000107ab9 */ /* 0x000fe20000000a00 */
[----:B------:R-:W-:-:S10]  /*0f10*/  ULDC.64 UR10, c[0x0][0x228] ;  /* 0x00008a00000a7ab9 */ /* 0x000fd40000000a00 */
.L_x_499:
[----:B0-----:R-:W-:Y:S02]  /*0f20*/  LOP3.LUT R34, R3, R29, RZ, 0xfc, !PT ;  /* 0x0000001d03227212 */ /* 0x001fe400078efcff */
[----:B------:R-:W-:Y:S02]  /*0f30*/  CS2R R38, SRZ ;  /* 0x0000000000267805 */ /* 0x000fe4000001ff00 */
[----:B------:R-:W-:Y:S01]  /*0f40*/  ISETP.GE.U32.AND P3, PT, R2, UR10, PT ;  /* 0x0000000a02007c0c */ /* 0x000fe2000bf66070 */
[----:B------:R-:W0:Y:S01]  /*0f50*/  LDC.64 R40, c[0x0][0x268] ;  /* 0x00009a00ff287b82 */ /* 0x000e220000000a00 */
[----:B------:R-:W-:-:S04]  /*0f60*/  ISETP.LT.OR P2, PT, R34, RZ, P1 ;  /* 0x000000ff2200720c */ /* 0x000fc80000f41670 */
[----:B------:R-:W-:-:S13]  /*0f70*/  ISETP.GE.OR.EX P2, PT, R3, UR11, P2, P3 ;  /* 0x0000000b03007c0c */ /* 0x000fda0009746730 */
[----:B------:R-:W-:Y:S01]  /*0f80*/  @!P2 MOV R34, R6 ;  /* 0x000000060022a202 */ /* 0x000fe20000000f00 */
[----:B------:R-:W-:-:S05]  /*0f90*/  @!P2 IMAD.MOV.U32 R35, RZ, RZ, R5 ;  /* 0x000000ffff23a224 */ /* 0x000fca00078e0005 */
[----:B------:R1:W2:Y:S01]  /*0fa0*/  @!P2 LDG.E.64 R38, desc[UR14][R34.64] ;  /* 0x0000000e2226a981 */ /* 0x0002a2000c1e1b00 */
[----:B0-----:R-:W-:-:S04]  /*0fb0*/  IADD3 R37, P2, R2, R40, RZ ;  /* 0x0000002802257210 */ /* 0x001fc80007f5e0ff */
[----:B------:R-:W-:Y:S01]  /*0fc0*/  ISETP.GE.U32.AND P3, PT, R37, UR10, PT ;  /* 0x0000000a25007c0c */ /* 0x000fe2000bf66070 */
[----:B------:R-:W-:Y:S02]  /*0fd0*/  IMAD.X R43, R3, 0x1, R41, P2 ;  /* 0x00000001032b7824 */ /* 0x000fe400010e0629 */
[----:B-1----:R-:W-:-:S03]  /*0fe0*/  IMAD.MOV.U32 R34, RZ, RZ, R44 ;  /* 0x000000ffff227224 */ /* 0x002fc600078e002c */
[----:B------:R-:W-:Y:S01]  /*0ff0*/  LOP3.LUT R36, R43, R29, RZ, 0xfc, !PT ;  /* 0x0000001d2b247212 */ /* 0x000fe200078efcff */
[----:B------:R-:W-:-:S03]  /*1000*/  IMAD.MOV.U32 R35, RZ, RZ, R45 ;  /* 0x000000ffff237224 */ /* 0x000fc600078e002d */
[----:B------:R-:W-:Y:S02]  /*1010*/  ISETP.LT.OR P2, PT, R36, RZ, P1 ;  /* 0x000000ff2400720c */ /* 0x000fe40000f41670 */
[----:B------:R-:W0:Y:S02]  /*1020*/  LDC.64 R36, c[0x0][0x270] ;  /* 0x00009c00ff247b82 */ /* 0x000e240000000a00 */
[----:B------:R-:W-:Y:S02]  /*1030*/  ISETP.GE.OR.EX P2, PT, R43, UR11, P2, P3 ;  /* 0x0000000b2b007c0c */ /* 0x000fe40009746730 */
[----:B------:R-:W-:Y:S01]  /*1040*/  CS2R R42, SRZ ;  /* 0x00000000002a7805 */ /* 0x000fe2000001ff00 */
[----:B--2---:R1:W-:Y:S10]  /*1050*/  STG.E.64 desc[UR14][R34.64], R38 ;  /* 0x0000002622007986 */ /* 0x0043f4000c101b0e */
[----:B-1----:R-:W-:Y:S01]  /*1060*/  @!P2 MOV R34, R12 ;  /* 0x0000000c0022a202 */ /* 0x002fe20000000f00 */
[----:B------:R-:W-:-:S05]  /*1070*/  @!P2 IMAD.MOV.U32 R35, RZ, RZ, R9 ;  /* 0x000000ffff23a224 */ /* 0x000fca00078e0009 */
[----:B------:R1:W2:Y:S01]  /*1080*/  @!P2 LDG.E.64 R42, desc[UR14][R34.64] ;  /* 0x0000000e222aa981 */ /* 0x0002a2000c1e1b00 */
[----:B------:R-:W-:Y:S01]  /*1090*/  LEA R50, P2, R40, R2, 0x1 ;  /* 0x0000000228327211 */ /* 0x000fe200078408ff */
[----:B0-----:R-:W-:-:S03]  /*10a0*/  IMAD R52, R36, UR17, RZ ;  /* 0x0000001124347c24 */ /* 0x001fc6000f8e02ff */
[----:B------:R-:W-:Y:S01]  /*10b0*/  LEA.HI.X R51, R40, R3, R41, 0x1, P2 ;  /* 0x0000000328337211 */ /* 0x000fe200010f0c29 */
[----:B------:R-:W-:Y:S01]  /*10c0*/  IMAD R53, R37, UR16, R52 ;  /* 0x0000001025357c24 */ /* 0x000fe2000f8e0234 */
[----:B------:R-:W-:Y:S01]  /*10d0*/  ISETP.GE.U32.AND P3, PT, R50, UR10, PT ;  /* 0x0000000a32007c0c */ /* 0x000fe2000bf66070 */
[----:B------:R-:W-:Y:S01]  /*10e0*/  IMAD.WIDE.U32 R36, R36, UR16, RZ ;  /* 0x0000001024247c25 */ /* 0x000fe2000f8e00ff */
[----:B------:R-:W-:Y:S02]  /*10f0*/  LOP3.LUT R50, R51, R29, RZ, 0xfc, !PT ;  /* 0x0000001d33327212 */ /* 0x000fe400078efcff */
[----:B-1----:R-:W-:Y:S01]  /*1100*/  CS2R R34, SRZ ;  /* 0x0000000000227805 */ /* 0x002fe2000001ff00 */
[----:B------:R-:W-:Y:S01]  /*1110*/  IMAD.IADD R53, R37, 0x1, R53 ;  /* 0x0000000125357824 */ /* 0x000fe200078e0235 */
[----:B------:R-:W-:Y:S02]  /*1120*/  ISETP.LT.OR P2, PT, R50, RZ, P1 ;  /* 0x000000ff3200720c */ /* 0x000fe40000f41670 */
[----:B------:R-:W-:-:S02]  /*1130*/  LEA R38, P4, R36, R44, 0x3 ;  /* 0x0000002c24267211 */ /* 0x000fc400078818ff */
[----:B------:R-:W-:Y:S02]  /*1140*/  ISETP.GE.OR.EX P2, PT, R51, UR11, P2, P3 ;  /* 0x0000000b33007c0c */ /* 0x000fe40009746730 */
[----:B------:R-:W-:Y:S01]  /*1150*/  LEA.HI.X R39, R36, R45, R53, 0x3, P4 ;  /* 0x0000002d24277211 */ /* 0x000fe200020f1c35 */
[----:B------:R-:W-:-:S04]  /*1160*/  IMAD.WIDE.U32 R44, R40, 0x3, R2 ;  /* 0x00000003282c7825 */ /* 0x000fc800078e0002 */
[----:B------:R-:W-:Y:S01]  /*1170*/  IMAD R41, R41, 0x3, RZ ;  /* 0x0000000329297824 */ /* 0x000fe200078e02ff */
[----:B--2---:R0:W-:Y:S05]  /*1180*/  STG.E.64 desc[UR14][R38.64], R42 ;  /* 0x0000002a26007986 */ /* 0x0041ea000c101b0e */
[----:B0-----:R-:W-:Y:S02]  /*1190*/  @!P2 IMAD.MOV.U32 R42, RZ, RZ, R8 ;  /* 0x000000ffff2aa224 */ /* 0x001fe400078e0008 */
[----:B------:R-:W-:-:S05]  /*11a0*/  @!P2 IMAD.MOV.U32 R43, RZ, RZ, R7 ;  /* 0x000000ffff2ba224 */ /* 0x000fca00078e0007 */
[----:B------:R-:W2:Y:S01]  /*11b0*/  @!P2 LDG.E.64 R34, desc[UR14][R42.64] ;  /* 0x0000000e2a22a981 */ /* 0x000ea2000c1e1b00 */
[----:B------:R-:W-:Y:S02]  /*11c0*/  IADD3 R41, R41, R45, RZ ;  /* 0x0000002d29297210 */ /* 0x000fe40007ffe0ff */
[----:B------:R-:W-:Y:S02]  /*11d0*/  ISETP.GE.U32.AND P3, PT, R44, UR10, PT ;  /* 0x0000000a2c007c0c */ /* 0x000fe4000bf66070 */
[----:B------:R-:W-:-:S04]  /*11e0*/  LOP3.LUT R37, R41, R29, RZ, 0xfc, !PT ;  /* 0x0000001d29257212 */ /* 0x000fc800078efcff */
[----:B------:R-:W-:-:S04]  /*11f0*/  ISETP.LT.OR P2, PT, R37, RZ, P1 ;  /* 0x000000ff2500720c */ /* 0x000fc80000f41670 */
[----:B------:R-:W-:Y:S02]  /*1200*/  ISETP.GE.OR.EX P2, PT, R41, UR11, P2, P3 ;  /* 0x0000000b29007c0c */ /* 0x000fe40009746730 */
[----:B------:R-:W-:-:S04]  /*1210*/  LEA R38, P3, R36, R38, 0x3 ;  /* 0x0000002624267211 */ /* 0x000fc800078618ff */
[----:B------:R-:W-:Y:S02]  /*1220*/  LEA.HI.X R39, R36, R39, R53, 0x3, P3 ;  /* 0x0000002724277211 */ /* 0x000fe400018f1c35 */
[----:B------:R-:W-:-:S05]  /*1230*/  CS2R R36, SRZ ;  /* 0x0000000000247805 */ /* 0x000fca000001ff00 */
[----:B------:R-:W-:Y:S02]  /*1240*/  @!P2 IMAD.MOV.U32 R40, RZ, RZ, R14 ;  /* 0x000000ffff28a224 */ /* 0x000fe400078e000e */
[----:B------:R-:W-:Y:S01]  /*1250*/  @!P2 IMAD.MOV.U32 R41, RZ, RZ, R11 ;  /* 0x000000ffff29a224 */ /* 0x000fe200078e000b */
[----:B--2---:R0:W-:Y:S04]  /*1260*/  STG.E.64 desc[UR14][R38.64], R34 ;  /* 0x0000002226007986 */ /* 0x0041e8000c101b0e */
[----:B------:R-:W2:Y:S01]  /*1270*/  @!P2 LDG.E.64 R36, desc[UR14][R40.64] ;  /* 0x0000000e2824a981 */ /* 0x000ea2000c1e1b00 */
[----:B------:R-:W-:Y:S01]  /*1280*/  UIADD3 UR4, UP0, UR4, 0x4, URZ ;  /* 0x0000000404047890 */ /* 0x000fe2000ff1e03f */
[----:B------:R-:W-:Y:S02]  /*1290*/  IADD3 R42, P2, R38, UR12, RZ ;  /* 0x0000000c262a7c10 */ /* 0x000fe4000ff5e0ff */
[----:B------:R-:W-:Y:S01]  /*12a0*/  IADD3 R6, P4, R6, R33, RZ ;  /* 0x0000002106067210 */ /* 0x000fe20007f9e0ff */
[----:B------:R-:W-:Y:S01]  /*12b0*/  UIADD3.X UR5, URZ, UR5, URZ, UP0, !UPT ;  /* 0x000000053f057290 */ /* 0x000fe200087fe43f */
[----:B------:R-:W-:-:S02]  /*12c0*/  IADD3.X R43, R39, UR8, RZ, P2, !PT ;  /* 0x00000008272b7c10 */ /* 0x000fc400097fe4ff */
[----:B------:R-:W-:Y:S01]  /*12d0*/  IADD3 R44, P3, R10, UR4, RZ ;  /* 0x000000040a2c7c10 */ /* 0x000fe2000ff7e0ff */
[--C-:B------:R-:W-:Y:S01]  /*12e0*/  IMAD.X R5, R5, 0x1, R16.reuse, P4 ;  /* 0x0000000105057824 */ /* 0x100fe200020e0610 */
[----:B------:R-:W-:Y:S02]  /*12f0*/  IADD3 R14, P6, R14, R33, RZ ;  /* 0x000000210e0e7210 */ /* 0x000fe40007fde0ff */
[----:B------:R-:W-:Y:S02]  /*1300*/  ISETP.NE.U32.AND P2, PT, R44, RZ, PT ;  /* 0x000000ff2c00720c */ /* 0x000fe40003f45070 */
[----:B------:R-:W-:Y:S01]  /*1310*/  IADD3.X R44, R4, UR5, RZ, P3, !PT ;  /* 0x00000005042c7c10 */ /* 0x000fe20009ffe4ff */
[----:B------:R-:W-:Y:S01]  /*1320*/  IMAD.X R11, R11, 0x1, R16, P6 ;  /* 0x000000010b0b7824 */ /* 0x000fe200030e0610 */
[----:B------:R-:W-:Y:S02]  /*1330*/  LEA R2, P3, R32, R2, 0x2 ;  /* 0x0000000220027211 */ /* 0x000fe400078610ff */
[----:B------:R-:W-:-:S02]  /*1340*/  ISETP.NE.AND.EX P2, PT, R44, RZ, PT, P2 ;  /* 0x000000ff2c00720c */ /* 0x000fc40003f45320 */
[----:B------:R-:W-:Y:S01]  /*1350*/  IADD3 R44, P5, R42, UR12, RZ ;  /* 0x0000000c2a2c7c10 */ /* 0x000fe2000ffbe0ff */
[----:B------:R-:W-:Y:S01]  /*1360*/  IMAD.X R3, R3, 0x1, R0, P3 ;  /* 0x0000000103037824 */ /* 0x000fe200018e0600 */
[-C--:B------:R-:W-:Y:S02]  /*1370*/  IADD3 R12, P3, R12, R33.reuse, RZ ;  /* 0x000000210c0c7210 */ /* 0x080fe40007f7e0ff */
[----:B------:R-:W-:Y:S02]  /*1380*/  IADD3.X R45, R43, UR8, RZ, P5, !PT ;  /* 0x000000082b2d7c10 */ /* 0x000fe4000affe4ff */
[----:B------:R-:W-:Y:S02]  /*1390*/  IADD3 R8, P5, R8, R33, RZ ;  /* 0x0000002108087210 */ /* 0x000fe40007fbe0ff */
[----:B------:R-:W-:-:S03]  /*13a0*/  IADD3.X R9, R9, R16, RZ, P3, !PT ;  /* 0x0000001009097210 */ /* 0x000fc60001ffe4ff */
[----:B------:R-:W-:Y:S01]  /*13b0*/  IMAD.X R7, R7, 0x1, R16, P5 ;  /* 0x0000000107077824 */ /* 0x000fe200028e0610 */
[----:B--2---:R0:W-:Y:S01]  /*13c0*/  STG.E.64 desc[UR14][R42.64], R36 ;  /* 0x000000242a007986 */ /* 0x0041e2000c101b0e */
[----:B------:R-:W-:Y:S06]  /*13d0*/  @P2 BRA `(.L_x_499) ;  /* 0xfffffff800d02947 */ /* 0x000fec000383ffff */
.L_x_498:
[----:B------:R-:W1:Y:S01]  /*13e0*/  LDC R6, c[0x0][0x238] ;  /* 0x00008e00ff067b82 */ /* 0x000e620000000800 */
[----:B------:R-:W-:Y:S01]  /*13f0*/  IMAD.IADD R13, R31, 0x1, R13 ;  /* 0x000000011f0d7824 */ /* 0x000fe200078e020d */
[----:B-1----:R-:W-:-:S13]  /*1400*/  LOP3.LUT P1, RZ, R6, 0x3, RZ, 0xc0, !PT ;  /* 0x0000000306ff7812 */ /* 0x002fda000782c0ff */
[----:B------:R-:W-:Y:S05]  /*1410*/  @!P1 BRA `(.L_x_500) ;  /* 0x0000000400449947 */ /* 0x000fea0003800000 */
[----:B------:R-:W1:Y:S01]  /*1420*/  LDC.64 R2, c[0x0][0x268] ;  /* 0x00009a00ff027b82 */ /* 0x000e620000000a00 */
[----:B------:R-:W-:Y:S01]  /*1430*/  IMAD.MOV.U32 R16, RZ, RZ, R22 ;  /* 0x000000ffff107224 */ /* 0x000fe200078e0016 */
[----:B------:R-:W-:Y:S01]  /*1440*/  ULDC.64 UR8, c[0x0][0x220] ;  /* 0x0000880000087ab9 */ /* 0x000fe20000000a00 */
[----:B------:R-:W-:Y:S02]  /*1450*/  CS2R R8, SRZ ;  /* 0x0000000000087805 */ /* 0x000fe4000001ff00 */
[----:B------:R-:W-:-:S04]  /*1460*/  ISETP.GE.U32.AND P1, PT, R26, UR8, PT ;  /* 0x000000081a007c0c */ /* 0x000fc8000bf26070 */
[----:B------:R-:W-:Y:S01]  /*1470*/  ISETP.GE.AND.EX P1, PT, R29, UR9, PT, P1 ;  /* 0x000000091d007c0c */ /* 0x000fe2000bf26310 */
[----:B------:R-:W-:Y:S01]  /*1480*/  ULDC.64 UR8, c[0x0][0x278] ;  /* 0x00009e0000087ab9 */ /* 0x000fe20000000a00 */
[C---:B-1----:R-:W-:Y:S02]  /*1490*/  IMAD R0, R2.reuse, UR5, RZ ;  /* 0x0000000502007c24 */ /* 0x042fe4000f8e02ff */
[----:B------:R-:W-:-:S04]  /*14a0*/  IMAD.WIDE.U32 R4, R2, UR4, R16 ;  /* 0x0000000402047c25 */ /* 0x000fc8000f8e0010 */
[----:B------:R-:W-:Y:S01]  /*14b0*/  IMAD R33, R3, UR4, R0 ;  /* 0x0000000403217c24 */ /* 0x000fe2000f8e0200 */
[----:B------:R-:W-:-:S04]  /*14c0*/  ISETP.GE.U32.AND P3, PT, R4, UR10, PT ;  /* 0x0000000a04007c0c */ /* 0x000fc8000bf66070 */
[----:B------:R-:W-:-:S04]  /*14d0*/  IADD3 R5, R5, R33, RZ ;  /* 0x0000002105057210 */ /* 0x000fc80007ffe0ff */
[----:B------:R-:W-:-:S04]  /*14e0*/  LOP3.LUT R0, R5, R29, RZ, 0xfc, !PT ;  /* 0x0000001d05007212 */ /* 0x000fc800078efcff */
[----:B------:R-:W-:-:S04]  /*14f0*/  ISETP.LT.OR P2, PT, R0, RZ, P1 ;  /* 0x000000ff0000720c */ /* 0x000fc80000f41670 */
[----:B------:R-:W-:-:S13]  /*1500*/  ISETP.GE.OR.EX P2, PT, R5, UR11, P2, P3 ;  /* 0x0000000b05007c0c */ /* 0x000fda0009746730 */
[----:B------:R-:W1:Y:S01]  /*1510*/  @!P2 LDC.64 R10, c[0x0][0x218] ;  /* 0x00008600ff0aab82 */ /* 0x000e620000000a00 */
[----:B------:R-:W-:-:S04]  /*1520*/  @!P2 IMAD.MOV.U32 R12, RZ, RZ, R30 ;  /* 0x000000ffff0ca224 */ /* 0x000fc800078e001e */
[----:B------:R-:W-:-:S04]  /*1530*/  @!P2 IMAD.WIDE.U32 R4, R2, UR4, R12 ;  /* 0x000000040204ac25 */ /* 0x000fc8000f8e000c */
[----:B------:R-:W-:Y:S01]  /*1540*/  @!P2 IMAD.IADD R0, R33, 0x1, R5 ;  /* 0x000000012100a824 */ /* 0x000fe200078e0205 */
[----:B-1----:R-:W-:-:S04]  /*1550*/  @!P2 LEA R10, P3, R4, R10, 0x3 ;  /* 0x0000000a040aa211 */ /* 0x002fc800078618ff */
[----:B------:R-:W-:Y:S02]  /*1560*/  @!P2 LEA.HI.X R11, R4, R11, R0, 0x3, P3 ;  /* 0x0000000b040ba211 */ /* 0x000fe400018f1c00 */
[----:B------:R-:W1:Y:S03]  /*1570*/  LDC.64 R4, c[0x0][0x270] ;  /* 0x00009c00ff047b82 */ /* 0x000e660000000a00 */
[----:B------:R-:W2:Y:S01]  /*1580*/  @!P2 LDG.E.64 R8, desc[UR14][R10.64] ;  /* 0x0000000e0a08a981 */ /* 0x000ea2000c1e1b00 */
[----:B------:R-:W-:-:S04]  /*1590*/  LOP3.LUT R14, R6, 0x3, RZ, 0xc0, !PT ;  /* 0x00000003060e7812 */ /* 0x000fc800078ec0ff */
[----:B------:R-:W-:-:S04]  /*15a0*/  ISETP.NE.U32.AND P2, PT, R14, 0x1, PT ;  /* 0x000000010e00780c */ /* 0x000fc80003f45070 */
[----:B------:R-:W-:Y:S01]  /*15b0*/  ISETP.NE.AND.EX P2, PT, RZ, RZ, PT, P2 ;  /* 0x000000ffff00720c */ /* 0x000fe20003f45320 */
[C---:B-1----:R-:W-:Y:S02]  /*15c0*/  IMAD R0, R4.reuse, UR9, RZ ;  /* 0x0000000904007c24 */ /* 0x042fe4000f8e02ff */
[----:B------:R-:W-:-:S04]  /*15d0*/  IMAD.WIDE.U32 R6, R4, UR8, RZ ;  /* 0x0000000804067c25 */ /* 0x000fc8000f8e00ff */
[----:B------:R-:W-:Y:S02]  /*15e0*/  IMAD R5, R5, UR8, R0 ;  /* 0x0000000805057c24 */ /* 0x000fe4000f8e0200 */
[----:B------:R-:W-:Y:S02]  /*15f0*/  IMAD.MOV.U32 R4, RZ, RZ, R44 ;  /* 0x000000ffff047224 */ /* 0x000fe400078e002c */
[----:B------:R-:W-:Y:S01]  /*1600*/  IMAD.IADD R27, R7, 0x1, R5 ;  /* 0x00000001071b7824 */ /* 0x000fe200078e0205 */
[----:B------:R-:W-:Y:S01]  /*1610*/  MOV R5, R45 ;  /* 0x0000002d00057202 */ /* 0x000fe20000000f00 */
[----:B--2---:R1:W-:Y:S02]  /*1620*/  STG.E.64 desc[UR14][R44.64], R8 ;  /* 0x000000082c007986 */ /* 0x0043e4000c101b0e */
[----:B-1----:R-:W-:-:S04]  /*1630*/  LEA R44, P3, R6, R44, 0x3 ;  /* 0x0000002c062c7211 */ /* 0x002fc800078618ff */
[----:B------:R-:W-:Y:S01]  /*1640*/  LEA.HI.X R45, R6, R45, R27, 0x3, P3 ;  /* 0x0000002d062d7211 */ /* 0x000fe200018f1c1b */
[----:B------:R-:W-:Y:S08]  /*1650*/  @!P2 BRA `(.L_x_500) ;  /* 0x0000000000b4a947 */ /* 0x000ff00003800000 */
[----:B------:R-:W1:Y:S02]  /*1660*/  LDC.64 R10, c[0x0][0x268] ;  /* 0x00009a00ff0a7b82 */ /* 0x000e640000000a00 */
[----:B-1----:R-:W-:-:S04]  /*1670*/  IMAD.WIDE.U32 R10, R2, UR4, R10 ;  /* 0x00000004020a7c25 */ /* 0x002fc8000f8e000a */
[----:B------:R-:W-:Y:S01]  /*1680*/  IMAD.IADD R12, R33, 0x1, R11 ;  /* 0x00000001210c7824 */ /* 0x000fe200078e020b */
[----:B------:R-:W-:Y:S02]  /*1690*/  IADD3 R8, P2, R22, R10, RZ ;  /* 0x0000000a16087210 */ /* 0x000fe40007f5e0ff */
[----:B------:R-:W-:Y:S02]  /*16a0*/  CS2R R32, SRZ ;  /* 0x0000000000207805 */ /* 0x000fe4000001ff00 */
[----:B------:R-:W-:Y:S01]  /*16b0*/  ISETP.GE.U32.AND P3, PT, R8, UR10, PT ;  /* 0x0000000a08007c0c */ /* 0x000fe2000bf66070 */
[----:B------:R-:W-:-:S05]  /*16c0*/  IMAD.X R9, R12, 0x1, R17, P2 ;  /* 0x000000010c097824 */ /* 0x000fca00010e0611 */
[----:B------:R-:W-:-:S04]  /*16d0*/  LOP3.LUT R0, R9, R29, RZ, 0xfc, !PT ;  /* 0x0000001d09007212 */ /* 0x000fc800078efcff */
[----:B------:R-:W-:-:S04]  /*16e0*/  ISETP.LT.OR P2, PT, R0, RZ, P1 ;  /* 0x000000ff0000720c */ /* 0x000fc80000f41670 */
[----:B------:R-:W-:-:S13]  /*16f0*/  ISETP.GE.OR.EX P2, PT, R9, UR11, P2, P3 ;  /* 0x0000000b09007c0c */ /* 0x000fda0009746730 */
[----:B0-----:R-:W0:Y:S01]  /*1700*/  @!P2 LDC.64 R34, c[0x0][0x218] ;  /* 0x00008600ff22ab82 */ /* 0x001e220000000a00 */
[----:B------:R-:W-:-:S05]  /*1710*/  @!P2 IADD3 R0, P3, R30, R10, RZ ;  /* 0x0000000a1e00a210 */ /* 0x000fca0007f7e0ff */
[----:B------:R-:W-:Y:S01]  /*1720*/  @!P2 IMAD.X R8, R12, 0x1, R13, P3 ;  /* 0x000000010c08a824 */ /* 0x000fe200018e060d */
[----:B0-----:R-:W-:-:S04]  /*1730*/  @!P2 LEA R34, P3, R0, R34, 0x3 ;  /* 0x000000220022a211 */ /* 0x001fc800078618ff */
[----:B------:R-:W-:-:S05]  /*1740*/  @!P2 LEA.HI.X R35, R0, R35, R8, 0x3, P3 ;  /* 0x000000230023a211 */ /* 0x000fca00018f1c08 */
[----:B------:R-:W2:Y:S01]  /*1750*/  @!P2 LDG.E.64 R32, desc[UR14][R34.64] ;  /* 0x0000000e2220a981 */ /* 0x000ea2000c1e1b00 */
[CC--:B------:R-:W-:Y:S02]  /*1760*/  LEA R36, P2, R6.reuse, R4.reuse, 0x3 ;  /* 0x0000000406247211 */ /* 0x0c0fe400078418ff */
[C---:B------:R-:W-:Y:S02]  /*1770*/  LEA R8, P3, R6.reuse, R4, 0x4 ;  /* 0x0000000406087211 */ /* 0x040fe400078620ff */
[-CC-:B------:R-:W-:Y:S02]  /*1780*/  LEA.HI.X R37, R6, R5.reuse, R27.reuse, 0x3, P2 ;  /* 0x0000000506257211 */ /* 0x180fe400010f1c1b */
[----:B------:R-:W-:Y:S01]  /*1790*/  ISETP.NE.U32.AND P2, PT, R14, 0x2, PT ;  /* 0x000000020e00780c */ /* 0x000fe20003f45070 */
[----:B------:R-:W-:Y:S01]  /*17a0*/  IMAD.MOV.U32 R44, RZ, RZ, R8 ;  /* 0x000000ffff2c7224 */ /* 0x000fe200078e0008 */
[----:B------:R-:W-:Y:S02]  /*17b0*/  LEA.HI.X R9, R6, R5, R27, 0x4, P3 ;  /* 0x0000000506097211 */ /* 0x000fe400018f241b */
[----:B------:R-:W-:-:S02]  /*17c0*/  ISETP.NE.AND.EX P2, PT, RZ, RZ, PT, P2 ;  /* 0x000000ffff00720c */ /* 0x000fc40003f45320 */
[----:B------:R-:W-:Y:S01]  /*17d0*/  MOV R45, R9 ;  /* 0x00000009002d7202 */ /* 0x000fe20000000f00 */
[----:B--2---:R1:W-:Y:S10]  /*17e0*/  STG.E.64 desc[UR14][R36.64], R32 ;  /* 0x0000002024007986 */ /* 0x0043f4000c101b0e */
[----:B------:R-:W-:Y:S05]  /*17f0*/  @!P2 BRA `(.L_x_500) ;  /* 0x00000000004ca947 */ /* 0x000fea0003800000 */
[----:B------:R-:W-:-:S05]  /*1800*/  IADD3 R11, P2, R10, R2, RZ ;  /* 0x000000020a0b7210 */ /* 0x000fca0007f5e0ff */
[----:B------:R-:W-:Y:S01]  /*1810*/  IMAD.X R12, R12, 0x1, R3, P2 ;  /* 0x000000010c0c7824 */ /* 0x000fe200010e0603 */
[----:B------:R-:W-:-:S05]  /*1820*/  IADD3 R0, P2, R11, R22, RZ ;  /* 0x000000160b007210 */ /* 0x000fca0007f5e0ff */
[----:B------:R-:W-:Y:S01]  /*1830*/  IMAD.X R3, R12, 0x1, R17, P2 ;  /* 0x000000010c037824 */ /* 0x000fe200010e0611 */
[----:B------:R-:W-:-:S04]  /*1840*/  ISETP.GE.U32.AND P2, PT, R0, UR10, PT ;  /* 0x0000000a00007c0c */ /* 0x000fc8000bf46070 */
[----:B------:R-:W-:-:S04]  /*1850*/  LOP3.LUT R28, R3, R29, RZ, 0xfc, !PT ;  /* 0x0000001d031c7212 */ /* 0x000fc800078efcff */
[----:B------:R-:W-:-:S04]  /*1860*/  ISETP.LT.OR P1, PT, R28, RZ, P1 ;  /* 0x000000ff1c00720c */ /* 0x000fc80000f21670 */
[----:B------:R-:W-:-:S13]  /*1870*/  ISETP.GE.OR.EX P1, PT, R3, UR11, P1, P2 ;  /* 0x0000000b03007c0c */ /* 0x000fda0008f26720 */
[----:B------:R-:W0:Y:S01]  /*1880*/  @!P1 LDC.64 R2, c[0x0][0x218] ;  /* 0x00008600ff029b82 */ /* 0x000e220000000a00 */
[----:B------:R-:W-:-:S05]  /*1890*/  @!P1 IADD3 R30, P2, R11, R30, RZ ;  /* 0x0000001e0b1e9210 */ /* 0x000fca0007f5e0ff */
[----:B------:R-:W-:Y:S01]  /*18a0*/  @!P1 IMAD.X R13, R12, 0x1, R13, P2 ;  /* 0x000000010c0d9824 */ /* 0x000fe200010e060d */
[----:B0-----:R-:W-:-:S04]  /*18b0*/  @!P1 LEA R10, P2, R30, R2, 0x3 ;  /* 0x000000021e0a9211 */ /* 0x001fc800078418ff */
[----:B------:R-:W-:Y:S02]  /*18c0*/  @!P1 LEA.HI.X R11, R30, R3, R13, 0x3, P2 ;  /* 0x000000031e0b9211 */ /* 0x000fe400010f1c0d */
[----:B------:R-:W-:-:S06]  /*18d0*/  CS2R R2, SRZ ;  /* 0x0000000000027805 */ /* 0x000fcc000001ff00 */
[----:B------:R-:W2:Y:S01]  /*18e0*/  @!P1 LDG.E.64 R2, desc[UR14][R10.64] ;  /* 0x0000000e0a029981 */ /* 0x000ea2000c1e1b00 */
[----:B------:R-:W-:Y:S02]  /*18f0*/  IMAD R27, R27, 0x18, RZ ;  /* 0x000000181b1b7824 */ /* 0x000fe400078e02ff */
[----:B------:R-:W-:-:S04]  /*1900*/  IMAD.WIDE.U32 R44, R6, 0x18, R4 ;  /* 0x00000018062c7825 */ /* 0x000fc800078e0004 */
[----:B------:R-:W-:Y:S01]  /*1910*/  IMAD.IADD R45, R45, 0x1, R27 ;  /* 0x000000012d2d7824 */ /* 0x000fe200078e021b */
[----:B--2---:R2:W-:Y:S06]  /*1920*/  STG.E.64 desc[UR14][R8.64], R2 ;  /* 0x0000000208007986 */ /* 0x0045ec000c101b0e */
.L_x_500:
[----:B------:R-:W-:Y:S05]  /*1930*/  @!P0 BRA `(.L_x_501) ;  /* 0xfffffff000088947 */ /* 0x000fea000383ffff */
.L_x_497:
        /* <DEDUP_REMOVED lines=10> */
        .weak           $__internal_11_$__cuda_sm20_div_s64
        .type           $__internal_11_$__cuda_sm20_div_s64,@function
        .size           $__internal_11_$__cuda_sm20_div_s64,(.L_x_515 - $__internal_11_$__cuda_sm20_div_s64)
$__internal_11_$__cuda_sm20_div_s64:
        /* <DEDUP_REMOVED lines=15> */
[----:B------:R-:W-:Y:S02]  /*1ad0*/  IMAD.X R15, RZ, RZ, ~R11, P0 ;  /* 0x000000ffff0f7224 */ /* 0x000fe400000e0e0b */
[----:B------:R-:W-:Y:S02]  /*1ae0*/  IMAD.MOV.U32 R11, RZ, RZ, R8 ;  /* 0x000000ffff0b7224 */ /* 0x000fe400078e0008 */
[-C--:B------:R-:W-:Y:S02]  /*1af0*/  IMAD R17, R9, R15.reuse, RZ ;  /* 0x0000000f09117224 */ /* 0x080fe400078e02ff */
[----:B------:R-:W-:-:S04]  /*1b00*/  IMAD.WIDE.U32 R10, P0, R8, R15, R10 ;  /* 0x0000000f080a7225 */ /* 0x000fc8000780000a */
[----:B------:R-:W-:-:S04]  /*1b10*/  IMAD.HI.U32 R15, R9, R15, RZ ;  /* 0x0000000f090f7227 */ /* 0x000fc800078e00ff */
[----:B------:R-:W-:Y:S01]  /*1b20*/  IMAD.HI.U32 R10, P1, R9, R13, R10 ;  /* 0x0000000d090a7227 */ /* 0x000fe2000782000a */
[----:B------:R-:W-:-:S04]  /*1b30*/  IADD3.X R6, R15, R9, RZ, P0, !PT ;  /* 0x000000090f067210 */ /* 0x000fc800007fe4ff */
        /* <DEDUP_REMOVED lines=17> */
[----:B------:R-:W-:-:S04]  /*1c50*/  IMAD.HI.U32 R8, R11, R17, RZ ;  /* 0x000000110b087227 */ /* 0x000fc800078e00ff */
[----:B------:R-:W-:Y:S02]  /*1c60*/  IMAD.X R13, R6, 0x1, R13, P0 ;  /* 0x00000001060d7824 */ /* 0x000fe400000e060d */
[----:B------:R-:W-:-:S03]  /*1c70*/  IMAD.MOV.U32 R9, RZ, RZ, RZ ;  /* 0x000000ffff097224 */ /* 0x000fc600078e00ff */
[----:B------:R-:W-:Y:S01]  /*1c80*/  IADD3.X R13, RZ, RZ, R13, P2, P1 ;  /* 0x000000ffff0d7210 */ /* 0x000fe200017e240d */
[----:B------:R-:W-:-:S04]  /*1c90*/  IMAD.WIDE.U32 R8, R11, R10, R8 ;  /* 0x0000000a0b087225 */ /* 0x000fc800078e0008 */
[C---:B------:R-:W-:Y:S02]  /*1ca0*/  IMAD R11, R13.reuse, R10, RZ ;  /* 0x0000000a0d0b7224 */ /* 0x040fe400078e02ff */
[----:B------:R-:W-:-:S04]  /*1cb0*/  IMAD.HI.U32 R8, P0, R13, R17, R8 ;  /* 0x000000110d087227 */ /* 0x000fc80007800008 */
[----:B------:R-:W-:Y:S01]  /*1cc0*/  IMAD.HI.U32 R6, R13, R10, RZ ;  /* 0x0000000a0d067227 */ /* 0x000fe200078e00ff */
[----:B------:R-:W-:-:S04]  /*1cd0*/  IADD3 R11, P1, R11, R8, RZ ;  /* 0x000000080b0b7210 */ /* 0x000fc80007f3e0ff */
[----:B------:R-:W-:Y:S01]  /*1ce0*/  IADD3.X R6, R6, RZ, RZ, P0, !PT ;  /* 0x000000ff06067210 */ /* 0x000fe200007fe4ff */
[----:B------:R-:W-:-:S04]  /*1cf0*/  IMAD.WIDE.U32 R8, R11, R2, RZ ;  /* 0x000000020b087225 */ /* 0x000fc800078e00ff */
[----:B------:R-:W-:Y:S01]  /*1d00*/  IMAD.X R13, RZ, RZ, R6, P1 ;  /* 0x000000ffff0d7224 */ /* 0x000fe200008e0606 */
[----:B------:R-:W-:Y:S01]  /*1d10*/  IADD3 R17, P1, -R8, R17, RZ ;  /* 0x0000001108117210 */ /* 0x000fe20007f3e1ff */
[----:B------:R-:W-:-:S03]  /*1d20*/  IMAD R6, R11, R3, R9 ;  /* 0x000000030b067224 */ /* 0x000fc600078e0209 */
[-C--:B------:R-:W-:Y:S01]  /*1d30*/  ISETP.GE.U32.AND P0, PT, R17, R2.reuse, PT ;  /* 0x000000021100720c */ /* 0x080fe20003f06070 */
[----:B------:R-:W-:-:S04]  /*1d40*/  IMAD R6, R13, R2, R6 ;  /* 0x000000020d067224 */ /* 0x000fc800078e0206 */
[----:B------:R-:W-:Y:S01]  /*1d50*/  IMAD.X R21, R10, 0x1, ~R6, P1 ;  /* 0x000000010a157824 */ /* 0x000fe200008e0e06 */
[----:B------:R-:W-:Y:S02]  /*1d60*/  IADD3 R9, P1, R17, -R2, RZ ;  /* 0x8000000211097210 */ /* 0x000fe40007f3e0ff */
[----:B------:R-:W-:Y:S02]  /*1d70*/  IADD3 R6, P2, R11, 0x1, RZ ;  /* 0x000000010b067810 */ /* 0x000fe40007f5e0ff */
[C---:B------:R-:W-:Y:S01]  /*1d80*/  ISETP.GE.U32.AND.EX P0, PT, R21.reuse, R3, PT, P0 ;  /* 0x000000031500720c */ /* 0x040fe20003f06100 */
[----:B------:R-:W-:Y:S02]  /*1d90*/  IMAD.X R15, R21, 0x1, ~R3, P1 ;  /* 0x00000001150f7824 */ /* 0x000fe400008e0e03 */
[----:B------:R-:W-:Y:S01]  /*1da0*/  IMAD.X R8, RZ, RZ, R13, P2 ;  /* 0x000000ffff087224 */ /* 0x000fe200010e060d */
[----:B------:R-:W-:Y:S02]  /*1db0*/  SEL R9, R9, R17, P0 ;  /* 0x0000001109097207 */ /* 0x000fe40000000000 */
[----:B------:R-:W-:-:S02]  /*1dc0*/  SEL R15, R15, R21, P0 ;  /* 0x000000150f0f7207 */ /* 0x000fc40000000000 */
[----:B------:R-:W-:Y:S02]  /*1dd0*/  SEL R11, R6, R11, P0 ;  /* 0x0000000b060b7207 */ /* 0x000fe40000000000 */
[----:B------:R-:W-:Y:S02]  /*1de0*/  ISETP.GE.U32.AND P1, PT, R9, R2, PT ;  /* 0x000000020900720c */ /* 0x000fe40003f26070 */
[----:B------:R-:W-:Y:S02]  /*1df0*/  SEL R2, R8, R13, P0 ;  /* 0x0000000d08027207 */ /* 0x000fe40000000000 */
[----:B------:R-:W-:Y:S02]  /*1e00*/  IADD3 R20, P2, R11, 0x1, RZ ;  /* 0x000000010b147810 */ /* 0x000fe40007f5e0ff */
[----:B------:R-:W-:Y:S02]  /*1e10*/  ISETP.GE.U32.AND.EX P0, PT, R15, R3, PT, P1 ;  /* 0x000000030f00720c */ /* 0x000fe40003f06110 */
[----:B------:R-:W-:-:S02]  /*1e20*/  IADD3.X R21, RZ, R2, RZ, P2, !PT ;  /* 0x00000002ff157210 */ /* 0x000fc400017fe4ff */
[----:B------:R-:W-:Y:S02]  /*1e30*/  SEL R20, R20, R11, P0 ;  /* 0x0000000b14147207 */ /* 0x000fe40000000000 */
[----:B------:R-:W-:Y:S02]  /*1e40*/  SEL R21, R21, R2, P0 ;  /* 0x0000000215157207 */ /* 0x000fe40000000000 */
[----:B------:R-:W-:Y:S02]  /*1e50*/  IADD3 R3, P2, RZ, -R20, RZ ;  /* 0x80000014ff037210 */ /* 0x000fe40007f5e0ff */
[----:B------:R-:W-:Y:S02]  /*1e60*/  LOP3.LUT R6, R4, R7, RZ, 0x3c, !PT ;  /* 0x0000000704067212 */ /* 0x000fe400078e3cff */
[----:B------:R-:W-:Y:S01]  /*1e70*/  ISETP.NE.U32.AND P0, PT, R5, RZ, PT ;  /* 0x000000ff0500720c */ /* 0x000fe20003f05070 */
[----:B------:R-:W-:Y:S01]  /*1e80*/  IMAD.X R2, RZ, RZ, ~R21, P2 ;  /* 0x000000ffff027224 */ /* 0x000fe200010e0e15 */
[----:B------:R-:W-:-:S02]  /*1e90*/  ISETP.GE.AND P1, PT, R6, RZ, PT ;  /* 0x000000ff0600720c */ /* 0x000fc40003f26270 */
[----:B------:R-:W-:Y:S02]  /*1ea0*/  ISETP.NE.AND.EX P0, PT, R4, RZ, PT, P0 ;  /* 0x000000ff0400720c */ /* 0x000fe40003f05300 */
[----:B------:R-:W-:Y:S01]  /*1eb0*/  SEL R20, R3, R20, !P1 ;  /* 0x0000001403147207 */ /* 0x000fe20004800000 */
[----:B------:R-:W-:Y:S01]  /*1ec0*/  IMAD.MOV.U32 R3, RZ, RZ, 0x0 ;  /* 0x00000000ff037424 */ /* 0x000fe200078e00ff */
[----:B------:R-:W-:Y:S01]  /*1ed0*/  SEL R21, R2, R21, !P1 ;  /* 0x0000001502157207 */ /* 0x000fe20004800000 */
[----:B------:R-:W-:Y:S01]  /*1ee0*/  IMAD.MOV.U32 R2, RZ, RZ, R0 ;  /* 0x000000ffff027224 */ /* 0x000fe200078e0000 */
[----:B------:R-:W-:Y:S02]  /*1ef0*/  SEL R20, R20, 0xffffffff, P0 ;  /* 0xffffffff14147807 */ /* 0x000fe40000000000 */
[----:B------:R-:W-:Y:S01]  /*1f00*/  SEL R21, R21, 0xffffffff, P0 ;  /* 0xffffffff15157807 */ /* 0x000fe20000000000 */
[----:B------:R-:W-:Y:S06]  /*1f10*/  RET.REL.NODEC R2 `(_ZN2at6native13im2col_kernelIdEEvlPKT_llllllllllllPS2_) ;  /* 0xffffffe002387950 */ /* 0x000fec0003c3ffff */
.L_x_503:
        /* <DEDUP_REMOVED lines=14> */
.L_x_515:


//--------------------- .nv.shared.reserved.0     --------------------------
	.section	.nv.shared.reserved.0,"aw",@nobits
	.weak		__nv_reservedSMEM_offset_0_alias
	.size		__nv_reservedSMEM_offset_0_alias, 0, 0
	.other		__nv_reservedSMEM_offset_0_alias,@"STO_CUDA_RESERVED_SHARED STV_DEFAULT"
__nv_reservedSMEM_offset_0_alias:
	.zero		0


//--------------------- .nv.global                --------------------------
	.section	.nv.global,"aw",@nobits
.nv.global:
	.type		_ZN49_INTERNAL_a5d1dc81_18_ConvolutionMM2d_cu_b01480894cuda3std3__48in_placeE,@object
	.size		_ZN49_INTERNAL_a5d1dc81_18_ConvolutionMM2d_cu_b01480894cuda3std3__48in_placeE,(_ZN49_INTERNAL_a5d1dc81_18_ConvolutionMM2d_cu_b01480894cuda3std6ranges3__45__cpo8distanceE - _ZN49_INTERNAL_a5d1dc81_18_ConvolutionMM2d_cu_b01480894cuda3std3__48in_placeE)
_ZN49_INTERNAL_a5d1dc81_18_ConvolutionMM2d_cu_b01480894cuda3std3__48in_placeE:
	.zero		1
	.type		_ZN49_INTERNAL_a5d1dc81_18_ConvolutionMM2d_cu_b01480894cuda3std6ranges3__45__cpo8distanceE,@object
	.size		_ZN49_INTERNAL_a5d1dc81_18_ConvolutionMM2d_cu_b01480894cuda3std6ranges3__45__cpo8distanceE,(_ZN49_INTERNAL_a5d1dc81_18_ConvolutionMM2d_cu_b01480894cuda3std3__45__cpo6cbeginE - _ZN49_INTERNAL_a5d1dc81_18_ConvolutionMM2d_cu_b01480894cuda3std6ranges3__45__cpo8distanceE)
_ZN49_INTERNAL_a5d1dc81_18_ConvolutionMM2d_cu_b01480894cuda3std6ranges3__45__cpo8distanceE:
	.zero		1
	.type		_ZN49_INTERNAL_a5d1dc81_18_ConvolutionMM2d_cu_b01480894cuda3std3__45__cpo6cbeginE,@object
	.size		_ZN49_INTERNAL_a5d1dc81_18_ConvolutionMM2d_cu_b01480894cuda3std3__45__cpo6cbeginE,(_ZN49_INTERNAL_a5d1dc81_18_ConvolutionMM2d_cu_b01480894cuda3std6ranges3__45__cpo7advanceE - _ZN49_INTERNAL_a5d1dc81_18_ConvolutionMM2d_cu_b01480894cuda3std3__45__cpo6cbeginE)
_ZN49_INTERNAL_a5d1dc81_18_ConvolutionMM2d_cu_b01480894cuda3std3__45__cpo6cbeginE:
	.zero		1
	.type		_ZN49_INTERNAL_a5d1dc81_18_ConvolutionMM2d_cu_b01480894cuda3std6ranges3__45__cpo7advanceE,@object
	.size		_ZN49_INTERNAL_a5d1dc81_18_ConvolutionMM2d_cu_b01480894cuda3std6ranges3__45__cpo7advanceE,(_ZN49_INTERNAL_a5d1dc81_18_ConvolutionMM2d_cu_b01480894cuda3std3__45__cpo7crbeginE - _ZN49_INTERNAL_a5d1dc81_18_ConvolutionMM2d_cu_b01480894cuda3std6ranges3__45__cpo7advanceE)
_ZN49_INTERNAL_a5d1dc81_18_ConvolutionMM2d_cu_b01480894cuda3std6ranges3__45__cpo7advanceE:
	.zero		1
	.type		_ZN49_INTERNAL_a5d1dc81_18_ConvolutionMM2d_cu_b01480894cuda3std3__45__cpo7crbeginE,@object
	.size		_ZN49_INTERNAL_a5d1dc81_18_ConvolutionMM2d_cu_b01480894cuda3std3__45__cpo7crbeginE,(_ZN49_INTERNAL_a5d1dc81_18_ConvolutionMM2d_cu_b01480894cuda3std6ranges3__45__cpo4dataE - _ZN49_INTERNAL_a5d1dc81_18_ConvolutionMM2d_cu_b01480894cuda3std3__45__cpo7crbeginE)
_ZN49_INTERNAL_a5d1dc81_18_ConvolutionMM2d_cu_b01480894cuda3std3__45__cpo7crbeginE:
	.zero		1
	.type		_ZN49_INTERNAL_a5d1dc81_18_ConvolutionMM2d_cu_b01480894cuda3std6ranges3__45__cpo4dataE,@object
	.size		_ZN49_INTERNAL_a5d1dc81_18_ConvolutionMM2d_cu_b01480894cuda3std6ranges3__45__cpo4dataE,(_ZN49_INTERNAL_a5d1dc81_18_ConvolutionMM2d_cu_b01480894cuda3std6ranges3__45__cpo5beginE - _ZN49_INTERNAL_a5d1dc81_18_ConvolutionMM2d_cu_b01480894cuda3std6ranges3__45__cpo4dataE)
_ZN49_INTERNAL_a5d1dc81_18_ConvolutionMM2d_cu_b01480894cuda3std6ranges3__45__cpo4dataE:
	.zero		1
	.type		_ZN49_INTERNAL_a5d1dc81_18_ConvolutionMM2d_cu_b01480894cuda3std6ranges3__45__cpo5beginE,@object
	.size		_ZN49_INTERNAL_a5d1dc81_18_ConvolutionMM2d_cu_b01480894cuda3std6ranges3__45__cpo5beginE,(_ZN49_INTERNAL_a5d1dc81_18_ConvolutionMM2d_cu_b01480894cuda3std3__451_GLOBAL__N__a5d1dc81_18_ConvolutionMM2d_cu_b01480896ignoreE - _ZN49_INTERNAL_a5d1dc81_18_ConvolutionMM2d_cu_b01480894cuda3std6ranges3__45__cpo5beginE)
_ZN49_INTERNAL_a5d1dc81_18_ConvolutionMM2d_cu_b01480894cuda3std6ranges3__45__cpo5beginE:
	.zero		1
	.type		_ZN49_INTERNAL_a5d1dc81_18_ConvolutionMM2d_cu_b01480894cuda3std3__451_GLOBAL__N__a5d1dc81_18_ConvolutionMM2d_cu_b01480896ignoreE,@object
	.size		_ZN49_INTERNAL_a5d1dc81_18_ConvolutionMM2d_cu_b01480894cuda3std3__451_GLOBAL__N__a5d1dc81_18_ConvolutionMM2d_cu_b01480896ignoreE,(_ZN49_INTERNAL_a5d1dc81_18_ConvolutionMM2d_cu_b01480894cuda3std6ranges3__45__cpo4sizeE - _ZN49_INTERNAL_a5d1dc81_18_ConvolutionMM2d_cu_b01480894cuda3std3__451_GLOBAL__N__a5d1dc81_18_ConvolutionMM2d_cu_b01480896ignoreE)
_ZN49_INTERNAL_a5d1dc81_18_ConvolutionMM2d_cu_b01480894cuda3std3__451_GLOBAL__N__a5d1dc81_18_ConvolutionMM2d_cu_b01480896ignoreE:
	.zero		1
	.type		_ZN49_INTERNAL_a5d1dc81_18_ConvolutionMM2d_cu_b01480894cuda3std6ranges3__45__cpo4sizeE,@object
	.size		_ZN49_INTERNAL_a5d1dc81_18_ConvolutionMM2d_cu_b01480894cuda3std6ranges3__45__cpo4sizeE,(_ZN49_INTERNAL_a5d1dc81_18_ConvolutionMM2d_cu_b01480894cuda3std3__45__cpo5beginE - _ZN49_INTERNAL_a5d1dc81_18_ConvolutionMM2d_cu_b01480894cuda3std6ranges3__45__cpo4sizeE)
_ZN49_INTERNAL_a5d1dc81_18_ConvolutionMM2d_cu_b01480894cuda3std6ranges3__45__cpo4sizeE:
	.zero		1
	.type		_ZN49_INTERNAL_a5d1dc81_18_ConvolutionMM2d_cu_b01480894cuda3std3__45__cpo5beginE,@object
	.size		_ZN49_INTERNAL_a5d1dc81_18_ConvolutionMM2d_cu_b01480894cuda3std3__45__cpo5beginE,(_ZN49_INTERNAL_a5d1dc81_18_ConvolutionMM2d_cu_b01480894cuda3std6ranges3__45__cpo6cbeginE - _ZN49_INTERNAL_a5d1dc81_18_ConvolutionMM2d_cu_b01480894cuda3std3__45__cpo5beginE)
_ZN49_INTERNAL_a5d1dc81_18_ConvolutionMM2d_cu_b01480894cuda3std3__45__cpo5beginE:
	.zero		1
	.type		_ZN49_INTERNAL_a5d1dc81_18_ConvolutionMM2d_cu_b01480894cuda3std6ranges3__45__cpo6cbeginE,@object
	.size		_ZN49_INTERNAL_a5d1dc81_18_ConvolutionMM2d_cu_b01480894cuda3std6ranges3__45__cpo6cbeginE,(_ZN49_INTERNAL_a5d1dc81_18_ConvolutionMM2d_cu_b01480894cuda3std3__45__cpo6rbeginE - _ZN49_INTERNAL_a5d1dc81_18_ConvolutionMM2d_cu_b01480894cuda3std6ranges3__45__cpo6cbeginE)
_ZN49_INTERNAL_a5d1dc81_18_ConvolutionMM2d_cu_b01480894cuda3std6ranges3__45__cpo6cbeginE:
	.zero		1
	.type		_ZN49_INTERNAL_a5d1dc81_18_ConvolutionMM2d_cu_b01480894cuda3std3__45__cpo6rbeginE,@object
	.size		_ZN49_INTERNAL_a5d1dc81_18_ConvolutionMM2d_cu_b01480894cuda3std3__45__cpo6rbeginE,(_ZN49_INTERNAL_a5d1dc81_18_ConvolutionMM2d_cu_b01480894cuda3std6ranges3__45__cpo4nextE - _ZN49_INTERNAL_a5d1dc81_18_ConvolutionMM2d_cu_b01480894cuda3std3__45__cpo6rbeginE)
_ZN49_INTERNAL_a5d1dc81_18_ConvolutionMM2d_cu_b01480894cuda3std3__45__cpo6rbeginE:
	.zero		1
	.type		_ZN49_INTERNAL_a5d1dc81_18_ConvolutionMM2d_cu_b01480894cuda3std6ranges3__45__cpo4nextE,@object
	.size		_ZN49_INTERNAL_a5d1dc81_18_ConvolutionMM2d_cu_b01480894cuda3std6ranges3__45__cpo4nextE,(_ZN49_INTERNAL_a5d1dc81_18_ConvolutionMM2d_cu_b01480894cuda3std6ranges3__45__cpo4swapE - _ZN49_INTERNAL_a5d1dc81_18_ConvolutionMM2d_cu_b01480894cuda3std6ranges3__45__cpo4nextE)
_ZN49_INTERNAL_a5d1dc81_18_ConvolutionMM2d_cu_b01480894cuda3std6ranges3__45__cpo4nextE:
	.zero		1
	.type		_ZN49_INTERNAL_a5d1dc81_18_ConvolutionMM2d_cu_b01480894cuda3std6ranges3__45__cpo4swapE,@object
	.size		_ZN49_INTERNAL_a5d1dc81_18_ConvolutionMM2d_cu_b01480894cuda3std6ranges3__45__cpo4swapE,(_ZN49_INTERNAL_a5d1dc81_18_ConvolutionMM2d_cu_b01480894cuda3std3__420unreachable_sentinelE - _ZN49_INTERNAL_a5d1dc81_18_ConvolutionMM2d_cu_b01480894cuda3std6ranges3__45__cpo4swapE)
_ZN49_INTERNAL_a5d1dc81_18_ConvolutionMM2d_cu_b01480894cuda3std6ranges3__45__cpo4swapE:
	.zero		1
	.type		_ZN49_INTERNAL_a5d1dc81_18_ConvolutionMM2d_cu_b01480894cuda3std3__420unreachable_sentinelE,@object
	.size		_ZN49_INTERNAL_a5d1dc81_18_ConvolutionMM2d_cu_b01480894cuda3std3__420unreachable_sentinelE,(_ZN49_INTERNAL_a5d1dc81_18_ConvolutionMM2d_cu_b01480896thrust23THRUST_300001_SM_900_NS6system6detail10sequential3seqE - _ZN49_INTERNAL_a5d1dc81_18_ConvolutionMM2d_cu_b01480894cuda3std3__420unreachable_sentinelE)
_ZN49_INTERNAL_a5d1dc81_18_ConvolutionMM2d_cu_b01480894cuda3std3__420unreachable_sentinelE:
	.zero		1
	.type		_ZN49_INTERNAL_a5d1dc81_18_ConvolutionMM2d_cu_b01480896thrust23THRUST_300001_SM_900_NS6system6detail10sequential3seqE,@object
	.size		_ZN49_INTERNAL_a5d1dc81_18_ConvolutionMM2d_cu_b01480896thrust23THRUST_300001_SM_900_NS6system6detail10sequential3seqE,(_ZN49_INTERNAL_a5d1dc81_18_ConvolutionMM2d_cu_b01480894cuda3std3__45__cpo4cendE - _ZN49_INTERNAL_a5d1dc81_18_ConvolutionMM2d_cu_b01480896thrust23THRUST_300001_SM_900_NS6system6detail10sequential3seqE)
_ZN49_INTERNAL_a5d1dc81_18_ConvolutionMM2d_cu_b01480896thrust23THRUST_300001_SM_900_NS6system6detail10sequential3seqE:
	.zero		1
	.type		_ZN49_INTERNAL_a5d1dc81_18_ConvolutionMM2d_cu_b01480894cuda3std3__45__cpo4cendE,@object
	.size		_ZN49_INTERNAL_a5d1dc81_18_ConvolutionMM2d_cu_b01480894cuda3std3__45__cpo4cendE,(_ZN49_INTERNAL_a5d1dc81_18_ConvolutionMM2d_cu_b01480894cuda3std6ranges3__45__cpo9iter_swapE - _ZN49_INTERNAL_a5d1dc81_18_ConvolutionMM2d_cu_b01480894cuda3std3__45__cpo4cendE)
_ZN49_INTERNAL_a5d1dc81_18_ConvolutionMM2d_cu_b01480894cuda3std3__45__cpo4cendE:
	.zero		1
	.type		_ZN49_INTERNAL_a5d1dc81_18_ConvolutionMM2d_cu_b01480894cuda3std6ranges3__45__cpo9iter_swapE,@object
	.size		_ZN49_INTERNAL_a5d1dc81_18_ConvolutionMM2d_cu_b01480894cuda3std6ranges3__45__cpo9iter_swapE,(_ZN49_INTERNAL_a5d1dc81_18_ConvolutionMM2d_cu_b01480894cuda3std3__45__cpo5crendE - _ZN49_INTERNAL_a5d1dc81_18_ConvolutionMM2d_cu_b01480894cuda3std6ranges3__45__cpo9iter_swapE)
_ZN49_INTERNAL_a5d1dc81_18_ConvolutionMM2d_cu_b01480894cuda3std6ranges3__45__cpo9iter_swapE:
	.zero		1
	.type		_ZN49_INTERNAL_a5d1dc81_18_ConvolutionMM2d_cu_b01480894cuda3std3__45__cpo5crendE,@object
	.size		_ZN49_INTERNAL_a5d1dc81_18_ConvolutionMM2d_cu_b01480894cuda3std3__45__cpo5crendE,(_ZN49_INTERNAL_a5d1dc81_18_ConvolutionMM2d_cu_b01480894cuda3std6ranges3__45__cpo5cdataE - _ZN49_INTERNAL_a5d1dc81_18_ConvolutionMM2d_cu_b01480894cuda3std3__45__cpo5crendE)
_ZN49_INTERNAL_a5d1dc81_18_ConvolutionMM2d_cu_b01480894cuda3std3__45__cpo5crendE:
	.zero		1
	.type		_ZN49_INTERNAL_a5d1dc81_18_ConvolutionMM2d_cu_b01480894cuda3std6ranges3__45__cpo5cdataE,@object
	.size		_ZN49_INTERNAL_a5d1dc81_18_ConvolutionMM2d_cu_b01480894cuda3std6ranges3__45__cpo5cdataE,(_ZN49_INTERNAL_a5d1dc81_18_ConvolutionMM2d_cu_b01480894cuda3std6ranges3__45__cpo3endE - _ZN49_INTERNAL_a5d1dc81_18_ConvolutionMM2d_cu_b01480894cuda3std6ranges3__45__cpo5cdataE)
_ZN49_INTERNAL_a5d1dc81_18_ConvolutionMM2d_cu_b01480894cuda3std6ranges3__45__cpo5cdataE:
	.zero		1
	.type		_ZN49_INTERNAL_a5d1dc81_18_ConvolutionMM2d_cu_b01480894cuda3std6ranges3__45__cpo3endE,@object
	.size		_ZN49_INTERNAL_a5d1dc81_18_ConvolutionMM2d_cu_b01480894cuda3std6ranges3__45__cpo3endE,(_ZN49_INTERNAL_a5d1dc81_18_ConvolutionMM2d_cu_b01480894cuda3std3__419piecewise_constructE - _ZN49_INTERNAL_a5d1dc81_18_ConvolutionMM2d_cu_b01480894cuda3std6ranges3__45__cpo3endE)
_ZN49_INTERNAL_a5d1dc81_18_ConvolutionMM2d_cu_b01480894cuda3std6ranges3__45__cpo3endE:
	.zero		1
	.type		_ZN49_INTERNAL_a5d1dc81_18_ConvolutionMM2d_cu_b01480894cuda3std3__419piecewise_constructE,@object
	.size		_ZN49_INTERNAL_a5d1dc81_18_ConvolutionMM2d_cu_b01480894cuda3std3__419piecewise_constructE,(_ZN49_INTERNAL_a5d1dc81_18_ConvolutionMM2d_cu_b01480894cuda3std6ranges3__45__cpo5ssizeE - _ZN49_INTERNAL_a5d1dc81_18_ConvolutionMM2d_cu_b01480894cuda3std3__419piecewise_constructE)
_ZN49_INTERNAL_a5d1dc81_18_ConvolutionMM2d_cu_b01480894cuda3std3__419piecewise_constructE:
	.zero		1
	.type		_ZN49_INTERNAL_a5d1dc81_18_ConvolutionMM2d_cu_b01480894cuda3std6ranges3__45__cpo5ssizeE,@object
	.size		_ZN49_INTERNAL_a5d1dc81_18_ConvolutionMM2d_cu_b01480894cuda3std6ranges3__45__cpo5ssizeE,(_ZN49_INTERNAL_a5d1dc81_18_ConvolutionMM2d_cu_b01480894cuda3std3__45__cpo3endE - _ZN49_INTERNAL_a5d1dc81_18_ConvolutionMM2d_cu_b01480894cuda3std6ranges3__45__cpo5ssizeE)
_ZN49_INTERNAL_a5d1dc81_18_ConvolutionMM2d_cu_b01480894cuda3std6ranges3__45__cpo5ssizeE:
	.zero		1
	.type		_ZN49_INTERNAL_a5d1dc81_18_ConvolutionMM2d_cu_b01480894cuda3std3__45__cpo3endE,@object
	.size		_ZN49_INTERNAL_a5d1dc81_18_ConvolutionMM2d_cu_b01480894cuda3std3__45__cpo3endE,(_ZN49_INTERNAL_a5d1dc81_18_ConvolutionMM2d_cu_b01480894cuda3std6ranges3__45__cpo4cendE - _ZN49_INTERNAL_a5d1dc81_18_ConvolutionMM2d_cu_b01480894cuda3std3__45__cpo3endE)
_ZN49_INTERNAL_a5d1dc81_18_ConvolutionMM2d_cu_b01480894cuda3std3__45__cpo3endE:
	.zero		1
	.type		_ZN49_INTERNAL_a5d1dc81_18_ConvolutionMM2d_cu_b01480894cuda3std6ranges3__45__cpo4cendE,@object
	.size		_ZN49_INTERNAL_a5d1dc81_18_ConvolutionMM2d_cu_b01480894cuda3std6ranges3__45__cpo4cendE,(_ZN49_INTERNAL_a5d1dc81_18_ConvolutionMM2d_cu_b01480894cuda3std3__45__cpo4rendE - _ZN49_INTERNAL_a5d1dc81_18_ConvolutionMM2d_cu_b01480894cuda3std6ranges3__45__cpo4cendE)
_ZN49_INTERNAL_a5d1dc81_18_ConvolutionMM2d_cu_b01480894cuda3std6ranges3__45__cpo4cendE:
	.zero		1
	.type		_ZN49_INTERNAL_a5d1dc81_18_ConvolutionMM2d_cu_b01480894cuda3std3__45__cpo4rendE,@object
	.size		_ZN49_INTERNAL_a5d1dc81_18_ConvolutionMM2d_cu_b01480894cuda3std3__45__cpo4rendE,(_ZN49_INTERNAL_a5d1dc81_18_ConvolutionMM2d_cu_b01480894cuda3std6ranges3__45__cpo4prevE - _ZN49_INTERNAL_a5d1dc81_18_ConvolutionMM2d_cu_b01480894cuda3std3__45__cpo4rendE)
_ZN49_INTERNAL_a5d1dc81_18_ConvolutionMM2d_cu_b01480894cuda3std3__45__cpo4rendE:
	.zero		1
	.type		_ZN49_INTERNAL_a5d1dc81_18_ConvolutionMM2d_cu_b01480894cuda3std6ranges3__45__cpo4prevE,@object
	.size		_ZN49_INTERNAL_a5d1dc81_18_ConvolutionMM2d_cu_b01480894cuda3std6ranges3__45__cpo4prevE,(_ZN49_INTERNAL_a5d1dc81_18_ConvolutionMM2d_cu_b01480894cuda3std6ranges3__45__cpo9iter_moveE - _ZN49_INTERNAL_a5d1dc81_18_ConvolutionMM2d_cu_b01480894cuda3std6ranges3__45__cpo4prevE)
_ZN49_INTERNAL_a5d1dc81_18_ConvolutionMM2d_cu_b01480894cuda3std6ranges3__45__cpo4prevE:
	.zero		1
	.type		_ZN49_INTERNAL_a5d1dc81_18_ConvolutionMM2d_cu_b01480894cuda3std6ranges3__45__cpo9iter_moveE,@object
	.size		_ZN49_INTERNAL_a5d1dc81_18_ConvolutionMM2d_cu_b01480894cuda3std6ranges3__45__cpo9iter_moveE,(.L_13 - _ZN49_INTERNAL_a5d1dc81_18_ConvolutionMM2d_cu_b01480894cuda3std6ranges3__45__cpo9iter_moveE)
_ZN49_INTERNAL_a5d1dc81_18_ConvolutionMM2d_cu_b01480894cuda3std6ranges3__45__cpo9iter_moveE:
	.zero		1
.L_13:


//--------------------- .nv.constant0._ZN2at6native13col2im_kernelIN3c108BFloat16EfEEvlPKT_llllllllllllPS4_ --------------------------
	.section	.nv.constant0._ZN2at6native13col2im_kernelIN3c108BFloat16EfEEvlPKT_llllllllllllPS4_,"a",@progbits
	.sectionflags	@""
	.align	4
.nv.constant0._ZN2at6native13col2im_kernelIN3c108BFloat16EfEEvlPKT_llllllllllllPS4_:
	.zero		648


//--------------------- .nv.constant0._ZN2at6native13col2im_kernelIN3c104HalfEfEEvlPKT_llllllllllllPS4_ --------------------------
	.section	.nv.constant0._ZN2at6native13col2im_kernelIN3c104HalfEfEEvlPKT_llllllllllllPS4_,"a",@progbits
	.sectionflags	@""
	.align	4
.nv.constant0._ZN2at6native13col2im_kernelIN3c104HalfEfEEvlPKT_llllllllllllPS4_:
	.zero		648


//--------------------- .nv.constant0._ZN2at6native13col2im_kernelIffEEvlPKT_llllllllllllPS2_ --------------------------
	.section	.nv.constant0._ZN2at6native13col2im_kernelIffEEvlPKT_llllllllllllPS2_,"a",@progbits
	.sectionflags	@""
	.align	4
.nv.constant0._ZN2at6native13col2im_kernelIffEEvlPKT_llllllllllllPS2_:
	.zero		648


//--------------------- .nv.constant0._ZN2at6native13col2im_kernelIddEEvlPKT_llllllllllllPS2_ --------------------------
	.section	.nv.constant0._ZN2at6native13col2im_kernelIddEEvlPKT_llllllllllllPS2_,"a",@progbits
	.sectionflags	@""
	.align	4
.nv.constant0._ZN2at6native13col2im_kernelIddEEvlPKT_llllllllllllPS2_:
	.zero		648


//--------------------- .nv.constant0._ZN2at6native13im2col_kernelIN3c108BFloat16EEEvlPKT_llllllllllllPS4_ --------------------------
	.section	.nv.constant0._ZN2at6native13im2col_kernelIN3c108BFloat16EEEvlPKT_llllllllllllPS4_,"a",@progbits
	.sectionflags	@""
	.align	4
.nv.constant0._ZN2at6native13im2col_kernelIN3c108BFloat16EEEvlPKT_llllllllllllPS4_:
	.zero		648


//--------------------- .nv.constant0._ZN2at6native13im2col_kernelIN3c104HalfEEEvlPKT_llllllllllllPS4_ --------------------------
	.section	.nv.constant0._ZN2at6native13im2col_kernelIN3c104HalfEEEvlPKT_llllllllllllPS4_,"a",@progbits
	.sectionflags	@""
	.align	4
.nv.constant0._ZN2at6native13im2col_kernelIN3c104HalfEEEvlPKT_llllllllllllPS4_:
	.zero		648


//--------------------- .nv.constant0._ZN2at6native13im2col_kernelIfEEvlPKT_llllllllllllPS2_ --------------------------
	.section	.nv.constant0._ZN2at6native13im2col_kernelIfEEvlPKT_llllllllllllPS2_,"a",@progbits
	.sectionflags	@""
	.align	4
.nv.constant0._ZN2at6native13im2col_kernelIfEEvlPKT_llllllllllllPS2_:
	.zero		648


//--------------------- .nv.constant0._ZN2at6native13im2col_kernelIdEEvlPKT_llllllllllllPS2_ --------------------------
	.section	.nv.constant0._ZN2at6native13im2col_kernelIdEEvlPKT_llllllllllllPS2_,"a",@progbits
	.sectionflags	@""
	.align	4
.nv.constant0._ZN2at6native13im2col_kernelIdEEvlPKT_llllllllllllPS2_:
	.zero		648


//--------------------- SYMBOLS --------------------------

	.type		.nv.reservedSmem.offset0,@object
	.size		.nv.reservedSmem.offset0,0x4
